//
// Generated by NVIDIA NVVM Compiler
//
// Compiler Build ID: CL-36424714
// Cuda compilation tools, release 13.0, V13.0.88
// Based on NVVM 20.0.0
//

.version 9.0
.target sm_100
.address_size 64

	// .globl	_Z9max_flopsIjEvPjS0_PT_S2_S2_

.visible .entry _Z9max_flopsIjEvPjS0_PT_S2_S2_(
	.param .u64 .ptr .align 1 _Z9max_flopsIjEvPjS0_PT_S2_S2__param_0,
	.param .u64 .ptr .align 1 _Z9max_flopsIjEvPjS0_PT_S2_S2__param_1,
	.param .u64 .ptr .align 1 _Z9max_flopsIjEvPjS0_PT_S2_S2__param_2,
	.param .u64 .ptr .align 1 _Z9max_flopsIjEvPjS0_PT_S2_S2__param_3,
	.param .u64 .ptr .align 1 _Z9max_flopsIjEvPjS0_PT_S2_S2__param_4
)
{
	.reg .b32 	%r<16395>;
	.reg .b64 	%rd<17>;

	ld.param.u64 	%rd1, [_Z9max_flopsIjEvPjS0_PT_S2_S2__param_0];
	ld.param.u64 	%rd2, [_Z9max_flopsIjEvPjS0_PT_S2_S2__param_1];
	ld.param.u64 	%rd3, [_Z9max_flopsIjEvPjS0_PT_S2_S2__param_2];
	ld.param.u64 	%rd4, [_Z9max_flopsIjEvPjS0_PT_S2_S2__param_3];
	ld.param.u64 	%rd5, [_Z9max_flopsIjEvPjS0_PT_S2_S2__param_4];
	cvta.to.global.u64 	%rd6, %rd4;
	cvta.to.global.u64 	%rd7, %rd3;
	mov.u32 	%r16387, %ctaid.x;
	mov.u32 	%r16388, %ntid.x;
	mov.u32 	%r16389, %tid.x;
	mad.lo.s32 	%r16390, %r16387, %r16388, %r16389;
	mul.wide.s32 	%rd8, %r16390, 4;
	add.s64 	%rd9, %rd7, %rd8;
	ld.global.u32 	%r3, [%rd9];
	add.s64 	%rd10, %rd6, %rd8;
	ld.global.u32 	%r16391, [%rd10];
	add.s32 	%r16385, %r16391, 1;
	// begin inline asm
	bar.sync 0;
	// end inline asm
	// begin inline asm
	mov.u32 %r1, %clock;
	// end inline asm
	add.s32 	%r11, %r3, 2;
	// begin inline asm
	{.reg .u32 t1; 
	add.u32 t1, %r3, %r16385; 
	max.u32 %r2, t1, %r11;}
	
	// end inline asm
	// begin inline asm
	{.reg .u32 t1; 
	add.u32 t1, %r16385, %r11; 
	max.u32 %r6, t1, %r16385;}
	
	// end inline asm
	// begin inline asm
	{.reg .u32 t1; 
	add.u32 t1, %r11, %r16385; 
	max.u32 %r10, t1, %r3;}
	
	// end inline asm
	// begin inline asm
	{.reg .u32 t1; 
	add.u32 t1, %r16385, %r3; 
	max.u32 %r14, t1, %r16385;}
	
	// end inline asm
	// begin inline asm
	{.reg .u32 t1; 
	add.u32 t1, %r2, %r6; 
	max.u32 %r18, t1, %r10;}
	
	// end inline asm
	// begin inline asm
	{.reg .u32 t1; 
	add.u32 t1, %r6, %r10; 
	max.u32 %r22, t1, %r14;}
	
	// end inline asm
	// begin inline asm
	{.reg .u32 t1; 
	add.u32 t1, %r10, %r14; 
	max.u32 %r26, t1, %r3;}
	
	// end inline asm
	// begin inline asm
	{.reg .u32 t1; 
	add.u32 t1, %r14, %r3; 
	max.u32 %r30, t1, %r16385;}
	
	// end inline asm
	// begin inline asm
	{.reg .u32 t1; 
	add.u32 t1, %r18, %r22; 
	max.u32 %r34, t1, %r26;}
	
	// end inline asm
	// begin inline asm
	{.reg .u32 t1; 
	add.u32 t1, %r22, %r26; 
	max.u32 %r38, t1, %r30;}
	
	// end inline asm
	// begin inline asm
	{.reg .u32 t1; 
	add.u32 t1, %r26, %r30; 
	max.u32 %r42, t1, %r3;}
	
	// end inline asm
	// begin inline asm
	{.reg .u32 t1; 
	add.u32 t1, %r30, %r3; 
	max.u32 %r46, t1, %r16385;}
	
	// end inline asm
	// begin inline asm
	{.reg .u32 t1; 
	add.u32 t1, %r34, %r38; 
	max.u32 %r50, t1, %r42;}
	
	// end inline asm
	// begin inline asm
	{.reg .u32 t1; 
	add.u32 t1, %r38, %r42; 
	max.u32 %r54, t1, %r46;}
	
	// end inline asm
	// begin inline asm
	{.reg .u32 t1; 
	add.u32 t1, %r42, %r46; 
	max.u32 %r58, t1, %r3;}
	
	// end inline asm
	// begin inline asm
	{.reg .u32 t1; 
	add.u32 t1, %r46, %r3; 
	max.u32 %r62, t1, %r16385;}
	
	// end inline asm
	// begin inline asm
	{.reg .u32 t1; 
	add.u32 t1, %r50, %r54; 
	max.u32 %r66, t1, %r58;}
	
	// end inline asm
	// begin inline asm
	{.reg .u32 t1; 
	add.u32 t1, %r54, %r58; 
	max.u32 %r70, t1, %r62;}
	
	// end inline asm
	// begin inline asm
	{.reg .u32 t1; 
	add.u32 t1, %r58, %r62; 
	max.u32 %r74, t1, %r3;}
	
	// end inline asm
	// begin inline asm
	{.reg .u32 t1; 
	add.u32 t1, %r62, %r3; 
	max.u32 %r78, t1, %r16385;}
	
	// end inline asm
	// begin inline asm
	{.reg .u32 t1; 
	add.u32 t1, %r66, %r70; 
	max.u32 %r82, t1, %r74;}
	
	// end inline asm
	// begin inline asm
	{.reg .u32 t1; 
	add.u32 t1, %r70, %r74; 
	max.u32 %r86, t1, %r78;}
	
	// end inline asm
	// begin inline asm
	{.reg .u32 t1; 
	add.u32 t1, %r74, %r78; 
	max.u32 %r90, t1, %r3;}
	
	// end inline asm
	// begin inline asm
	{.reg .u32 t1; 
	add.u32 t1, %r78, %r3; 
	max.u32 %r94, t1, %r16385;}
	
	// end inline asm
	// begin inline asm
	{.reg .u32 t1; 
	add.u32 t1, %r82, %r86; 
	max.u32 %r98, t1, %r90;}
	
	// end inline asm
	// begin inline asm
	{.reg .u32 t1; 
	add.u32 t1, %r86, %r90; 
	max.u32 %r102, t1, %r94;}
	
	// end inline asm
	// begin inline asm
	{.reg .u32 t1; 
	add.u32 t1, %r90, %r94; 
	max.u32 %r106, t1, %r3;}
	
	// end inline asm
	// begin inline asm
	{.reg .u32 t1; 
	add.u32 t1, %r94, %r3; 
	max.u32 %r110, t1, %r16385;}
	
	// end inline asm
	// begin inline asm
	{.reg .u32 t1; 
	add.u32 t1, %r98, %r102; 
	max.u32 %r114, t1, %r106;}
	
	// end inline asm
	// begin inline asm
	{.reg .u32 t1; 
	add.u32 t1, %r102, %r106; 
	max.u32 %r118, t1, %r110;}
	
	// end inline asm
	// begin inline asm
	{.reg .u32 t1; 
	add.u32 t1, %r106, %r110; 
	max.u32 %r122, t1, %r3;}
	
	// end inline asm
	// begin inline asm
	{.reg .u32 t1; 
	add.u32 t1, %r110, %r3; 
	max.u32 %r126, t1, %r16385;}
	
	// end inline asm
	// begin inline asm
	{.reg .u32 t1; 
	add.u32 t1, %r114, %r118; 
	max.u32 %r130, t1, %r122;}
	
	// end inline asm
	// begin inline asm
	{.reg .u32 t1; 
	add.u32 t1, %r118, %r122; 
	max.u32 %r134, t1, %r126;}
	
	// end inline asm
	// begin inline asm
	{.reg .u32 t1; 
	add.u32 t1, %r122, %r126; 
	max.u32 %r138, t1, %r3;}
	
	// end inline asm
	// begin inline asm
	{.reg .u32 t1; 
	add.u32 t1, %r126, %r3; 
	max.u32 %r142, t1, %r16385;}
	
	// end inline asm
	// begin inline asm
	{.reg .u32 t1; 
	add.u32 t1, %r130, %r134; 
	max.u32 %r146, t1, %r138;}
	
	// end inline asm
	// begin inline asm
	{.reg .u32 t1; 
	add.u32 t1, %r134, %r138; 
	max.u32 %r150, t1, %r142;}
	
	// end inline asm
	// begin inline asm
	{.reg .u32 t1; 
	add.u32 t1, %r138, %r142; 
	max.u32 %r154, t1, %r3;}
	
	// end inline asm
	// begin inline asm
	{.reg .u32 t1; 
	add.u32 t1, %r142, %r3; 
	max.u32 %r158, t1, %r16385;}
	
	// end inline asm
	// begin inline asm
	{.reg .u32 t1; 
	add.u32 t1, %r146, %r150; 
	max.u32 %r162, t1, %r154;}
	
	// end inline asm
	// begin inline asm
	{.reg .u32 t1; 
	add.u32 t1, %r150, %r154; 
	max.u32 %r166, t1, %r158;}
	
	// end inline asm
	// begin inline asm
	{.reg .u32 t1; 
	add.u32 t1, %r154, %r158; 
	max.u32 %r170, t1, %r3;}
	
	// end inline asm
	// begin inline asm
	{.reg .u32 t1; 
	add.u32 t1, %r158, %r3; 
	max.u32 %r174, t1, %r16385;}
	
	// end inline asm
	// begin inline asm
	{.reg .u32 t1; 
	add.u32 t1, %r162, %r166; 
	max.u32 %r178, t1, %r170;}
	
	// end inline asm
	// begin inline asm
	{.reg .u32 t1; 
	add.u32 t1, %r166, %r170; 
	max.u32 %r182, t1, %r174;}
	
	// end inline asm
	// begin inline asm
	{.reg .u32 t1; 
	add.u32 t1, %r170, %r174; 
	max.u32 %r186, t1, %r3;}
	
	// end inline asm
	// begin inline asm
	{.reg .u32 t1; 
	add.u32 t1, %r174, %r3; 
	max.u32 %r190, t1, %r16385;}
	
	// end inline asm
	// begin inline asm
	{.reg .u32 t1; 
	add.u32 t1, %r178, %r182; 
	max.u32 %r194, t1, %r186;}
	
	// end inline asm
	// begin inline asm
	{.reg .u32 t1; 
	add.u32 t1, %r182, %r186; 
	max.u32 %r198, t1, %r190;}
	
	// end inline asm
	// begin inline asm
	{.reg .u32 t1; 
	add.u32 t1, %r186, %r190; 
	max.u32 %r202, t1, %r3;}
	
	// end inline asm
	// begin inline asm
	{.reg .u32 t1; 
	add.u32 t1, %r190, %r3; 
	max.u32 %r206, t1, %r16385;}
	
	// end inline asm
	// begin inline asm
	{.reg .u32 t1; 
	add.u32 t1, %r194, %r198; 
	max.u32 %r210, t1, %r202;}
	
	// end inline asm
	// begin inline asm
	{.reg .u32 t1; 
	add.u32 t1, %r198, %r202; 
	max.u32 %r214, t1, %r206;}
	
	// end inline asm
	// begin inline asm
	{.reg .u32 t1; 
	add.u32 t1, %r202, %r206; 
	max.u32 %r218, t1, %r3;}
	
	// end inline asm
	// begin inline asm
	{.reg .u32 t1; 
	add.u32 t1, %r206, %r3; 
	max.u32 %r222, t1, %r16385;}
	
	// end inline asm
	// begin inline asm
	{.reg .u32 t1; 
	add.u32 t1, %r210, %r214; 
	max.u32 %r226, t1, %r218;}
	
	// end inline asm
	// begin inline asm
	{.reg .u32 t1; 
	add.u32 t1, %r214, %r218; 
	max.u32 %r230, t1, %r222;}
	
	// end inline asm
	// begin inline asm
	{.reg .u32 t1; 
	add.u32 t1, %r218, %r222; 
	max.u32 %r234, t1, %r3;}
	
	// end inline asm
	// begin inline asm
	{.reg .u32 t1; 
	add.u32 t1, %r222, %r3; 
	max.u32 %r238, t1, %r16385;}
	
	// end inline asm
	// begin inline asm
	{.reg .u32 t1; 
	add.u32 t1, %r226, %r230; 
	max.u32 %r242, t1, %r234;}
	
	// end inline asm
	// begin inline asm
	{.reg .u32 t1; 
	add.u32 t1, %r230, %r234; 
	max.u32 %r246, t1, %r238;}
	
	// end inline asm
	// begin inline asm
	{.reg .u32 t1; 
	add.u32 t1, %r234, %r238; 
	max.u32 %r250, t1, %r3;}
	
	// end inline asm
	// begin inline asm
	{.reg .u32 t1; 
	add.u32 t1, %r238, %r3; 
	max.u32 %r254, t1, %r16385;}
	
	// end inline asm
	// begin inline asm
	{.reg .u32 t1; 
	add.u32 t1, %r242, %r246; 
	max.u32 %r258, t1, %r250;}
	
	// end inline asm
	// begin inline asm
	{.reg .u32 t1; 
	add.u32 t1, %r246, %r250; 
	max.u32 %r262, t1, %r254;}
	
	// end inline asm
	// begin inline asm
	{.reg .u32 t1; 
	add.u32 t1, %r250, %r254; 
	max.u32 %r266, t1, %r3;}
	
	// end inline asm
	// begin inline asm
	{.reg .u32 t1; 
	add.u32 t1, %r254, %r3; 
	max.u32 %r270, t1, %r16385;}
	
	// end inline asm
	// begin inline asm
	{.reg .u32 t1; 
	add.u32 t1, %r258, %r262; 
	max.u32 %r274, t1, %r266;}
	
	// end inline asm
	// begin inline asm
	{.reg .u32 t1; 
	add.u32 t1, %r262, %r266; 
	max.u32 %r278, t1, %r270;}
	
	// end inline asm
	// begin inline asm
	{.reg .u32 t1; 
	add.u32 t1, %r266, %r270; 
	max.u32 %r282, t1, %r3;}
	
	// end inline asm
	// begin inline asm
	{.reg .u32 t1; 
	add.u32 t1, %r270, %r3; 
	max.u32 %r286, t1, %r16385;}
	
	// end inline asm
	// begin inline asm
	{.reg .u32 t1; 
	add.u32 t1, %r274, %r278; 
	max.u32 %r290, t1, %r282;}
	
	// end inline asm
	// begin inline asm
	{.reg .u32 t1; 
	add.u32 t1, %r278, %r282; 
	max.u32 %r294, t1, %r286;}
	
	// end inline asm
	// begin inline asm
	{.reg .u32 t1; 
	add.u32 t1, %r282, %r286; 
	max.u32 %r298, t1, %r3;}
	
	// end inline asm
	// begin inline asm
	{.reg .u32 t1; 
	add.u32 t1, %r286, %r3; 
	max.u32 %r302, t1, %r16385;}
	
	// end inline asm
	// begin inline asm
	{.reg .u32 t1; 
	add.u32 t1, %r290, %r294; 
	max.u32 %r306, t1, %r298;}
	
	// end inline asm
	// begin inline asm
	{.reg .u32 t1; 
	add.u32 t1, %r294, %r298; 
	max.u32 %r310, t1, %r302;}
	
	// end inline asm
	// begin inline asm
	{.reg .u32 t1; 
	add.u32 t1, %r298, %r302; 
	max.u32 %r314, t1, %r3;}
	
	// end inline asm
	// begin inline asm
	{.reg .u32 t1; 
	add.u32 t1, %r302, %r3; 
	max.u32 %r318, t1, %r16385;}
	
	// end inline asm
	// begin inline asm
	{.reg .u32 t1; 
	add.u32 t1, %r306, %r310; 
	max.u32 %r322, t1, %r314;}
	
	// end inline asm
	// begin inline asm
	{.reg .u32 t1; 
	add.u32 t1, %r310, %r314; 
	max.u32 %r326, t1, %r318;}
	
	// end inline asm
	// begin inline asm
	{.reg .u32 t1; 
	add.u32 t1, %r314, %r318; 
	max.u32 %r330, t1, %r3;}
	
	// end inline asm
	// begin inline asm
	{.reg .u32 t1; 
	add.u32 t1, %r318, %r3; 
	max.u32 %r334, t1, %r16385;}
	
	// end inline asm
	// begin inline asm
	{.reg .u32 t1; 
	add.u32 t1, %r322, %r326; 
	max.u32 %r338, t1, %r330;}
	
	// end inline asm
	// begin inline asm
	{.reg .u32 t1; 
	add.u32 t1, %r326, %r330; 
	max.u32 %r342, t1, %r334;}
	
	// end inline asm
	// begin inline asm
	{.reg .u32 t1; 
	add.u32 t1, %r330, %r334; 
	max.u32 %r346, t1, %r3;}
	
	// end inline asm
	// begin inline asm
	{.reg .u32 t1; 
	add.u32 t1, %r334, %r3; 
	max.u32 %r350, t1, %r16385;}
	
	// end inline asm
	// begin inline asm
	{.reg .u32 t1; 
	add.u32 t1, %r338, %r342; 
	max.u32 %r354, t1, %r346;}
	
	// end inline asm
	// begin inline asm
	{.reg .u32 t1; 
	add.u32 t1, %r342, %r346; 
	max.u32 %r358, t1, %r350;}
	
	// end inline asm
	// begin inline asm
	{.reg .u32 t1; 
	add.u32 t1, %r346, %r350; 
	max.u32 %r362, t1, %r3;}
	
	// end inline asm
	// begin inline asm
	{.reg .u32 t1; 
	add.u32 t1, %r350, %r3; 
	max.u32 %r366, t1, %r16385;}
	
	// end inline asm
	// begin inline asm
	{.reg .u32 t1; 
	add.u32 t1, %r354, %r358; 
	max.u32 %r370, t1, %r362;}
	
	// end inline asm
	// begin inline asm
	{.reg .u32 t1; 
	add.u32 t1, %r358, %r362; 
	max.u32 %r374, t1, %r366;}
	
	// end inline asm
	// begin inline asm
	{.reg .u32 t1; 
	add.u32 t1, %r362, %r366; 
	max.u32 %r378, t1, %r3;}
	
	// end inline asm
	// begin inline asm
	{.reg .u32 t1; 
	add.u32 t1, %r366, %r3; 
	max.u32 %r382, t1, %r16385;}
	
	// end inline asm
	// begin inline asm
	{.reg .u32 t1; 
	add.u32 t1, %r370, %r374; 
	max.u32 %r386, t1, %r378;}
	
	// end inline asm
	// begin inline asm
	{.reg .u32 t1; 
	add.u32 t1, %r374, %r378; 
	max.u32 %r390, t1, %r382;}
	
	// end inline asm
	// begin inline asm
	{.reg .u32 t1; 
	add.u32 t1, %r378, %r382; 
	max.u32 %r394, t1, %r3;}
	
	// end inline asm
	// begin inline asm
	{.reg .u32 t1; 
	add.u32 t1, %r382, %r3; 
	max.u32 %r398, t1, %r16385;}
	
	// end inline asm
	// begin inline asm
	{.reg .u32 t1; 
	add.u32 t1, %r386, %r390; 
	max.u32 %r402, t1, %r394;}
	
	// end inline asm
	// begin inline asm
	{.reg .u32 t1; 
	add.u32 t1, %r390, %r394; 
	max.u32 %r406, t1, %r398;}
	
	// end inline asm
	// begin inline asm
	{.reg .u32 t1; 
	add.u32 t1, %r394, %r398; 
	max.u32 %r410, t1, %r3;}
	
	// end inline asm
	// begin inline asm
	{.reg .u32 t1; 
	add.u32 t1, %r398, %r3; 
	max.u32 %r414, t1, %r16385;}
	
	// end inline asm
	// begin inline asm
	{.reg .u32 t1; 
	add.u32 t1, %r402, %r406; 
	max.u32 %r418, t1, %r410;}
	
	// end inline asm
	// begin inline asm
	{.reg .u32 t1; 
	add.u32 t1, %r406, %r410; 
	max.u32 %r422, t1, %r414;}
	
	// end inline asm
	// begin inline asm
	{.reg .u32 t1; 
	add.u32 t1, %r410, %r414; 
	max.u32 %r426, t1, %r3;}
	
	// end inline asm
	// begin inline asm
	{.reg .u32 t1; 
	add.u32 t1, %r414, %r3; 
	max.u32 %r430, t1, %r16385;}
	
	// end inline asm
	// begin inline asm
	{.reg .u32 t1; 
	add.u32 t1, %r418, %r422; 
	max.u32 %r434, t1, %r426;}
	
	// end inline asm
	// begin inline asm
	{.reg .u32 t1; 
	add.u32 t1, %r422, %r426; 
	max.u32 %r438, t1, %r430;}
	
	// end inline asm
	// begin inline asm
	{.reg .u32 t1; 
	add.u32 t1, %r426, %r430; 
	max.u32 %r442, t1, %r3;}
	
	// end inline asm
	// begin inline asm
	{.reg .u32 t1; 
	add.u32 t1, %r430, %r3; 
	max.u32 %r446, t1, %r16385;}
	
	// end inline asm
	// begin inline asm
	{.reg .u32 t1; 
	add.u32 t1, %r434, %r438; 
	max.u32 %r450, t1, %r442;}
	
	// end inline asm
	// begin inline asm
	{.reg .u32 t1; 
	add.u32 t1, %r438, %r442; 
	max.u32 %r454, t1, %r446;}
	
	// end inline asm
	// begin inline asm
	{.reg .u32 t1; 
	add.u32 t1, %r442, %r446; 
	max.u32 %r458, t1, %r3;}
	
	// end inline asm
	// begin inline asm
	{.reg .u32 t1; 
	add.u32 t1, %r446, %r3; 
	max.u32 %r462, t1, %r16385;}
	
	// end inline asm
	// begin inline asm
	{.reg .u32 t1; 
	add.u32 t1, %r450, %r454; 
	max.u32 %r466, t1, %r458;}
	
	// end inline asm
	// begin inline asm
	{.reg .u32 t1; 
	add.u32 t1, %r454, %r458; 
	max.u32 %r470, t1, %r462;}
	
	// end inline asm
	// begin inline asm
	{.reg .u32 t1; 
	add.u32 t1, %r458, %r462; 
	max.u32 %r474, t1, %r3;}
	
	// end inline asm
	// begin inline asm
	{.reg .u32 t1; 
	add.u32 t1, %r462, %r3; 
	max.u32 %r478, t1, %r16385;}
	
	// end inline asm
	// begin inline asm
	{.reg .u32 t1; 
	add.u32 t1, %r466, %r470; 
	max.u32 %r482, t1, %r474;}
	
	// end inline asm
	// begin inline asm
	{.reg .u32 t1; 
	add.u32 t1, %r470, %r474; 
	max.u32 %r486, t1, %r478;}
	
	// end inline asm
	// begin inline asm
	{.reg .u32 t1; 
	add.u32 t1, %r474, %r478; 
	max.u32 %r490, t1, %r3;}
	
	// end inline asm
	// begin inline asm
	{.reg .u32 t1; 
	add.u32 t1, %r478, %r3; 
	max.u32 %r494, t1, %r16385;}
	
	// end inline asm
	// begin inline asm
	{.reg .u32 t1; 
	add.u32 t1, %r482, %r486; 
	max.u32 %r498, t1, %r490;}
	
	// end inline asm
	// begin inline asm
	{.reg .u32 t1; 
	add.u32 t1, %r486, %r490; 
	max.u32 %r502, t1, %r494;}
	
	// end inline asm
	// begin inline asm
	{.reg .u32 t1; 
	add.u32 t1, %r490, %r494; 
	max.u32 %r506, t1, %r3;}
	
	// end inline asm
	// begin inline asm
	{.reg .u32 t1; 
	add.u32 t1, %r494, %r3; 
	max.u32 %r510, t1, %r16385;}
	
	// end inline asm
	// begin inline asm
	{.reg .u32 t1; 
	add.u32 t1, %r498, %r502; 
	max.u32 %r514, t1, %r506;}
	
	// end inline asm
	// begin inline asm
	{.reg .u32 t1; 
	add.u32 t1, %r502, %r506; 
	max.u32 %r518, t1, %r510;}
	
	// end inline asm
	// begin inline asm
	{.reg .u32 t1; 
	add.u32 t1, %r506, %r510; 
	max.u32 %r522, t1, %r3;}
	
	// end inline asm
	// begin inline asm
	{.reg .u32 t1; 
	add.u32 t1, %r510, %r3; 
	max.u32 %r526, t1, %r16385;}
	
	// end inline asm
	// begin inline asm
	{.reg .u32 t1; 
	add.u32 t1, %r514, %r518; 
	max.u32 %r530, t1, %r522;}
	
	// end inline asm
	// begin inline asm
	{.reg .u32 t1; 
	add.u32 t1, %r518, %r522; 
	max.u32 %r534, t1, %r526;}
	
	// end inline asm
	// begin inline asm
	{.reg .u32 t1; 
	add.u32 t1, %r522, %r526; 
	max.u32 %r538, t1, %r3;}
	
	// end inline asm
	// begin inline asm
	{.reg .u32 t1; 
	add.u32 t1, %r526, %r3; 
	max.u32 %r542, t1, %r16385;}
	
	// end inline asm
	// begin inline asm
	{.reg .u32 t1; 
	add.u32 t1, %r530, %r534; 
	max.u32 %r546, t1, %r538;}
	
	// end inline asm
	// begin inline asm
	{.reg .u32 t1; 
	add.u32 t1, %r534, %r538; 
	max.u32 %r550, t1, %r542;}
	
	// end inline asm
	// begin inline asm
	{.reg .u32 t1; 
	add.u32 t1, %r538, %r542; 
	max.u32 %r554, t1, %r3;}
	
	// end inline asm
	// begin inline asm
	{.reg .u32 t1; 
	add.u32 t1, %r542, %r3; 
	max.u32 %r558, t1, %r16385;}
	
	// end inline asm
	// begin inline asm
	{.reg .u32 t1; 
	add.u32 t1, %r546, %r550; 
	max.u32 %r562, t1, %r554;}
	
	// end inline asm
	// begin inline asm
	{.reg .u32 t1; 
	add.u32 t1, %r550, %r554; 
	max.u32 %r566, t1, %r558;}
	
	// end inline asm
	// begin inline asm
	{.reg .u32 t1; 
	add.u32 t1, %r554, %r558; 
	max.u32 %r570, t1, %r3;}
	
	// end inline asm
	// begin inline asm
	{.reg .u32 t1; 
	add.u32 t1, %r558, %r3; 
	max.u32 %r574, t1, %r16385;}
	
	// end inline asm
	// begin inline asm
	{.reg .u32 t1; 
	add.u32 t1, %r562, %r566; 
	max.u32 %r578, t1, %r570;}
	
	// end inline asm
	// begin inline asm
	{.reg .u32 t1; 
	add.u32 t1, %r566, %r570; 
	max.u32 %r582, t1, %r574;}
	
	// end inline asm
	// begin inline asm
	{.reg .u32 t1; 
	add.u32 t1, %r570, %r574; 
	max.u32 %r586, t1, %r3;}
	
	// end inline asm
	// begin inline asm
	{.reg .u32 t1; 
	add.u32 t1, %r574, %r3; 
	max.u32 %r590, t1, %r16385;}
	
	// end inline asm
	// begin inline asm
	{.reg .u32 t1; 
	add.u32 t1, %r578, %r582; 
	max.u32 %r594, t1, %r586;}
	
	// end inline asm
	// begin inline asm
	{.reg .u32 t1; 
	add.u32 t1, %r582, %r586; 
	max.u32 %r598, t1, %r590;}
	
	// end inline asm
	// begin inline asm
	{.reg .u32 t1; 
	add.u32 t1, %r586, %r590; 
	max.u32 %r602, t1, %r3;}
	
	// end inline asm
	// begin inline asm
	{.reg .u32 t1; 
	add.u32 t1, %r590, %r3; 
	max.u32 %r606, t1, %r16385;}
	
	// end inline asm
	// begin inline asm
	{.reg .u32 t1; 
	add.u32 t1, %r594, %r598; 
	max.u32 %r610, t1, %r602;}
	
	// end inline asm
	// begin inline asm
	{.reg .u32 t1; 
	add.u32 t1, %r598, %r602; 
	max.u32 %r614, t1, %r606;}
	
	// end inline asm
	// begin inline asm
	{.reg .u32 t1; 
	add.u32 t1, %r602, %r606; 
	max.u32 %r618, t1, %r3;}
	
	// end inline asm
	// begin inline asm
	{.reg .u32 t1; 
	add.u32 t1, %r606, %r3; 
	max.u32 %r622, t1, %r16385;}
	
	// end inline asm
	// begin inline asm
	{.reg .u32 t1; 
	add.u32 t1, %r610, %r614; 
	max.u32 %r626, t1, %r618;}
	
	// end inline asm
	// begin inline asm
	{.reg .u32 t1; 
	add.u32 t1, %r614, %r618; 
	max.u32 %r630, t1, %r622;}
	
	// end inline asm
	// begin inline asm
	{.reg .u32 t1; 
	add.u32 t1, %r618, %r622; 
	max.u32 %r634, t1, %r3;}
	
	// end inline asm
	// begin inline asm
	{.reg .u32 t1; 
	add.u32 t1, %r622, %r3; 
	max.u32 %r638, t1, %r16385;}
	
	// end inline asm
	// begin inline asm
	{.reg .u32 t1; 
	add.u32 t1, %r626, %r630; 
	max.u32 %r642, t1, %r634;}
	
	// end inline asm
	// begin inline asm
	{.reg .u32 t1; 
	add.u32 t1, %r630, %r634; 
	max.u32 %r646, t1, %r638;}
	
	// end inline asm
	// begin inline asm
	{.reg .u32 t1; 
	add.u32 t1, %r634, %r638; 
	max.u32 %r650, t1, %r3;}
	
	// end inline asm
	// begin inline asm
	{.reg .u32 t1; 
	add.u32 t1, %r638, %r3; 
	max.u32 %r654, t1, %r16385;}
	
	// end inline asm
	// begin inline asm
	{.reg .u32 t1; 
	add.u32 t1, %r642, %r646; 
	max.u32 %r658, t1, %r650;}
	
	// end inline asm
	// begin inline asm
	{.reg .u32 t1; 
	add.u32 t1, %r646, %r650; 
	max.u32 %r662, t1, %r654;}
	
	// end inline asm
	// begin inline asm
	{.reg .u32 t1; 
	add.u32 t1, %r650, %r654; 
	max.u32 %r666, t1, %r3;}
	
	// end inline asm
	// begin inline asm
	{.reg .u32 t1; 
	add.u32 t1, %r654, %r3; 
	max.u32 %r670, t1, %r16385;}
	
	// end inline asm
	// begin inline asm
	{.reg .u32 t1; 
	add.u32 t1, %r658, %r662; 
	max.u32 %r674, t1, %r666;}
	
	// end inline asm
	// begin inline asm
	{.reg .u32 t1; 
	add.u32 t1, %r662, %r666; 
	max.u32 %r678, t1, %r670;}
	
	// end inline asm
	// begin inline asm
	{.reg .u32 t1; 
	add.u32 t1, %r666, %r670; 
	max.u32 %r682, t1, %r3;}
	
	// end inline asm
	// begin inline asm
	{.reg .u32 t1; 
	add.u32 t1, %r670, %r3; 
	max.u32 %r686, t1, %r16385;}
	
	// end inline asm
	// begin inline asm
	{.reg .u32 t1; 
	add.u32 t1, %r674, %r678; 
	max.u32 %r690, t1, %r682;}
	
	// end inline asm
	// begin inline asm
	{.reg .u32 t1; 
	add.u32 t1, %r678, %r682; 
	max.u32 %r694, t1, %r686;}
	
	// end inline asm
	// begin inline asm
	{.reg .u32 t1; 
	add.u32 t1, %r682, %r686; 
	max.u32 %r698, t1, %r3;}
	
	// end inline asm
	// begin inline asm
	{.reg .u32 t1; 
	add.u32 t1, %r686, %r3; 
	max.u32 %r702, t1, %r16385;}
	
	// end inline asm
	// begin inline asm
	{.reg .u32 t1; 
	add.u32 t1, %r690, %r694; 
	max.u32 %r706, t1, %r698;}
	
	// end inline asm
	// begin inline asm
	{.reg .u32 t1; 
	add.u32 t1, %r694, %r698; 
	max.u32 %r710, t1, %r702;}
	
	// end inline asm
	// begin inline asm
	{.reg .u32 t1; 
	add.u32 t1, %r698, %r702; 
	max.u32 %r714, t1, %r3;}
	
	// end inline asm
	// begin inline asm
	{.reg .u32 t1; 
	add.u32 t1, %r702, %r3; 
	max.u32 %r718, t1, %r16385;}
	
	// end inline asm
	// begin inline asm
	{.reg .u32 t1; 
	add.u32 t1, %r706, %r710; 
	max.u32 %r722, t1, %r714;}
	
	// end inline asm
	// begin inline asm
	{.reg .u32 t1; 
	add.u32 t1, %r710, %r714; 
	max.u32 %r726, t1, %r718;}
	
	// end inline asm
	// begin inline asm
	{.reg .u32 t1; 
	add.u32 t1, %r714, %r718; 
	max.u32 %r730, t1, %r3;}
	
	// end inline asm
	// begin inline asm
	{.reg .u32 t1; 
	add.u32 t1, %r718, %r3; 
	max.u32 %r734, t1, %r16385;}
	
	// end inline asm
	// begin inline asm
	{.reg .u32 t1; 
	add.u32 t1, %r722, %r726; 
	max.u32 %r738, t1, %r730;}
	
	// end inline asm
	// begin inline asm
	{.reg .u32 t1; 
	add.u32 t1, %r726, %r730; 
	max.u32 %r742, t1, %r734;}
	
	// end inline asm
	// begin inline asm
	{.reg .u32 t1; 
	add.u32 t1, %r730, %r734; 
	max.u32 %r746, t1, %r3;}
	
	// end inline asm
	// begin inline asm
	{.reg .u32 t1; 
	add.u32 t1, %r734, %r3; 
	max.u32 %r750, t1, %r16385;}
	
	// end inline asm
	// begin inline asm
	{.reg .u32 t1; 
	add.u32 t1, %r738, %r742; 
	max.u32 %r754, t1, %r746;}
	
	// end inline asm
	// begin inline asm
	{.reg .u32 t1; 
	add.u32 t1, %r742, %r746; 
	max.u32 %r758, t1, %r750;}
	
	// end inline asm
	// begin inline asm
	{.reg .u32 t1; 
	add.u32 t1, %r746, %r750; 
	max.u32 %r762, t1, %r3;}
	
	// end inline asm
	// begin inline asm
	{.reg .u32 t1; 
	add.u32 t1, %r750, %r3; 
	max.u32 %r766, t1, %r16385;}
	
	// end inline asm
	// begin inline asm
	{.reg .u32 t1; 
	add.u32 t1, %r754, %r758; 
	max.u32 %r770, t1, %r762;}
	
	// end inline asm
	// begin inline asm
	{.reg .u32 t1; 
	add.u32 t1, %r758, %r762; 
	max.u32 %r774, t1, %r766;}
	
	// end inline asm
	// begin inline asm
	{.reg .u32 t1; 
	add.u32 t1, %r762, %r766; 
	max.u32 %r778, t1, %r3;}
	
	// end inline asm
	// begin inline asm
	{.reg .u32 t1; 
	add.u32 t1, %r766, %r3; 
	max.u32 %r782, t1, %r16385;}
	
	// end inline asm
	// begin inline asm
	{.reg .u32 t1; 
	add.u32 t1, %r770, %r774; 
	max.u32 %r786, t1, %r778;}
	
	// end inline asm
	// begin inline asm
	{.reg .u32 t1; 
	add.u32 t1, %r774, %r778; 
	max.u32 %r790, t1, %r782;}
	
	// end inline asm
	// begin inline asm
	{.reg .u32 t1; 
	add.u32 t1, %r778, %r782; 
	max.u32 %r794, t1, %r3;}
	
	// end inline asm
	// begin inline asm
	{.reg .u32 t1; 
	add.u32 t1, %r782, %r3; 
	max.u32 %r798, t1, %r16385;}
	
	// end inline asm
	// begin inline asm
	{.reg .u32 t1; 
	add.u32 t1, %r786, %r790; 
	max.u32 %r802, t1, %r794;}
	
	// end inline asm
	// begin inline asm
	{.reg .u32 t1; 
	add.u32 t1, %r790, %r794; 
	max.u32 %r806, t1, %r798;}
	
	// end inline asm
	// begin inline asm
	{.reg .u32 t1; 
	add.u32 t1, %r794, %r798; 
	max.u32 %r810, t1, %r3;}
	
	// end inline asm
	// begin inline asm
	{.reg .u32 t1; 
	add.u32 t1, %r798, %r3; 
	max.u32 %r814, t1, %r16385;}
	
	// end inline asm
	// begin inline asm
	{.reg .u32 t1; 
	add.u32 t1, %r802, %r806; 
	max.u32 %r818, t1, %r810;}
	
	// end inline asm
	// begin inline asm
	{.reg .u32 t1; 
	add.u32 t1, %r806, %r810; 
	max.u32 %r822, t1, %r814;}
	
	// end inline asm
	// begin inline asm
	{.reg .u32 t1; 
	add.u32 t1, %r810, %r814; 
	max.u32 %r826, t1, %r3;}
	
	// end inline asm
	// begin inline asm
	{.reg .u32 t1; 
	add.u32 t1, %r814, %r3; 
	max.u32 %r830, t1, %r16385;}
	
	// end inline asm
	// begin inline asm
	{.reg .u32 t1; 
	add.u32 t1, %r818, %r822; 
	max.u32 %r834, t1, %r826;}
	
	// end inline asm
	// begin inline asm
	{.reg .u32 t1; 
	add.u32 t1, %r822, %r826; 
	max.u32 %r838, t1, %r830;}
	
	// end inline asm
	// begin inline asm
	{.reg .u32 t1; 
	add.u32 t1, %r826, %r830; 
	max.u32 %r842, t1, %r3;}
	
	// end inline asm
	// begin inline asm
	{.reg .u32 t1; 
	add.u32 t1, %r830, %r3; 
	max.u32 %r846, t1, %r16385;}
	
	// end inline asm
	// begin inline asm
	{.reg .u32 t1; 
	add.u32 t1, %r834, %r838; 
	max.u32 %r850, t1, %r842;}
	
	// end inline asm
	// begin inline asm
	{.reg .u32 t1; 
	add.u32 t1, %r838, %r842; 
	max.u32 %r854, t1, %r846;}
	
	// end inline asm
	// begin inline asm
	{.reg .u32 t1; 
	add.u32 t1, %r842, %r846; 
	max.u32 %r858, t1, %r3;}
	
	// end inline asm
	// begin inline asm
	{.reg .u32 t1; 
	add.u32 t1, %r846, %r3; 
	max.u32 %r862, t1, %r16385;}
	
	// end inline asm
	// begin inline asm
	{.reg .u32 t1; 
	add.u32 t1, %r850, %r854; 
	max.u32 %r866, t1, %r858;}
	
	// end inline asm
	// begin inline asm
	{.reg .u32 t1; 
	add.u32 t1, %r854, %r858; 
	max.u32 %r870, t1, %r862;}
	
	// end inline asm
	// begin inline asm
	{.reg .u32 t1; 
	add.u32 t1, %r858, %r862; 
	max.u32 %r874, t1, %r3;}
	
	// end inline asm
	// begin inline asm
	{.reg .u32 t1; 
	add.u32 t1, %r862, %r3; 
	max.u32 %r878, t1, %r16385;}
	
	// end inline asm
	// begin inline asm
	{.reg .u32 t1; 
	add.u32 t1, %r866, %r870; 
	max.u32 %r882, t1, %r874;}
	
	// end inline asm
	// begin inline asm
	{.reg .u32 t1; 
	add.u32 t1, %r870, %r874; 
	max.u32 %r886, t1, %r878;}
	
	// end inline asm
	// begin inline asm
	{.reg .u32 t1; 
	add.u32 t1, %r874, %r878; 
	max.u32 %r890, t1, %r3;}
	
	// end inline asm
	// begin inline asm
	{.reg .u32 t1; 
	add.u32 t1, %r878, %r3; 
	max.u32 %r894, t1, %r16385;}
	
	// end inline asm
	// begin inline asm
	{.reg .u32 t1; 
	add.u32 t1, %r882, %r886; 
	max.u32 %r898, t1, %r890;}
	
	// end inline asm
	// begin inline asm
	{.reg .u32 t1; 
	add.u32 t1, %r886, %r890; 
	max.u32 %r902, t1, %r894;}
	
	// end inline asm
	// begin inline asm
	{.reg .u32 t1; 
	add.u32 t1, %r890, %r894; 
	max.u32 %r906, t1, %r3;}
	
	// end inline asm
	// begin inline asm
	{.reg .u32 t1; 
	add.u32 t1, %r894, %r3; 
	max.u32 %r910, t1, %r16385;}
	
	// end inline asm
	// begin inline asm
	{.reg .u32 t1; 
	add.u32 t1, %r898, %r902; 
	max.u32 %r914, t1, %r906;}
	
	// end inline asm
	// begin inline asm
	{.reg .u32 t1; 
	add.u32 t1, %r902, %r906; 
	max.u32 %r918, t1, %r910;}
	
	// end inline asm
	// begin inline asm
	{.reg .u32 t1; 
	add.u32 t1, %r906, %r910; 
	max.u32 %r922, t1, %r3;}
	
	// end inline asm
	// begin inline asm
	{.reg .u32 t1; 
	add.u32 t1, %r910, %r3; 
	max.u32 %r926, t1, %r16385;}
	
	// end inline asm
	// begin inline asm
	{.reg .u32 t1; 
	add.u32 t1, %r914, %r918; 
	max.u32 %r930, t1, %r922;}
	
	// end inline asm
	// begin inline asm
	{.reg .u32 t1; 
	add.u32 t1, %r918, %r922; 
	max.u32 %r934, t1, %r926;}
	
	// end inline asm
	// begin inline asm
	{.reg .u32 t1; 
	add.u32 t1, %r922, %r926; 
	max.u32 %r938, t1, %r3;}
	
	// end inline asm
	// begin inline asm
	{.reg .u32 t1; 
	add.u32 t1, %r926, %r3; 
	max.u32 %r942, t1, %r16385;}
	
	// end inline asm
	// begin inline asm
	{.reg .u32 t1; 
	add.u32 t1, %r930, %r934; 
	max.u32 %r946, t1, %r938;}
	
	// end inline asm
	// begin inline asm
	{.reg .u32 t1; 
	add.u32 t1, %r934, %r938; 
	max.u32 %r950, t1, %r942;}
	
	// end inline asm
	// begin inline asm
	{.reg .u32 t1; 
	add.u32 t1, %r938, %r942; 
	max.u32 %r954, t1, %r3;}
	
	// end inline asm
	// begin inline asm
	{.reg .u32 t1; 
	add.u32 t1, %r942, %r3; 
	max.u32 %r958, t1, %r16385;}
	
	// end inline asm
	// begin inline asm
	{.reg .u32 t1; 
	add.u32 t1, %r946, %r950; 
	max.u32 %r962, t1, %r954;}
	
	// end inline asm
	// begin inline asm
	{.reg .u32 t1; 
	add.u32 t1, %r950, %r954; 
	max.u32 %r966, t1, %r958;}
	
	// end inline asm
	// begin inline asm
	{.reg .u32 t1; 
	add.u32 t1, %r954, %r958; 
	max.u32 %r970, t1, %r3;}
	
	// end inline asm
	// begin inline asm
	{.reg .u32 t1; 
	add.u32 t1, %r958, %r3; 
	max.u32 %r974, t1, %r16385;}
	
	// end inline asm
	// begin inline asm
	{.reg .u32 t1; 
	add.u32 t1, %r962, %r966; 
	max.u32 %r978, t1, %r970;}
	
	// end inline asm
	// begin inline asm
	{.reg .u32 t1; 
	add.u32 t1, %r966, %r970; 
	max.u32 %r982, t1, %r974;}
	
	// end inline asm
	// begin inline asm
	{.reg .u32 t1; 
	add.u32 t1, %r970, %r974; 
	max.u32 %r986, t1, %r3;}
	
	// end inline asm
	// begin inline asm
	{.reg .u32 t1; 
	add.u32 t1, %r974, %r3; 
	max.u32 %r990, t1, %r16385;}
	
	// end inline asm
	// begin inline asm
	{.reg .u32 t1; 
	add.u32 t1, %r978, %r982; 
	max.u32 %r994, t1, %r986;}
	
	// end inline asm
	// begin inline asm
	{.reg .u32 t1; 
	add.u32 t1, %r982, %r986; 
	max.u32 %r998, t1, %r990;}
	
	// end inline asm
	// begin inline asm
	{.reg .u32 t1; 
	add.u32 t1, %r986, %r990; 
	max.u32 %r1002, t1, %r3;}
	
	// end inline asm
	// begin inline asm
	{.reg .u32 t1; 
	add.u32 t1, %r990, %r3; 
	max.u32 %r1006, t1, %r16385;}
	
	// end inline asm
	// begin inline asm
	{.reg .u32 t1; 
	add.u32 t1, %r994, %r998; 
	max.u32 %r1010, t1, %r1002;}
	
	// end inline asm
	// begin inline asm
	{.reg .u32 t1; 
	add.u32 t1, %r998, %r1002; 
	max.u32 %r1014, t1, %r1006;}
	
	// end inline asm
	// begin inline asm
	{.reg .u32 t1; 
	add.u32 t1, %r1002, %r1006; 
	max.u32 %r1018, t1, %r3;}
	
	// end inline asm
	// begin inline asm
	{.reg .u32 t1; 
	add.u32 t1, %r1006, %r3; 
	max.u32 %r1022, t1, %r16385;}
	
	// end inline asm
	// begin inline asm
	{.reg .u32 t1; 
	add.u32 t1, %r1010, %r1014; 
	max.u32 %r1026, t1, %r1018;}
	
	// end inline asm
	// begin inline asm
	{.reg .u32 t1; 
	add.u32 t1, %r1014, %r1018; 
	max.u32 %r1030, t1, %r1022;}
	
	// end inline asm
	// begin inline asm
	{.reg .u32 t1; 
	add.u32 t1, %r1018, %r1022; 
	max.u32 %r1034, t1, %r3;}
	
	// end inline asm
	// begin inline asm
	{.reg .u32 t1; 
	add.u32 t1, %r1022, %r3; 
	max.u32 %r1038, t1, %r16385;}
	
	// end inline asm
	// begin inline asm
	{.reg .u32 t1; 
	add.u32 t1, %r1026, %r1030; 
	max.u32 %r1042, t1, %r1034;}
	
	// end inline asm
	// begin inline asm
	{.reg .u32 t1; 
	add.u32 t1, %r1030, %r1034; 
	max.u32 %r1046, t1, %r1038;}
	
	// end inline asm
	// begin inline asm
	{.reg .u32 t1; 
	add.u32 t1, %r1034, %r1038; 
	max.u32 %r1050, t1, %r3;}
	
	// end inline asm
	// begin inline asm
	{.reg .u32 t1; 
	add.u32 t1, %r1038, %r3; 
	max.u32 %r1054, t1, %r16385;}
	
	// end inline asm
	// begin inline asm
	{.reg .u32 t1; 
	add.u32 t1, %r1042, %r1046; 
	max.u32 %r1058, t1, %r1050;}
	
	// end inline asm
	// begin inline asm
	{.reg .u32 t1; 
	add.u32 t1, %r1046, %r1050; 
	max.u32 %r1062, t1, %r1054;}
	
	// end inline asm
	// begin inline asm
	{.reg .u32 t1; 
	add.u32 t1, %r1050, %r1054; 
	max.u32 %r1066, t1, %r3;}
	
	// end inline asm
	// begin inline asm
	{.reg .u32 t1; 
	add.u32 t1, %r1054, %r3; 
	max.u32 %r1070, t1, %r16385;}
	
	// end inline asm
	// begin inline asm
	{.reg .u32 t1; 
	add.u32 t1, %r1058, %r1062; 
	max.u32 %r1074, t1, %r1066;}
	
	// end inline asm
	// begin inline asm
	{.reg .u32 t1; 
	add.u32 t1, %r1062, %r1066; 
	max.u32 %r1078, t1, %r1070;}
	
	// end inline asm
	// begin inline asm
	{.reg .u32 t1; 
	add.u32 t1, %r1066, %r1070; 
	max.u32 %r1082, t1, %r3;}
	
	// end inline asm
	// begin inline asm
	{.reg .u32 t1; 
	add.u32 t1, %r1070, %r3; 
	max.u32 %r1086, t1, %r16385;}
	
	// end inline asm
	// begin inline asm
	{.reg .u32 t1; 
	add.u32 t1, %r1074, %r1078; 
	max.u32 %r1090, t1, %r1082;}
	
	// end inline asm
	// begin inline asm
	{.reg .u32 t1; 
	add.u32 t1, %r1078, %r1082; 
	max.u32 %r1094, t1, %r1086;}
	
	// end inline asm
	// begin inline asm
	{.reg .u32 t1; 
	add.u32 t1, %r1082, %r1086; 
	max.u32 %r1098, t1, %r3;}
	
	// end inline asm
	// begin inline asm
	{.reg .u32 t1; 
	add.u32 t1, %r1086, %r3; 
	max.u32 %r1102, t1, %r16385;}
	
	// end inline asm
	// begin inline asm
	{.reg .u32 t1; 
	add.u32 t1, %r1090, %r1094; 
	max.u32 %r1106, t1, %r1098;}
	
	// end inline asm
	// begin inline asm
	{.reg .u32 t1; 
	add.u32 t1, %r1094, %r1098; 
	max.u32 %r1110, t1, %r1102;}
	
	// end inline asm
	// begin inline asm
	{.reg .u32 t1; 
	add.u32 t1, %r1098, %r1102; 
	max.u32 %r1114, t1, %r3;}
	
	// end inline asm
	// begin inline asm
	{.reg .u32 t1; 
	add.u32 t1, %r1102, %r3; 
	max.u32 %r1118, t1, %r16385;}
	
	// end inline asm
	// begin inline asm
	{.reg .u32 t1; 
	add.u32 t1, %r1106, %r1110; 
	max.u32 %r1122, t1, %r1114;}
	
	// end inline asm
	// begin inline asm
	{.reg .u32 t1; 
	add.u32 t1, %r1110, %r1114; 
	max.u32 %r1126, t1, %r1118;}
	
	// end inline asm
	// begin inline asm
	{.reg .u32 t1; 
	add.u32 t1, %r1114, %r1118; 
	max.u32 %r1130, t1, %r3;}
	
	// end inline asm
	// begin inline asm
	{.reg .u32 t1; 
	add.u32 t1, %r1118, %r3; 
	max.u32 %r1134, t1, %r16385;}
	
	// end inline asm
	// begin inline asm
	{.reg .u32 t1; 
	add.u32 t1, %r1122, %r1126; 
	max.u32 %r1138, t1, %r1130;}
	
	// end inline asm
	// begin inline asm
	{.reg .u32 t1; 
	add.u32 t1, %r1126, %r1130; 
	max.u32 %r1142, t1, %r1134;}
	
	// end inline asm
	// begin inline asm
	{.reg .u32 t1; 
	add.u32 t1, %r1130, %r1134; 
	max.u32 %r1146, t1, %r3;}
	
	// end inline asm
	// begin inline asm
	{.reg .u32 t1; 
	add.u32 t1, %r1134, %r3; 
	max.u32 %r1150, t1, %r16385;}
	
	// end inline asm
	// begin inline asm
	{.reg .u32 t1; 
	add.u32 t1, %r1138, %r1142; 
	max.u32 %r1154, t1, %r1146;}
	
	// end inline asm
	// begin inline asm
	{.reg .u32 t1; 
	add.u32 t1, %r1142, %r1146; 
	max.u32 %r1158, t1, %r1150;}
	
	// end inline asm
	// begin inline asm
	{.reg .u32 t1; 
	add.u32 t1, %r1146, %r1150; 
	max.u32 %r1162, t1, %r3;}
	
	// end inline asm
	// begin inline asm
	{.reg .u32 t1; 
	add.u32 t1, %r1150, %r3; 
	max.u32 %r1166, t1, %r16385;}
	
	// end inline asm
	// begin inline asm
	{.reg .u32 t1; 
	add.u32 t1, %r1154, %r1158; 
	max.u32 %r1170, t1, %r1162;}
	
	// end inline asm
	// begin inline asm
	{.reg .u32 t1; 
	add.u32 t1, %r1158, %r1162; 
	max.u32 %r1174, t1, %r1166;}
	
	// end inline asm
	// begin inline asm
	{.reg .u32 t1; 
	add.u32 t1, %r1162, %r1166; 
	max.u32 %r1178, t1, %r3;}
	
	// end inline asm
	// begin inline asm
	{.reg .u32 t1; 
	add.u32 t1, %r1166, %r3; 
	max.u32 %r1182, t1, %r16385;}
	
	// end inline asm
	// begin inline asm
	{.reg .u32 t1; 
	add.u32 t1, %r1170, %r1174; 
	max.u32 %r1186, t1, %r1178;}
	
	// end inline asm
	// begin inline asm
	{.reg .u32 t1; 
	add.u32 t1, %r1174, %r1178; 
	max.u32 %r1190, t1, %r1182;}
	
	// end inline asm
	// begin inline asm
	{.reg .u32 t1; 
	add.u32 t1, %r1178, %r1182; 
	max.u32 %r1194, t1, %r3;}
	
	// end inline asm
	// begin inline asm
	{.reg .u32 t1; 
	add.u32 t1, %r1182, %r3; 
	max.u32 %r1198, t1, %r16385;}
	
	// end inline asm
	// begin inline asm
	{.reg .u32 t1; 
	add.u32 t1, %r1186, %r1190; 
	max.u32 %r1202, t1, %r1194;}
	
	// end inline asm
	// begin inline asm
	{.reg .u32 t1; 
	add.u32 t1, %r1190, %r1194; 
	max.u32 %r1206, t1, %r1198;}
	
	// end inline asm
	// begin inline asm
	{.reg .u32 t1; 
	add.u32 t1, %r1194, %r1198; 
	max.u32 %r1210, t1, %r3;}
	
	// end inline asm
	// begin inline asm
	{.reg .u32 t1; 
	add.u32 t1, %r1198, %r3; 
	max.u32 %r1214, t1, %r16385;}
	
	// end inline asm
	// begin inline asm
	{.reg .u32 t1; 
	add.u32 t1, %r1202, %r1206; 
	max.u32 %r1218, t1, %r1210;}
	
	// end inline asm
	// begin inline asm
	{.reg .u32 t1; 
	add.u32 t1, %r1206, %r1210; 
	max.u32 %r1222, t1, %r1214;}
	
	// end inline asm
	// begin inline asm
	{.reg .u32 t1; 
	add.u32 t1, %r1210, %r1214; 
	max.u32 %r1226, t1, %r3;}
	
	// end inline asm
	// begin inline asm
	{.reg .u32 t1; 
	add.u32 t1, %r1214, %r3; 
	max.u32 %r1230, t1, %r16385;}
	
	// end inline asm
	// begin inline asm
	{.reg .u32 t1; 
	add.u32 t1, %r1218, %r1222; 
	max.u32 %r1234, t1, %r1226;}
	
	// end inline asm
	// begin inline asm
	{.reg .u32 t1; 
	add.u32 t1, %r1222, %r1226; 
	max.u32 %r1238, t1, %r1230;}
	
	// end inline asm
	// begin inline asm
	{.reg .u32 t1; 
	add.u32 t1, %r1226, %r1230; 
	max.u32 %r1242, t1, %r3;}
	
	// end inline asm
	// begin inline asm
	{.reg .u32 t1; 
	add.u32 t1, %r1230, %r3; 
	max.u32 %r1246, t1, %r16385;}
	
	// end inline asm
	// begin inline asm
	{.reg .u32 t1; 
	add.u32 t1, %r1234, %r1238; 
	max.u32 %r1250, t1, %r1242;}
	
	// end inline asm
	// begin inline asm
	{.reg .u32 t1; 
	add.u32 t1, %r1238, %r1242; 
	max.u32 %r1254, t1, %r1246;}
	
	// end inline asm
	// begin inline asm
	{.reg .u32 t1; 
	add.u32 t1, %r1242, %r1246; 
	max.u32 %r1258, t1, %r3;}
	
	// end inline asm
	// begin inline asm
	{.reg .u32 t1; 
	add.u32 t1, %r1246, %r3; 
	max.u32 %r1262, t1, %r16385;}
	
	// end inline asm
	// begin inline asm
	{.reg .u32 t1; 
	add.u32 t1, %r1250, %r1254; 
	max.u32 %r1266, t1, %r1258;}
	
	// end inline asm
	// begin inline asm
	{.reg .u32 t1; 
	add.u32 t1, %r1254, %r1258; 
	max.u32 %r1270, t1, %r1262;}
	
	// end inline asm
	// begin inline asm
	{.reg .u32 t1; 
	add.u32 t1, %r1258, %r1262; 
	max.u32 %r1274, t1, %r3;}
	
	// end inline asm
	// begin inline asm
	{.reg .u32 t1; 
	add.u32 t1, %r1262, %r3; 
	max.u32 %r1278, t1, %r16385;}
	
	// end inline asm
	// begin inline asm
	{.reg .u32 t1; 
	add.u32 t1, %r1266, %r1270; 
	max.u32 %r1282, t1, %r1274;}
	
	// end inline asm
	// begin inline asm
	{.reg .u32 t1; 
	add.u32 t1, %r1270, %r1274; 
	max.u32 %r1286, t1, %r1278;}
	
	// end inline asm
	// begin inline asm
	{.reg .u32 t1; 
	add.u32 t1, %r1274, %r1278; 
	max.u32 %r1290, t1, %r3;}
	
	// end inline asm
	// begin inline asm
	{.reg .u32 t1; 
	add.u32 t1, %r1278, %r3; 
	max.u32 %r1294, t1, %r16385;}
	
	// end inline asm
	// begin inline asm
	{.reg .u32 t1; 
	add.u32 t1, %r1282, %r1286; 
	max.u32 %r1298, t1, %r1290;}
	
	// end inline asm
	// begin inline asm
	{.reg .u32 t1; 
	add.u32 t1, %r1286, %r1290; 
	max.u32 %r1302, t1, %r1294;}
	
	// end inline asm
	// begin inline asm
	{.reg .u32 t1; 
	add.u32 t1, %r1290, %r1294; 
	max.u32 %r1306, t1, %r3;}
	
	// end inline asm
	// begin inline asm
	{.reg .u32 t1; 
	add.u32 t1, %r1294, %r3; 
	max.u32 %r1310, t1, %r16385;}
	
	// end inline asm
	// begin inline asm
	{.reg .u32 t1; 
	add.u32 t1, %r1298, %r1302; 
	max.u32 %r1314, t1, %r1306;}
	
	// end inline asm
	// begin inline asm
	{.reg .u32 t1; 
	add.u32 t1, %r1302, %r1306; 
	max.u32 %r1318, t1, %r1310;}
	
	// end inline asm
	// begin inline asm
	{.reg .u32 t1; 
	add.u32 t1, %r1306, %r1310; 
	max.u32 %r1322, t1, %r3;}
	
	// end inline asm
	// begin inline asm
	{.reg .u32 t1; 
	add.u32 t1, %r1310, %r3; 
	max.u32 %r1326, t1, %r16385;}
	
	// end inline asm
	// begin inline asm
	{.reg .u32 t1; 
	add.u32 t1, %r1314, %r1318; 
	max.u32 %r1330, t1, %r1322;}
	
	// end inline asm
	// begin inline asm
	{.reg .u32 t1; 
	add.u32 t1, %r1318, %r1322; 
	max.u32 %r1334, t1, %r1326;}
	
	// end inline asm
	// begin inline asm
	{.reg .u32 t1; 
	add.u32 t1, %r1322, %r1326; 
	max.u32 %r1338, t1, %r3;}
	
	// end inline asm
	// begin inline asm
	{.reg .u32 t1; 
	add.u32 t1, %r1326, %r3; 
	max.u32 %r1342, t1, %r16385;}
	
	// end inline asm
	// begin inline asm
	{.reg .u32 t1; 
	add.u32 t1, %r1330, %r1334; 
	max.u32 %r1346, t1, %r1338;}
	
	// end inline asm
	// begin inline asm
	{.reg .u32 t1; 
	add.u32 t1, %r1334, %r1338; 
	max.u32 %r1350, t1, %r1342;}
	
	// end inline asm
	// begin inline asm
	{.reg .u32 t1; 
	add.u32 t1, %r1338, %r1342; 
	max.u32 %r1354, t1, %r3;}
	
	// end inline asm
	// begin inline asm
	{.reg .u32 t1; 
	add.u32 t1, %r1342, %r3; 
	max.u32 %r1358, t1, %r16385;}
	
	// end inline asm
	// begin inline asm
	{.reg .u32 t1; 
	add.u32 t1, %r1346, %r1350; 
	max.u32 %r1362, t1, %r1354;}
	
	// end inline asm
	// begin inline asm
	{.reg .u32 t1; 
	add.u32 t1, %r1350, %r1354; 
	max.u32 %r1366, t1, %r1358;}
	
	// end inline asm
	// begin inline asm
	{.reg .u32 t1; 
	add.u32 t1, %r1354, %r1358; 
	max.u32 %r1370, t1, %r3;}
	
	// end inline asm
	// begin inline asm
	{.reg .u32 t1; 
	add.u32 t1, %r1358, %r3; 
	max.u32 %r1374, t1, %r16385;}
	
	// end inline asm
	// begin inline asm
	{.reg .u32 t1; 
	add.u32 t1, %r1362, %r1366; 
	max.u32 %r1378, t1, %r1370;}
	
	// end inline asm
	// begin inline asm
	{.reg .u32 t1; 
	add.u32 t1, %r1366, %r1370; 
	max.u32 %r1382, t1, %r1374;}
	
	// end inline asm
	// begin inline asm
	{.reg .u32 t1; 
	add.u32 t1, %r1370, %r1374; 
	max.u32 %r1386, t1, %r3;}
	
	// end inline asm
	// begin inline asm
	{.reg .u32 t1; 
	add.u32 t1, %r1374, %r3; 
	max.u32 %r1390, t1, %r16385;}
	
	// end inline asm
	// begin inline asm
	{.reg .u32 t1; 
	add.u32 t1, %r1378, %r1382; 
	max.u32 %r1394, t1, %r1386;}
	
	// end inline asm
	// begin inline asm
	{.reg .u32 t1; 
	add.u32 t1, %r1382, %r1386; 
	max.u32 %r1398, t1, %r1390;}
	
	// end inline asm
	// begin inline asm
	{.reg .u32 t1; 
	add.u32 t1, %r1386, %r1390; 
	max.u32 %r1402, t1, %r3;}
	
	// end inline asm
	// begin inline asm
	{.reg .u32 t1; 
	add.u32 t1, %r1390, %r3; 
	max.u32 %r1406, t1, %r16385;}
	
	// end inline asm
	// begin inline asm
	{.reg .u32 t1; 
	add.u32 t1, %r1394, %r1398; 
	max.u32 %r1410, t1, %r1402;}
	
	// end inline asm
	// begin inline asm
	{.reg .u32 t1; 
	add.u32 t1, %r1398, %r1402; 
	max.u32 %r1414, t1, %r1406;}
	
	// end inline asm
	// begin inline asm
	{.reg .u32 t1; 
	add.u32 t1, %r1402, %r1406; 
	max.u32 %r1418, t1, %r3;}
	
	// end inline asm
	// begin inline asm
	{.reg .u32 t1; 
	add.u32 t1, %r1406, %r3; 
	max.u32 %r1422, t1, %r16385;}
	
	// end inline asm
	// begin inline asm
	{.reg .u32 t1; 
	add.u32 t1, %r1410, %r1414; 
	max.u32 %r1426, t1, %r1418;}
	
	// end inline asm
	// begin inline asm
	{.reg .u32 t1; 
	add.u32 t1, %r1414, %r1418; 
	max.u32 %r1430, t1, %r1422;}
	
	// end inline asm
	// begin inline asm
	{.reg .u32 t1; 
	add.u32 t1, %r1418, %r1422; 
	max.u32 %r1434, t1, %r3;}
	
	// end inline asm
	// begin inline asm
	{.reg .u32 t1; 
	add.u32 t1, %r1422, %r3; 
	max.u32 %r1438, t1, %r16385;}
	
	// end inline asm
	// begin inline asm
	{.reg .u32 t1; 
	add.u32 t1, %r1426, %r1430; 
	max.u32 %r1442, t1, %r1434;}
	
	// end inline asm
	// begin inline asm
	{.reg .u32 t1; 
	add.u32 t1, %r1430, %r1434; 
	max.u32 %r1446, t1, %r1438;}
	
	// end inline asm
	// begin inline asm
	{.reg .u32 t1; 
	add.u32 t1, %r1434, %r1438; 
	max.u32 %r1450, t1, %r3;}
	
	// end inline asm
	// begin inline asm
	{.reg .u32 t1; 
	add.u32 t1, %r1438, %r3; 
	max.u32 %r1454, t1, %r16385;}
	
	// end inline asm
	// begin inline asm
	{.reg .u32 t1; 
	add.u32 t1, %r1442, %r1446; 
	max.u32 %r1458, t1, %r1450;}
	
	// end inline asm
	// begin inline asm
	{.reg .u32 t1; 
	add.u32 t1, %r1446, %r1450; 
	max.u32 %r1462, t1, %r1454;}
	
	// end inline asm
	// begin inline asm
	{.reg .u32 t1; 
	add.u32 t1, %r1450, %r1454; 
	max.u32 %r1466, t1, %r3;}
	
	// end inline asm
	// begin inline asm
	{.reg .u32 t1; 
	add.u32 t1, %r1454, %r3; 
	max.u32 %r1470, t1, %r16385;}
	
	// end inline asm
	// begin inline asm
	{.reg .u32 t1; 
	add.u32 t1, %r1458, %r1462; 
	max.u32 %r1474, t1, %r1466;}
	
	// end inline asm
	// begin inline asm
	{.reg .u32 t1; 
	add.u32 t1, %r1462, %r1466; 
	max.u32 %r1478, t1, %r1470;}
	
	// end inline asm
	// begin inline asm
	{.reg .u32 t1; 
	add.u32 t1, %r1466, %r1470; 
	max.u32 %r1482, t1, %r3;}
	
	// end inline asm
	// begin inline asm
	{.reg .u32 t1; 
	add.u32 t1, %r1470, %r3; 
	max.u32 %r1486, t1, %r16385;}
	
	// end inline asm
	// begin inline asm
	{.reg .u32 t1; 
	add.u32 t1, %r1474, %r1478; 
	max.u32 %r1490, t1, %r1482;}
	
	// end inline asm
	// begin inline asm
	{.reg .u32 t1; 
	add.u32 t1, %r1478, %r1482; 
	max.u32 %r1494, t1, %r1486;}
	
	// end inline asm
	// begin inline asm
	{.reg .u32 t1; 
	add.u32 t1, %r1482, %r1486; 
	max.u32 %r1498, t1, %r3;}
	
	// end inline asm
	// begin inline asm
	{.reg .u32 t1; 
	add.u32 t1, %r1486, %r3; 
	max.u32 %r1502, t1, %r16385;}
	
	// end inline asm
	// begin inline asm
	{.reg .u32 t1; 
	add.u32 t1, %r1490, %r1494; 
	max.u32 %r1506, t1, %r1498;}
	
	// end inline asm
	// begin inline asm
	{.reg .u32 t1; 
	add.u32 t1, %r1494, %r1498; 
	max.u32 %r1510, t1, %r1502;}
	
	// end inline asm
	// begin inline asm
	{.reg .u32 t1; 
	add.u32 t1, %r1498, %r1502; 
	max.u32 %r1514, t1, %r3;}
	
	// end inline asm
	// begin inline asm
	{.reg .u32 t1; 
	add.u32 t1, %r1502, %r3; 
	max.u32 %r1518, t1, %r16385;}
	
	// end inline asm
	// begin inline asm
	{.reg .u32 t1; 
	add.u32 t1, %r1506, %r1510; 
	max.u32 %r1522, t1, %r1514;}
	
	// end inline asm
	// begin inline asm
	{.reg .u32 t1; 
	add.u32 t1, %r1510, %r1514; 
	max.u32 %r1526, t1, %r1518;}
	
	// end inline asm
	// begin inline asm
	{.reg .u32 t1; 
	add.u32 t1, %r1514, %r1518; 
	max.u32 %r1530, t1, %r3;}
	
	// end inline asm
	// begin inline asm
	{.reg .u32 t1; 
	add.u32 t1, %r1518, %r3; 
	max.u32 %r1534, t1, %r16385;}
	
	// end inline asm
	// begin inline asm
	{.reg .u32 t1; 
	add.u32 t1, %r1522, %r1526; 
	max.u32 %r1538, t1, %r1530;}
	
	// end inline asm
	// begin inline asm
	{.reg .u32 t1; 
	add.u32 t1, %r1526, %r1530; 
	max.u32 %r1542, t1, %r1534;}
	
	// end inline asm
	// begin inline asm
	{.reg .u32 t1; 
	add.u32 t1, %r1530, %r1534; 
	max.u32 %r1546, t1, %r3;}
	
	// end inline asm
	// begin inline asm
	{.reg .u32 t1; 
	add.u32 t1, %r1534, %r3; 
	max.u32 %r1550, t1, %r16385;}
	
	// end inline asm
	// begin inline asm
	{.reg .u32 t1; 
	add.u32 t1, %r1538, %r1542; 
	max.u32 %r1554, t1, %r1546;}
	
	// end inline asm
	// begin inline asm
	{.reg .u32 t1; 
	add.u32 t1, %r1542, %r1546; 
	max.u32 %r1558, t1, %r1550;}
	
	// end inline asm
	// begin inline asm
	{.reg .u32 t1; 
	add.u32 t1, %r1546, %r1550; 
	max.u32 %r1562, t1, %r3;}
	
	// end inline asm
	// begin inline asm
	{.reg .u32 t1; 
	add.u32 t1, %r1550, %r3; 
	max.u32 %r1566, t1, %r16385;}
	
	// end inline asm
	// begin inline asm
	{.reg .u32 t1; 
	add.u32 t1, %r1554, %r1558; 
	max.u32 %r1570, t1, %r1562;}
	
	// end inline asm
	// begin inline asm
	{.reg .u32 t1; 
	add.u32 t1, %r1558, %r1562; 
	max.u32 %r1574, t1, %r1566;}
	
	// end inline asm
	// begin inline asm
	{.reg .u32 t1; 
	add.u32 t1, %r1562, %r1566; 
	max.u32 %r1578, t1, %r3;}
	
	// end inline asm
	// begin inline asm
	{.reg .u32 t1; 
	add.u32 t1, %r1566, %r3; 
	max.u32 %r1582, t1, %r16385;}
	
	// end inline asm
	// begin inline asm
	{.reg .u32 t1; 
	add.u32 t1, %r1570, %r1574; 
	max.u32 %r1586, t1, %r1578;}
	
	// end inline asm
	// begin inline asm
	{.reg .u32 t1; 
	add.u32 t1, %r1574, %r1578; 
	max.u32 %r1590, t1, %r1582;}
	
	// end inline asm
	// begin inline asm
	{.reg .u32 t1; 
	add.u32 t1, %r1578, %r1582; 
	max.u32 %r1594, t1, %r3;}
	
	// end inline asm
	// begin inline asm
	{.reg .u32 t1; 
	add.u32 t1, %r1582, %r3; 
	max.u32 %r1598, t1, %r16385;}
	
	// end inline asm
	// begin inline asm
	{.reg .u32 t1; 
	add.u32 t1, %r1586, %r1590; 
	max.u32 %r1602, t1, %r1594;}
	
	// end inline asm
	// begin inline asm
	{.reg .u32 t1; 
	add.u32 t1, %r1590, %r1594; 
	max.u32 %r1606, t1, %r1598;}
	
	// end inline asm
	// begin inline asm
	{.reg .u32 t1; 
	add.u32 t1, %r1594, %r1598; 
	max.u32 %r1610, t1, %r3;}
	
	// end inline asm
	// begin inline asm
	{.reg .u32 t1; 
	add.u32 t1, %r1598, %r3; 
	max.u32 %r1614, t1, %r16385;}
	
	// end inline asm
	// begin inline asm
	{.reg .u32 t1; 
	add.u32 t1, %r1602, %r1606; 
	max.u32 %r1618, t1, %r1610;}
	
	// end inline asm
	// begin inline asm
	{.reg .u32 t1; 
	add.u32 t1, %r1606, %r1610; 
	max.u32 %r1622, t1, %r1614;}
	
	// end inline asm
	// begin inline asm
	{.reg .u32 t1; 
	add.u32 t1, %r1610, %r1614; 
	max.u32 %r1626, t1, %r3;}
	
	// end inline asm
	// begin inline asm
	{.reg .u32 t1; 
	add.u32 t1, %r1614, %r3; 
	max.u32 %r1630, t1, %r16385;}
	
	// end inline asm
	// begin inline asm
	{.reg .u32 t1; 
	add.u32 t1, %r1618, %r1622; 
	max.u32 %r1634, t1, %r1626;}
	
	// end inline asm
	// begin inline asm
	{.reg .u32 t1; 
	add.u32 t1, %r1622, %r1626; 
	max.u32 %r1638, t1, %r1630;}
	
	// end inline asm
	// begin inline asm
	{.reg .u32 t1; 
	add.u32 t1, %r1626, %r1630; 
	max.u32 %r1642, t1, %r3;}
	
	// end inline asm
	// begin inline asm
	{.reg .u32 t1; 
	add.u32 t1, %r1630, %r3; 
	max.u32 %r1646, t1, %r16385;}
	
	// end inline asm
	// begin inline asm
	{.reg .u32 t1; 
	add.u32 t1, %r1634, %r1638; 
	max.u32 %r1650, t1, %r1642;}
	
	// end inline asm
	// begin inline asm
	{.reg .u32 t1; 
	add.u32 t1, %r1638, %r1642; 
	max.u32 %r1654, t1, %r1646;}
	
	// end inline asm
	// begin inline asm
	{.reg .u32 t1; 
	add.u32 t1, %r1642, %r1646; 
	max.u32 %r1658, t1, %r3;}
	
	// end inline asm
	// begin inline asm
	{.reg .u32 t1; 
	add.u32 t1, %r1646, %r3; 
	max.u32 %r1662, t1, %r16385;}
	
	// end inline asm
	// begin inline asm
	{.reg .u32 t1; 
	add.u32 t1, %r1650, %r1654; 
	max.u32 %r1666, t1, %r1658;}
	
	// end inline asm
	// begin inline asm
	{.reg .u32 t1; 
	add.u32 t1, %r1654, %r1658; 
	max.u32 %r1670, t1, %r1662;}
	
	// end inline asm
	// begin inline asm
	{.reg .u32 t1; 
	add.u32 t1, %r1658, %r1662; 
	max.u32 %r1674, t1, %r3;}
	
	// end inline asm
	// begin inline asm
	{.reg .u32 t1; 
	add.u32 t1, %r1662, %r3; 
	max.u32 %r1678, t1, %r16385;}
	
	// end inline asm
	// begin inline asm
	{.reg .u32 t1; 
	add.u32 t1, %r1666, %r1670; 
	max.u32 %r1682, t1, %r1674;}
	
	// end inline asm
	// begin inline asm
	{.reg .u32 t1; 
	add.u32 t1, %r1670, %r1674; 
	max.u32 %r1686, t1, %r1678;}
	
	// end inline asm
	// begin inline asm
	{.reg .u32 t1; 
	add.u32 t1, %r1674, %r1678; 
	max.u32 %r1690, t1, %r3;}
	
	// end inline asm
	// begin inline asm
	{.reg .u32 t1; 
	add.u32 t1, %r1678, %r3; 
	max.u32 %r1694, t1, %r16385;}
	
	// end inline asm
	// begin inline asm
	{.reg .u32 t1; 
	add.u32 t1, %r1682, %r1686; 
	max.u32 %r1698, t1, %r1690;}
	
	// end inline asm
	// begin inline asm
	{.reg .u32 t1; 
	add.u32 t1, %r1686, %r1690; 
	max.u32 %r1702, t1, %r1694;}
	
	// end inline asm
	// begin inline asm
	{.reg .u32 t1; 
	add.u32 t1, %r1690, %r1694; 
	max.u32 %r1706, t1, %r3;}
	
	// end inline asm
	// begin inline asm
	{.reg .u32 t1; 
	add.u32 t1, %r1694, %r3; 
	max.u32 %r1710, t1, %r16385;}
	
	// end inline asm
	// begin inline asm
	{.reg .u32 t1; 
	add.u32 t1, %r1698, %r1702; 
	max.u32 %r1714, t1, %r1706;}
	
	// end inline asm
	// begin inline asm
	{.reg .u32 t1; 
	add.u32 t1, %r1702, %r1706; 
	max.u32 %r1718, t1, %r1710;}
	
	// end inline asm
	// begin inline asm
	{.reg .u32 t1; 
	add.u32 t1, %r1706, %r1710; 
	max.u32 %r1722, t1, %r3;}
	
	// end inline asm
	// begin inline asm
	{.reg .u32 t1; 
	add.u32 t1, %r1710, %r3; 
	max.u32 %r1726, t1, %r16385;}
	
	// end inline asm
	// begin inline asm
	{.reg .u32 t1; 
	add.u32 t1, %r1714, %r1718; 
	max.u32 %r1730, t1, %r1722;}
	
	// end inline asm
	// begin inline asm
	{.reg .u32 t1; 
	add.u32 t1, %r1718, %r1722; 
	max.u32 %r1734, t1, %r1726;}
	
	// end inline asm
	// begin inline asm
	{.reg .u32 t1; 
	add.u32 t1, %r1722, %r1726; 
	max.u32 %r1738, t1, %r3;}
	
	// end inline asm
	// begin inline asm
	{.reg .u32 t1; 
	add.u32 t1, %r1726, %r3; 
	max.u32 %r1742, t1, %r16385;}
	
	// end inline asm
	// begin inline asm
	{.reg .u32 t1; 
	add.u32 t1, %r1730, %r1734; 
	max.u32 %r1746, t1, %r1738;}
	
	// end inline asm
	// begin inline asm
	{.reg .u32 t1; 
	add.u32 t1, %r1734, %r1738; 
	max.u32 %r1750, t1, %r1742;}
	
	// end inline asm
	// begin inline asm
	{.reg .u32 t1; 
	add.u32 t1, %r1738, %r1742; 
	max.u32 %r1754, t1, %r3;}
	
	// end inline asm
	// begin inline asm
	{.reg .u32 t1; 
	add.u32 t1, %r1742, %r3; 
	max.u32 %r1758, t1, %r16385;}
	
	// end inline asm
	// begin inline asm
	{.reg .u32 t1; 
	add.u32 t1, %r1746, %r1750; 
	max.u32 %r1762, t1, %r1754;}
	
	// end inline asm
	// begin inline asm
	{.reg .u32 t1; 
	add.u32 t1, %r1750, %r1754; 
	max.u32 %r1766, t1, %r1758;}
	
	// end inline asm
	// begin inline asm
	{.reg .u32 t1; 
	add.u32 t1, %r1754, %r1758; 
	max.u32 %r1770, t1, %r3;}
	
	// end inline asm
	// begin inline asm
	{.reg .u32 t1; 
	add.u32 t1, %r1758, %r3; 
	max.u32 %r1774, t1, %r16385;}
	
	// end inline asm
	// begin inline asm
	{.reg .u32 t1; 
	add.u32 t1, %r1762, %r1766; 
	max.u32 %r1778, t1, %r1770;}
	
	// end inline asm
	// begin inline asm
	{.reg .u32 t1; 
	add.u32 t1, %r1766, %r1770; 
	max.u32 %r1782, t1, %r1774;}
	
	// end inline asm
	// begin inline asm
	{.reg .u32 t1; 
	add.u32 t1, %r1770, %r1774; 
	max.u32 %r1786, t1, %r3;}
	
	// end inline asm
	// begin inline asm
	{.reg .u32 t1; 
	add.u32 t1, %r1774, %r3; 
	max.u32 %r1790, t1, %r16385;}
	
	// end inline asm
	// begin inline asm
	{.reg .u32 t1; 
	add.u32 t1, %r1778, %r1782; 
	max.u32 %r1794, t1, %r1786;}
	
	// end inline asm
	// begin inline asm
	{.reg .u32 t1; 
	add.u32 t1, %r1782, %r1786; 
	max.u32 %r1798, t1, %r1790;}
	
	// end inline asm
	// begin inline asm
	{.reg .u32 t1; 
	add.u32 t1, %r1786, %r1790; 
	max.u32 %r1802, t1, %r3;}
	
	// end inline asm
	// begin inline asm
	{.reg .u32 t1; 
	add.u32 t1, %r1790, %r3; 
	max.u32 %r1806, t1, %r16385;}
	
	// end inline asm
	// begin inline asm
	{.reg .u32 t1; 
	add.u32 t1, %r1794, %r1798; 
	max.u32 %r1810, t1, %r1802;}
	
	// end inline asm
	// begin inline asm
	{.reg .u32 t1; 
	add.u32 t1, %r1798, %r1802; 
	max.u32 %r1814, t1, %r1806;}
	
	// end inline asm
	// begin inline asm
	{.reg .u32 t1; 
	add.u32 t1, %r1802, %r1806; 
	max.u32 %r1818, t1, %r3;}
	
	// end inline asm
	// begin inline asm
	{.reg .u32 t1; 
	add.u32 t1, %r1806, %r3; 
	max.u32 %r1822, t1, %r16385;}
	
	// end inline asm
	// begin inline asm
	{.reg .u32 t1; 
	add.u32 t1, %r1810, %r1814; 
	max.u32 %r1826, t1, %r1818;}
	
	// end inline asm
	// begin inline asm
	{.reg .u32 t1; 
	add.u32 t1, %r1814, %r1818; 
	max.u32 %r1830, t1, %r1822;}
	
	// end inline asm
	// begin inline asm
	{.reg .u32 t1; 
	add.u32 t1, %r1818, %r1822; 
	max.u32 %r1834, t1, %r3;}
	
	// end inline asm
	// begin inline asm
	{.reg .u32 t1; 
	add.u32 t1, %r1822, %r3; 
	max.u32 %r1838, t1, %r16385;}
	
	// end inline asm
	// begin inline asm
	{.reg .u32 t1; 
	add.u32 t1, %r1826, %r1830; 
	max.u32 %r1842, t1, %r1834;}
	
	// end inline asm
	// begin inline asm
	{.reg .u32 t1; 
	add.u32 t1, %r1830, %r1834; 
	max.u32 %r1846, t1, %r1838;}
	
	// end inline asm
	// begin inline asm
	{.reg .u32 t1; 
	add.u32 t1, %r1834, %r1838; 
	max.u32 %r1850, t1, %r3;}
	
	// end inline asm
	// begin inline asm
	{.reg .u32 t1; 
	add.u32 t1, %r1838, %r3; 
	max.u32 %r1854, t1, %r16385;}
	
	// end inline asm
	// begin inline asm
	{.reg .u32 t1; 
	add.u32 t1, %r1842, %r1846; 
	max.u32 %r1858, t1, %r1850;}
	
	// end inline asm
	// begin inline asm
	{.reg .u32 t1; 
	add.u32 t1, %r1846, %r1850; 
	max.u32 %r1862, t1, %r1854;}
	
	// end inline asm
	// begin inline asm
	{.reg .u32 t1; 
	add.u32 t1, %r1850, %r1854; 
	max.u32 %r1866, t1, %r3;}
	
	// end inline asm
	// begin inline asm
	{.reg .u32 t1; 
	add.u32 t1, %r1854, %r3; 
	max.u32 %r1870, t1, %r16385;}
	
	// end inline asm
	// begin inline asm
	{.reg .u32 t1; 
	add.u32 t1, %r1858, %r1862; 
	max.u32 %r1874, t1, %r1866;}
	
	// end inline asm
	// begin inline asm
	{.reg .u32 t1; 
	add.u32 t1, %r1862, %r1866; 
	max.u32 %r1878, t1, %r1870;}
	
	// end inline asm
	// begin inline asm
	{.reg .u32 t1; 
	add.u32 t1, %r1866, %r1870; 
	max.u32 %r1882, t1, %r3;}
	
	// end inline asm
	// begin inline asm
	{.reg .u32 t1; 
	add.u32 t1, %r1870, %r3; 
	max.u32 %r1886, t1, %r16385;}
	
	// end inline asm
	// begin inline asm
	{.reg .u32 t1; 
	add.u32 t1, %r1874, %r1878; 
	max.u32 %r1890, t1, %r1882;}
	
	// end inline asm
	// begin inline asm
	{.reg .u32 t1; 
	add.u32 t1, %r1878, %r1882; 
	max.u32 %r1894, t1, %r1886;}
	
	// end inline asm
	// begin inline asm
	{.reg .u32 t1; 
	add.u32 t1, %r1882, %r1886; 
	max.u32 %r1898, t1, %r3;}
	
	// end inline asm
	// begin inline asm
	{.reg .u32 t1; 
	add.u32 t1, %r1886, %r3; 
	max.u32 %r1902, t1, %r16385;}
	
	// end inline asm
	// begin inline asm
	{.reg .u32 t1; 
	add.u32 t1, %r1890, %r1894; 
	max.u32 %r1906, t1, %r1898;}
	
	// end inline asm
	// begin inline asm
	{.reg .u32 t1; 
	add.u32 t1, %r1894, %r1898; 
	max.u32 %r1910, t1, %r1902;}
	
	// end inline asm
	// begin inline asm
	{.reg .u32 t1; 
	add.u32 t1, %r1898, %r1902; 
	max.u32 %r1914, t1, %r3;}
	
	// end inline asm
	// begin inline asm
	{.reg .u32 t1; 
	add.u32 t1, %r1902, %r3; 
	max.u32 %r1918, t1, %r16385;}
	
	// end inline asm
	// begin inline asm
	{.reg .u32 t1; 
	add.u32 t1, %r1906, %r1910; 
	max.u32 %r1922, t1, %r1914;}
	
	// end inline asm
	// begin inline asm
	{.reg .u32 t1; 
	add.u32 t1, %r1910, %r1914; 
	max.u32 %r1926, t1, %r1918;}
	
	// end inline asm
	// begin inline asm
	{.reg .u32 t1; 
	add.u32 t1, %r1914, %r1918; 
	max.u32 %r1930, t1, %r3;}
	
	// end inline asm
	// begin inline asm
	{.reg .u32 t1; 
	add.u32 t1, %r1918, %r3; 
	max.u32 %r1934, t1, %r16385;}
	
	// end inline asm
	// begin inline asm
	{.reg .u32 t1; 
	add.u32 t1, %r1922, %r1926; 
	max.u32 %r1938, t1, %r1930;}
	
	// end inline asm
	// begin inline asm
	{.reg .u32 t1; 
	add.u32 t1, %r1926, %r1930; 
	max.u32 %r1942, t1, %r1934;}
	
	// end inline asm
	// begin inline asm
	{.reg .u32 t1; 
	add.u32 t1, %r1930, %r1934; 
	max.u32 %r1946, t1, %r3;}
	
	// end inline asm
	// begin inline asm
	{.reg .u32 t1; 
	add.u32 t1, %r1934, %r3; 
	max.u32 %r1950, t1, %r16385;}
	
	// end inline asm
	// begin inline asm
	{.reg .u32 t1; 
	add.u32 t1, %r1938, %r1942; 
	max.u32 %r1954, t1, %r1946;}
	
	// end inline asm
	// begin inline asm
	{.reg .u32 t1; 
	add.u32 t1, %r1942, %r1946; 
	max.u32 %r1958, t1, %r1950;}
	
	// end inline asm
	// begin inline asm
	{.reg .u32 t1; 
	add.u32 t1, %r1946, %r1950; 
	max.u32 %r1962, t1, %r3;}
	
	// end inline asm
	// begin inline asm
	{.reg .u32 t1; 
	add.u32 t1, %r1950, %r3; 
	max.u32 %r1966, t1, %r16385;}
	
	// end inline asm
	// begin inline asm
	{.reg .u32 t1; 
	add.u32 t1, %r1954, %r1958; 
	max.u32 %r1970, t1, %r1962;}
	
	// end inline asm
	// begin inline asm
	{.reg .u32 t1; 
	add.u32 t1, %r1958, %r1962; 
	max.u32 %r1974, t1, %r1966;}
	
	// end inline asm
	// begin inline asm
	{.reg .u32 t1; 
	add.u32 t1, %r1962, %r1966; 
	max.u32 %r1978, t1, %r3;}
	
	// end inline asm
	// begin inline asm
	{.reg .u32 t1; 
	add.u32 t1, %r1966, %r3; 
	max.u32 %r1982, t1, %r16385;}
	
	// end inline asm
	// begin inline asm
	{.reg .u32 t1; 
	add.u32 t1, %r1970, %r1974; 
	max.u32 %r1986, t1, %r1978;}
	
	// end inline asm
	// begin inline asm
	{.reg .u32 t1; 
	add.u32 t1, %r1974, %r1978; 
	max.u32 %r1990, t1, %r1982;}
	
	// end inline asm
	// begin inline asm
	{.reg .u32 t1; 
	add.u32 t1, %r1978, %r1982; 
	max.u32 %r1994, t1, %r3;}
	
	// end inline asm
	// begin inline asm
	{.reg .u32 t1; 
	add.u32 t1, %r1982, %r3; 
	max.u32 %r1998, t1, %r16385;}
	
	// end inline asm
	// begin inline asm
	{.reg .u32 t1; 
	add.u32 t1, %r1986, %r1990; 
	max.u32 %r2002, t1, %r1994;}
	
	// end inline asm
	// begin inline asm
	{.reg .u32 t1; 
	add.u32 t1, %r1990, %r1994; 
	max.u32 %r2006, t1, %r1998;}
	
	// end inline asm
	// begin inline asm
	{.reg .u32 t1; 
	add.u32 t1, %r1994, %r1998; 
	max.u32 %r2010, t1, %r3;}
	
	// end inline asm
	// begin inline asm
	{.reg .u32 t1; 
	add.u32 t1, %r1998, %r3; 
	max.u32 %r2014, t1, %r16385;}
	
	// end inline asm
	// begin inline asm
	{.reg .u32 t1; 
	add.u32 t1, %r2002, %r2006; 
	max.u32 %r2018, t1, %r2010;}
	
	// end inline asm
	// begin inline asm
	{.reg .u32 t1; 
	add.u32 t1, %r2006, %r2010; 
	max.u32 %r2022, t1, %r2014;}
	
	// end inline asm
	// begin inline asm
	{.reg .u32 t1; 
	add.u32 t1, %r2010, %r2014; 
	max.u32 %r2026, t1, %r3;}
	
	// end inline asm
	// begin inline asm
	{.reg .u32 t1; 
	add.u32 t1, %r2014, %r3; 
	max.u32 %r2030, t1, %r16385;}
	
	// end inline asm
	// begin inline asm
	{.reg .u32 t1; 
	add.u32 t1, %r2018, %r2022; 
	max.u32 %r2034, t1, %r2026;}
	
	// end inline asm
	// begin inline asm
	{.reg .u32 t1; 
	add.u32 t1, %r2022, %r2026; 
	max.u32 %r2038, t1, %r2030;}
	
	// end inline asm
	// begin inline asm
	{.reg .u32 t1; 
	add.u32 t1, %r2026, %r2030; 
	max.u32 %r2042, t1, %r3;}
	
	// end inline asm
	// begin inline asm
	{.reg .u32 t1; 
	add.u32 t1, %r2030, %r3; 
	max.u32 %r2046, t1, %r16385;}
	
	// end inline asm
	// begin inline asm
	{.reg .u32 t1; 
	add.u32 t1, %r2034, %r2038; 
	max.u32 %r2050, t1, %r2042;}
	
	// end inline asm
	// begin inline asm
	{.reg .u32 t1; 
	add.u32 t1, %r2038, %r2042; 
	max.u32 %r2054, t1, %r2046;}
	
	// end inline asm
	// begin inline asm
	{.reg .u32 t1; 
	add.u32 t1, %r2042, %r2046; 
	max.u32 %r2058, t1, %r3;}
	
	// end inline asm
	// begin inline asm
	{.reg .u32 t1; 
	add.u32 t1, %r2046, %r3; 
	max.u32 %r2062, t1, %r16385;}
	
	// end inline asm
	// begin inline asm
	{.reg .u32 t1; 
	add.u32 t1, %r2050, %r2054; 
	max.u32 %r2066, t1, %r2058;}
	
	// end inline asm
	// begin inline asm
	{.reg .u32 t1; 
	add.u32 t1, %r2054, %r2058; 
	max.u32 %r2070, t1, %r2062;}
	
	// end inline asm
	// begin inline asm
	{.reg .u32 t1; 
	add.u32 t1, %r2058, %r2062; 
	max.u32 %r2074, t1, %r3;}
	
	// end inline asm
	// begin inline asm
	{.reg .u32 t1; 
	add.u32 t1, %r2062, %r3; 
	max.u32 %r2078, t1, %r16385;}
	
	// end inline asm
	// begin inline asm
	{.reg .u32 t1; 
	add.u32 t1, %r2066, %r2070; 
	max.u32 %r2082, t1, %r2074;}
	
	// end inline asm
	// begin inline asm
	{.reg .u32 t1; 
	add.u32 t1, %r2070, %r2074; 
	max.u32 %r2086, t1, %r2078;}
	
	// end inline asm
	// begin inline asm
	{.reg .u32 t1; 
	add.u32 t1, %r2074, %r2078; 
	max.u32 %r2090, t1, %r3;}
	
	// end inline asm
	// begin inline asm
	{.reg .u32 t1; 
	add.u32 t1, %r2078, %r3; 
	max.u32 %r2094, t1, %r16385;}
	
	// end inline asm
	// begin inline asm
	{.reg .u32 t1; 
	add.u32 t1, %r2082, %r2086; 
	max.u32 %r2098, t1, %r2090;}
	
	// end inline asm
	// begin inline asm
	{.reg .u32 t1; 
	add.u32 t1, %r2086, %r2090; 
	max.u32 %r2102, t1, %r2094;}
	
	// end inline asm
	// begin inline asm
	{.reg .u32 t1; 
	add.u32 t1, %r2090, %r2094; 
	max.u32 %r2106, t1, %r3;}
	
	// end inline asm
	// begin inline asm
	{.reg .u32 t1; 
	add.u32 t1, %r2094, %r3; 
	max.u32 %r2110, t1, %r16385;}
	
	// end inline asm
	// begin inline asm
	{.reg .u32 t1; 
	add.u32 t1, %r2098, %r2102; 
	max.u32 %r2114, t1, %r2106;}
	
	// end inline asm
	// begin inline asm
	{.reg .u32 t1; 
	add.u32 t1, %r2102, %r2106; 
	max.u32 %r2118, t1, %r2110;}
	
	// end inline asm
	// begin inline asm
	{.reg .u32 t1; 
	add.u32 t1, %r2106, %r2110; 
	max.u32 %r2122, t1, %r3;}
	
	// end inline asm
	// begin inline asm
	{.reg .u32 t1; 
	add.u32 t1, %r2110, %r3; 
	max.u32 %r2126, t1, %r16385;}
	
	// end inline asm
	// begin inline asm
	{.reg .u32 t1; 
	add.u32 t1, %r2114, %r2118; 
	max.u32 %r2130, t1, %r2122;}
	
	// end inline asm
	// begin inline asm
	{.reg .u32 t1; 
	add.u32 t1, %r2118, %r2122; 
	max.u32 %r2134, t1, %r2126;}
	
	// end inline asm
	// begin inline asm
	{.reg .u32 t1; 
	add.u32 t1, %r2122, %r2126; 
	max.u32 %r2138, t1, %r3;}
	
	// end inline asm
	// begin inline asm
	{.reg .u32 t1; 
	add.u32 t1, %r2126, %r3; 
	max.u32 %r2142, t1, %r16385;}
	
	// end inline asm
	// begin inline asm
	{.reg .u32 t1; 
	add.u32 t1, %r2130, %r2134; 
	max.u32 %r2146, t1, %r2138;}
	
	// end inline asm
	// begin inline asm
	{.reg .u32 t1; 
	add.u32 t1, %r2134, %r2138; 
	max.u32 %r2150, t1, %r2142;}
	
	// end inline asm
	// begin inline asm
	{.reg .u32 t1; 
	add.u32 t1, %r2138, %r2142; 
	max.u32 %r2154, t1, %r3;}
	
	// end inline asm
	// begin inline asm
	{.reg .u32 t1; 
	add.u32 t1, %r2142, %r3; 
	max.u32 %r2158, t1, %r16385;}
	
	// end inline asm
	// begin inline asm
	{.reg .u32 t1; 
	add.u32 t1, %r2146, %r2150; 
	max.u32 %r2162, t1, %r2154;}
	
	// end inline asm
	// begin inline asm
	{.reg .u32 t1; 
	add.u32 t1, %r2150, %r2154; 
	max.u32 %r2166, t1, %r2158;}
	
	// end inline asm
	// begin inline asm
	{.reg .u32 t1; 
	add.u32 t1, %r2154, %r2158; 
	max.u32 %r2170, t1, %r3;}
	
	// end inline asm
	// begin inline asm
	{.reg .u32 t1; 
	add.u32 t1, %r2158, %r3; 
	max.u32 %r2174, t1, %r16385;}
	
	// end inline asm
	// begin inline asm
	{.reg .u32 t1; 
	add.u32 t1, %r2162, %r2166; 
	max.u32 %r2178, t1, %r2170;}
	
	// end inline asm
	// begin inline asm
	{.reg .u32 t1; 
	add.u32 t1, %r2166, %r2170; 
	max.u32 %r2182, t1, %r2174;}
	
	// end inline asm
	// begin inline asm
	{.reg .u32 t1; 
	add.u32 t1, %r2170, %r2174; 
	max.u32 %r2186, t1, %r3;}
	
	// end inline asm
	// begin inline asm
	{.reg .u32 t1; 
	add.u32 t1, %r2174, %r3; 
	max.u32 %r2190, t1, %r16385;}
	
	// end inline asm
	// begin inline asm
	{.reg .u32 t1; 
	add.u32 t1, %r2178, %r2182; 
	max.u32 %r2194, t1, %r2186;}
	
	// end inline asm
	// begin inline asm
	{.reg .u32 t1; 
	add.u32 t1, %r2182, %r2186; 
	max.u32 %r2198, t1, %r2190;}
	
	// end inline asm
	// begin inline asm
	{.reg .u32 t1; 
	add.u32 t1, %r2186, %r2190; 
	max.u32 %r2202, t1, %r3;}
	
	// end inline asm
	// begin inline asm
	{.reg .u32 t1; 
	add.u32 t1, %r2190, %r3; 
	max.u32 %r2206, t1, %r16385;}
	
	// end inline asm
	// begin inline asm
	{.reg .u32 t1; 
	add.u32 t1, %r2194, %r2198; 
	max.u32 %r2210, t1, %r2202;}
	
	// end inline asm
	// begin inline asm
	{.reg .u32 t1; 
	add.u32 t1, %r2198, %r2202; 
	max.u32 %r2214, t1, %r2206;}
	
	// end inline asm
	// begin inline asm
	{.reg .u32 t1; 
	add.u32 t1, %r2202, %r2206; 
	max.u32 %r2218, t1, %r3;}
	
	// end inline asm
	// begin inline asm
	{.reg .u32 t1; 
	add.u32 t1, %r2206, %r3; 
	max.u32 %r2222, t1, %r16385;}
	
	// end inline asm
	// begin inline asm
	{.reg .u32 t1; 
	add.u32 t1, %r2210, %r2214; 
	max.u32 %r2226, t1, %r2218;}
	
	// end inline asm
	// begin inline asm
	{.reg .u32 t1; 
	add.u32 t1, %r2214, %r2218; 
	max.u32 %r2230, t1, %r2222;}
	
	// end inline asm
	// begin inline asm
	{.reg .u32 t1; 
	add.u32 t1, %r2218, %r2222; 
	max.u32 %r2234, t1, %r3;}
	
	// end inline asm
	// begin inline asm
	{.reg .u32 t1; 
	add.u32 t1, %r2222, %r3; 
	max.u32 %r2238, t1, %r16385;}
	
	// end inline asm
	// begin inline asm
	{.reg .u32 t1; 
	add.u32 t1, %r2226, %r2230; 
	max.u32 %r2242, t1, %r2234;}
	
	// end inline asm
	// begin inline asm
	{.reg .u32 t1; 
	add.u32 t1, %r2230, %r2234; 
	max.u32 %r2246, t1, %r2238;}
	
	// end inline asm
	// begin inline asm
	{.reg .u32 t1; 
	add.u32 t1, %r2234, %r2238; 
	max.u32 %r2250, t1, %r3;}
	
	// end inline asm
	// begin inline asm
	{.reg .u32 t1; 
	add.u32 t1, %r2238, %r3; 
	max.u32 %r2254, t1, %r16385;}
	
	// end inline asm
	// begin inline asm
	{.reg .u32 t1; 
	add.u32 t1, %r2242, %r2246; 
	max.u32 %r2258, t1, %r2250;}
	
	// end inline asm
	// begin inline asm
	{.reg .u32 t1; 
	add.u32 t1, %r2246, %r2250; 
	max.u32 %r2262, t1, %r2254;}
	
	// end inline asm
	// begin inline asm
	{.reg .u32 t1; 
	add.u32 t1, %r2250, %r2254; 
	max.u32 %r2266, t1, %r3;}
	
	// end inline asm
	// begin inline asm
	{.reg .u32 t1; 
	add.u32 t1, %r2254, %r3; 
	max.u32 %r2270, t1, %r16385;}
	
	// end inline asm
	// begin inline asm
	{.reg .u32 t1; 
	add.u32 t1, %r2258, %r2262; 
	max.u32 %r2274, t1, %r2266;}
	
	// end inline asm
	// begin inline asm
	{.reg .u32 t1; 
	add.u32 t1, %r2262, %r2266; 
	max.u32 %r2278, t1, %r2270;}
	
	// end inline asm
	// begin inline asm
	{.reg .u32 t1; 
	add.u32 t1, %r2266, %r2270; 
	max.u32 %r2282, t1, %r3;}
	
	// end inline asm
	// begin inline asm
	{.reg .u32 t1; 
	add.u32 t1, %r2270, %r3; 
	max.u32 %r2286, t1, %r16385;}
	
	// end inline asm
	// begin inline asm
	{.reg .u32 t1; 
	add.u32 t1, %r2274, %r2278; 
	max.u32 %r2290, t1, %r2282;}
	
	// end inline asm
	// begin inline asm
	{.reg .u32 t1; 
	add.u32 t1, %r2278, %r2282; 
	max.u32 %r2294, t1, %r2286;}
	
	// end inline asm
	// begin inline asm
	{.reg .u32 t1; 
	add.u32 t1, %r2282, %r2286; 
	max.u32 %r2298, t1, %r3;}
	
	// end inline asm
	// begin inline asm
	{.reg .u32 t1; 
	add.u32 t1, %r2286, %r3; 
	max.u32 %r2302, t1, %r16385;}
	
	// end inline asm
	// begin inline asm
	{.reg .u32 t1; 
	add.u32 t1, %r2290, %r2294; 
	max.u32 %r2306, t1, %r2298;}
	
	// end inline asm
	// begin inline asm
	{.reg .u32 t1; 
	add.u32 t1, %r2294, %r2298; 
	max.u32 %r2310, t1, %r2302;}
	
	// end inline asm
	// begin inline asm
	{.reg .u32 t1; 
	add.u32 t1, %r2298, %r2302; 
	max.u32 %r2314, t1, %r3;}
	
	// end inline asm
	// begin inline asm
	{.reg .u32 t1; 
	add.u32 t1, %r2302, %r3; 
	max.u32 %r2318, t1, %r16385;}
	
	// end inline asm
	// begin inline asm
	{.reg .u32 t1; 
	add.u32 t1, %r2306, %r2310; 
	max.u32 %r2322, t1, %r2314;}
	
	// end inline asm
	// begin inline asm
	{.reg .u32 t1; 
	add.u32 t1, %r2310, %r2314; 
	max.u32 %r2326, t1, %r2318;}
	
	// end inline asm
	// begin inline asm
	{.reg .u32 t1; 
	add.u32 t1, %r2314, %r2318; 
	max.u32 %r2330, t1, %r3;}
	
	// end inline asm
	// begin inline asm
	{.reg .u32 t1; 
	add.u32 t1, %r2318, %r3; 
	max.u32 %r2334, t1, %r16385;}
	
	// end inline asm
	// begin inline asm
	{.reg .u32 t1; 
	add.u32 t1, %r2322, %r2326; 
	max.u32 %r2338, t1, %r2330;}
	
	// end inline asm
	// begin inline asm
	{.reg .u32 t1; 
	add.u32 t1, %r2326, %r2330; 
	max.u32 %r2342, t1, %r2334;}
	
	// end inline asm
	// begin inline asm
	{.reg .u32 t1; 
	add.u32 t1, %r2330, %r2334; 
	max.u32 %r2346, t1, %r3;}
	
	// end inline asm
	// begin inline asm
	{.reg .u32 t1; 
	add.u32 t1, %r2334, %r3; 
	max.u32 %r2350, t1, %r16385;}
	
	// end inline asm
	// begin inline asm
	{.reg .u32 t1; 
	add.u32 t1, %r2338, %r2342; 
	max.u32 %r2354, t1, %r2346;}
	
	// end inline asm
	// begin inline asm
	{.reg .u32 t1; 
	add.u32 t1, %r2342, %r2346; 
	max.u32 %r2358, t1, %r2350;}
	
	// end inline asm
	// begin inline asm
	{.reg .u32 t1; 
	add.u32 t1, %r2346, %r2350; 
	max.u32 %r2362, t1, %r3;}
	
	// end inline asm
	// begin inline asm
	{.reg .u32 t1; 
	add.u32 t1, %r2350, %r3; 
	max.u32 %r2366, t1, %r16385;}
	
	// end inline asm
	// begin inline asm
	{.reg .u32 t1; 
	add.u32 t1, %r2354, %r2358; 
	max.u32 %r2370, t1, %r2362;}
	
	// end inline asm
	// begin inline asm
	{.reg .u32 t1; 
	add.u32 t1, %r2358, %r2362; 
	max.u32 %r2374, t1, %r2366;}
	
	// end inline asm
	// begin inline asm
	{.reg .u32 t1; 
	add.u32 t1, %r2362, %r2366; 
	max.u32 %r2378, t1, %r3;}
	
	// end inline asm
	// begin inline asm
	{.reg .u32 t1; 
	add.u32 t1, %r2366, %r3; 
	max.u32 %r2382, t1, %r16385;}
	
	// end inline asm
	// begin inline asm
	{.reg .u32 t1; 
	add.u32 t1, %r2370, %r2374; 
	max.u32 %r2386, t1, %r2378;}
	
	// end inline asm
	// begin inline asm
	{.reg .u32 t1; 
	add.u32 t1, %r2374, %r2378; 
	max.u32 %r2390, t1, %r2382;}
	
	// end inline asm
	// begin inline asm
	{.reg .u32 t1; 
	add.u32 t1, %r2378, %r2382; 
	max.u32 %r2394, t1, %r3;}
	
	// end inline asm
	// begin inline asm
	{.reg .u32 t1; 
	add.u32 t1, %r2382, %r3; 
	max.u32 %r2398, t1, %r16385;}
	
	// end inline asm
	// begin inline asm
	{.reg .u32 t1; 
	add.u32 t1, %r2386, %r2390; 
	max.u32 %r2402, t1, %r2394;}
	
	// end inline asm
	// begin inline asm
	{.reg .u32 t1; 
	add.u32 t1, %r2390, %r2394; 
	max.u32 %r2406, t1, %r2398;}
	
	// end inline asm
	// begin inline asm
	{.reg .u32 t1; 
	add.u32 t1, %r2394, %r2398; 
	max.u32 %r2410, t1, %r3;}
	
	// end inline asm
	// begin inline asm
	{.reg .u32 t1; 
	add.u32 t1, %r2398, %r3; 
	max.u32 %r2414, t1, %r16385;}
	
	// end inline asm
	// begin inline asm
	{.reg .u32 t1; 
	add.u32 t1, %r2402, %r2406; 
	max.u32 %r2418, t1, %r2410;}
	
	// end inline asm
	// begin inline asm
	{.reg .u32 t1; 
	add.u32 t1, %r2406, %r2410; 
	max.u32 %r2422, t1, %r2414;}
	
	// end inline asm
	// begin inline asm
	{.reg .u32 t1; 
	add.u32 t1, %r2410, %r2414; 
	max.u32 %r2426, t1, %r3;}
	
	// end inline asm
	// begin inline asm
	{.reg .u32 t1; 
	add.u32 t1, %r2414, %r3; 
	max.u32 %r2430, t1, %r16385;}
	
	// end inline asm
	// begin inline asm
	{.reg .u32 t1; 
	add.u32 t1, %r2418, %r2422; 
	max.u32 %r2434, t1, %r2426;}
	
	// end inline asm
	// begin inline asm
	{.reg .u32 t1; 
	add.u32 t1, %r2422, %r2426; 
	max.u32 %r2438, t1, %r2430;}
	
	// end inline asm
	// begin inline asm
	{.reg .u32 t1; 
	add.u32 t1, %r2426, %r2430; 
	max.u32 %r2442, t1, %r3;}
	
	// end inline asm
	// begin inline asm
	{.reg .u32 t1; 
	add.u32 t1, %r2430, %r3; 
	max.u32 %r2446, t1, %r16385;}
	
	// end inline asm
	// begin inline asm
	{.reg .u32 t1; 
	add.u32 t1, %r2434, %r2438; 
	max.u32 %r2450, t1, %r2442;}
	
	// end inline asm
	// begin inline asm
	{.reg .u32 t1; 
	add.u32 t1, %r2438, %r2442; 
	max.u32 %r2454, t1, %r2446;}
	
	// end inline asm
	// begin inline asm
	{.reg .u32 t1; 
	add.u32 t1, %r2442, %r2446; 
	max.u32 %r2458, t1, %r3;}
	
	// end inline asm
	// begin inline asm
	{.reg .u32 t1; 
	add.u32 t1, %r2446, %r3; 
	max.u32 %r2462, t1, %r16385;}
	
	// end inline asm
	// begin inline asm
	{.reg .u32 t1; 
	add.u32 t1, %r2450, %r2454; 
	max.u32 %r2466, t1, %r2458;}
	
	// end inline asm
	// begin inline asm
	{.reg .u32 t1; 
	add.u32 t1, %r2454, %r2458; 
	max.u32 %r2470, t1, %r2462;}
	
	// end inline asm
	// begin inline asm
	{.reg .u32 t1; 
	add.u32 t1, %r2458, %r2462; 
	max.u32 %r2474, t1, %r3;}
	
	// end inline asm
	// begin inline asm
	{.reg .u32 t1; 
	add.u32 t1, %r2462, %r3; 
	max.u32 %r2478, t1, %r16385;}
	
	// end inline asm
	// begin inline asm
	{.reg .u32 t1; 
	add.u32 t1, %r2466, %r2470; 
	max.u32 %r2482, t1, %r2474;}
	
	// end inline asm
	// begin inline asm
	{.reg .u32 t1; 
	add.u32 t1, %r2470, %r2474; 
	max.u32 %r2486, t1, %r2478;}
	
	// end inline asm
	// begin inline asm
	{.reg .u32 t1; 
	add.u32 t1, %r2474, %r2478; 
	max.u32 %r2490, t1, %r3;}
	
	// end inline asm
	// begin inline asm
	{.reg .u32 t1; 
	add.u32 t1, %r2478, %r3; 
	max.u32 %r2494, t1, %r16385;}
	
	// end inline asm
	// begin inline asm
	{.reg .u32 t1; 
	add.u32 t1, %r2482, %r2486; 
	max.u32 %r2498, t1, %r2490;}
	
	// end inline asm
	// begin inline asm
	{.reg .u32 t1; 
	add.u32 t1, %r2486, %r2490; 
	max.u32 %r2502, t1, %r2494;}
	
	// end inline asm
	// begin inline asm
	{.reg .u32 t1; 
	add.u32 t1, %r2490, %r2494; 
	max.u32 %r2506, t1, %r3;}
	
	// end inline asm
	// begin inline asm
	{.reg .u32 t1; 
	add.u32 t1, %r2494, %r3; 
	max.u32 %r2510, t1, %r16385;}
	
	// end inline asm
	// begin inline asm
	{.reg .u32 t1; 
	add.u32 t1, %r2498, %r2502; 
	max.u32 %r2514, t1, %r2506;}
	
	// end inline asm
	// begin inline asm
	{.reg .u32 t1; 
	add.u32 t1, %r2502, %r2506; 
	max.u32 %r2518, t1, %r2510;}
	
	// end inline asm
	// begin inline asm
	{.reg .u32 t1; 
	add.u32 t1, %r2506, %r2510; 
	max.u32 %r2522, t1, %r3;}
	
	// end inline asm
	// begin inline asm
	{.reg .u32 t1; 
	add.u32 t1, %r2510, %r3; 
	max.u32 %r2526, t1, %r16385;}
	
	// end inline asm
	// begin inline asm
	{.reg .u32 t1; 
	add.u32 t1, %r2514, %r2518; 
	max.u32 %r2530, t1, %r2522;}
	
	// end inline asm
	// begin inline asm
	{.reg .u32 t1; 
	add.u32 t1, %r2518, %r2522; 
	max.u32 %r2534, t1, %r2526;}
	
	// end inline asm
	// begin inline asm
	{.reg .u32 t1; 
	add.u32 t1, %r2522, %r2526; 
	max.u32 %r2538, t1, %r3;}
	
	// end inline asm
	// begin inline asm
	{.reg .u32 t1; 
	add.u32 t1, %r2526, %r3; 
	max.u32 %r2542, t1, %r16385;}
	
	// end inline asm
	// begin inline asm
	{.reg .u32 t1; 
	add.u32 t1, %r2530, %r2534; 
	max.u32 %r2546, t1, %r2538;}
	
	// end inline asm
	// begin inline asm
	{.reg .u32 t1; 
	add.u32 t1, %r2534, %r2538; 
	max.u32 %r2550, t1, %r2542;}
	
	// end inline asm
	// begin inline asm
	{.reg .u32 t1; 
	add.u32 t1, %r2538, %r2542; 
	max.u32 %r2554, t1, %r3;}
	
	// end inline asm
	// begin inline asm
	{.reg .u32 t1; 
	add.u32 t1, %r2542, %r3; 
	max.u32 %r2558, t1, %r16385;}
	
	// end inline asm
	// begin inline asm
	{.reg .u32 t1; 
	add.u32 t1, %r2546, %r2550; 
	max.u32 %r2562, t1, %r2554;}
	
	// end inline asm
	// begin inline asm
	{.reg .u32 t1; 
	add.u32 t1, %r2550, %r2554; 
	max.u32 %r2566, t1, %r2558;}
	
	// end inline asm
	// begin inline asm
	{.reg .u32 t1; 
	add.u32 t1, %r2554, %r2558; 
	max.u32 %r2570, t1, %r3;}
	
	// end inline asm
	// begin inline asm
	{.reg .u32 t1; 
	add.u32 t1, %r2558, %r3; 
	max.u32 %r2574, t1, %r16385;}
	
	// end inline asm
	// begin inline asm
	{.reg .u32 t1; 
	add.u32 t1, %r2562, %r2566; 
	max.u32 %r2578, t1, %r2570;}
	
	// end inline asm
	// begin inline asm
	{.reg .u32 t1; 
	add.u32 t1, %r2566, %r2570; 
	max.u32 %r2582, t1, %r2574;}
	
	// end inline asm
	// begin inline asm
	{.reg .u32 t1; 
	add.u32 t1, %r2570, %r2574; 
	max.u32 %r2586, t1, %r3;}
	
	// end inline asm
	// begin inline asm
	{.reg .u32 t1; 
	add.u32 t1, %r2574, %r3; 
	max.u32 %r2590, t1, %r16385;}
	
	// end inline asm
	// begin inline asm
	{.reg .u32 t1; 
	add.u32 t1, %r2578, %r2582; 
	max.u32 %r2594, t1, %r2586;}
	
	// end inline asm
	// begin inline asm
	{.reg .u32 t1; 
	add.u32 t1, %r2582, %r2586; 
	max.u32 %r2598, t1, %r2590;}
	
	// end inline asm
	// begin inline asm
	{.reg .u32 t1; 
	add.u32 t1, %r2586, %r2590; 
	max.u32 %r2602, t1, %r3;}
	
	// end inline asm
	// begin inline asm
	{.reg .u32 t1; 
	add.u32 t1, %r2590, %r3; 
	max.u32 %r2606, t1, %r16385;}
	
	// end inline asm
	// begin inline asm
	{.reg .u32 t1; 
	add.u32 t1, %r2594, %r2598; 
	max.u32 %r2610, t1, %r2602;}
	
	// end inline asm
	// begin inline asm
	{.reg .u32 t1; 
	add.u32 t1, %r2598, %r2602; 
	max.u32 %r2614, t1, %r2606;}
	
	// end inline asm
	// begin inline asm
	{.reg .u32 t1; 
	add.u32 t1, %r2602, %r2606; 
	max.u32 %r2618, t1, %r3;}
	
	// end inline asm
	// begin inline asm
	{.reg .u32 t1; 
	add.u32 t1, %r2606, %r3; 
	max.u32 %r2622, t1, %r16385;}
	
	// end inline asm
	// begin inline asm
	{.reg .u32 t1; 
	add.u32 t1, %r2610, %r2614; 
	max.u32 %r2626, t1, %r2618;}
	
	// end inline asm
	// begin inline asm
	{.reg .u32 t1; 
	add.u32 t1, %r2614, %r2618; 
	max.u32 %r2630, t1, %r2622;}
	
	// end inline asm
	// begin inline asm
	{.reg .u32 t1; 
	add.u32 t1, %r2618, %r2622; 
	max.u32 %r2634, t1, %r3;}
	
	// end inline asm
	// begin inline asm
	{.reg .u32 t1; 
	add.u32 t1, %r2622, %r3; 
	max.u32 %r2638, t1, %r16385;}
	
	// end inline asm
	// begin inline asm
	{.reg .u32 t1; 
	add.u32 t1, %r2626, %r2630; 
	max.u32 %r2642, t1, %r2634;}
	
	// end inline asm
	// begin inline asm
	{.reg .u32 t1; 
	add.u32 t1, %r2630, %r2634; 
	max.u32 %r2646, t1, %r2638;}
	
	// end inline asm
	// begin inline asm
	{.reg .u32 t1; 
	add.u32 t1, %r2634, %r2638; 
	max.u32 %r2650, t1, %r3;}
	
	// end inline asm
	// begin inline asm
	{.reg .u32 t1; 
	add.u32 t1, %r2638, %r3; 
	max.u32 %r2654, t1, %r16385;}
	
	// end inline asm
	// begin inline asm
	{.reg .u32 t1; 
	add.u32 t1, %r2642, %r2646; 
	max.u32 %r2658, t1, %r2650;}
	
	// end inline asm
	// begin inline asm
	{.reg .u32 t1; 
	add.u32 t1, %r2646, %r2650; 
	max.u32 %r2662, t1, %r2654;}
	
	// end inline asm
	// begin inline asm
	{.reg .u32 t1; 
	add.u32 t1, %r2650, %r2654; 
	max.u32 %r2666, t1, %r3;}
	
	// end inline asm
	// begin inline asm
	{.reg .u32 t1; 
	add.u32 t1, %r2654, %r3; 
	max.u32 %r2670, t1, %r16385;}
	
	// end inline asm
	// begin inline asm
	{.reg .u32 t1; 
	add.u32 t1, %r2658, %r2662; 
	max.u32 %r2674, t1, %r2666;}
	
	// end inline asm
	// begin inline asm
	{.reg .u32 t1; 
	add.u32 t1, %r2662, %r2666; 
	max.u32 %r2678, t1, %r2670;}
	
	// end inline asm
	// begin inline asm
	{.reg .u32 t1; 
	add.u32 t1, %r2666, %r2670; 
	max.u32 %r2682, t1, %r3;}
	
	// end inline asm
	// begin inline asm
	{.reg .u32 t1; 
	add.u32 t1, %r2670, %r3; 
	max.u32 %r2686, t1, %r16385;}
	
	// end inline asm
	// begin inline asm
	{.reg .u32 t1; 
	add.u32 t1, %r2674, %r2678; 
	max.u32 %r2690, t1, %r2682;}
	
	// end inline asm
	// begin inline asm
	{.reg .u32 t1; 
	add.u32 t1, %r2678, %r2682; 
	max.u32 %r2694, t1, %r2686;}
	
	// end inline asm
	// begin inline asm
	{.reg .u32 t1; 
	add.u32 t1, %r2682, %r2686; 
	max.u32 %r2698, t1, %r3;}
	
	// end inline asm
	// begin inline asm
	{.reg .u32 t1; 
	add.u32 t1, %r2686, %r3; 
	max.u32 %r2702, t1, %r16385;}
	
	// end inline asm
	// begin inline asm
	{.reg .u32 t1; 
	add.u32 t1, %r2690, %r2694; 
	max.u32 %r2706, t1, %r2698;}
	
	// end inline asm
	// begin inline asm
	{.reg .u32 t1; 
	add.u32 t1, %r2694, %r2698; 
	max.u32 %r2710, t1, %r2702;}
	
	// end inline asm
	// begin inline asm
	{.reg .u32 t1; 
	add.u32 t1, %r2698, %r2702; 
	max.u32 %r2714, t1, %r3;}
	
	// end inline asm
	// begin inline asm
	{.reg .u32 t1; 
	add.u32 t1, %r2702, %r3; 
	max.u32 %r2718, t1, %r16385;}
	
	// end inline asm
	// begin inline asm
	{.reg .u32 t1; 
	add.u32 t1, %r2706, %r2710; 
	max.u32 %r2722, t1, %r2714;}
	
	// end inline asm
	// begin inline asm
	{.reg .u32 t1; 
	add.u32 t1, %r2710, %r2714; 
	max.u32 %r2726, t1, %r2718;}
	
	// end inline asm
	// begin inline asm
	{.reg .u32 t1; 
	add.u32 t1, %r2714, %r2718; 
	max.u32 %r2730, t1, %r3;}
	
	// end inline asm
	// begin inline asm
	{.reg .u32 t1; 
	add.u32 t1, %r2718, %r3; 
	max.u32 %r2734, t1, %r16385;}
	
	// end inline asm
	// begin inline asm
	{.reg .u32 t1; 
	add.u32 t1, %r2722, %r2726; 
	max.u32 %r2738, t1, %r2730;}
	
	// end inline asm
	// begin inline asm
	{.reg .u32 t1; 
	add.u32 t1, %r2726, %r2730; 
	max.u32 %r2742, t1, %r2734;}
	
	// end inline asm
	// begin inline asm
	{.reg .u32 t1; 
	add.u32 t1, %r2730, %r2734; 
	max.u32 %r2746, t1, %r3;}
	
	// end inline asm
	// begin inline asm
	{.reg .u32 t1; 
	add.u32 t1, %r2734, %r3; 
	max.u32 %r2750, t1, %r16385;}
	
	// end inline asm
	// begin inline asm
	{.reg .u32 t1; 
	add.u32 t1, %r2738, %r2742; 
	max.u32 %r2754, t1, %r2746;}
	
	// end inline asm
	// begin inline asm
	{.reg .u32 t1; 
	add.u32 t1, %r2742, %r2746; 
	max.u32 %r2758, t1, %r2750;}
	
	// end inline asm
	// begin inline asm
	{.reg .u32 t1; 
	add.u32 t1, %r2746, %r2750; 
	max.u32 %r2762, t1, %r3;}
	
	// end inline asm
	// begin inline asm
	{.reg .u32 t1; 
	add.u32 t1, %r2750, %r3; 
	max.u32 %r2766, t1, %r16385;}
	
	// end inline asm
	// begin inline asm
	{.reg .u32 t1; 
	add.u32 t1, %r2754, %r2758; 
	max.u32 %r2770, t1, %r2762;}
	
	// end inline asm
	// begin inline asm
	{.reg .u32 t1; 
	add.u32 t1, %r2758, %r2762; 
	max.u32 %r2774, t1, %r2766;}
	
	// end inline asm
	// begin inline asm
	{.reg .u32 t1; 
	add.u32 t1, %r2762, %r2766; 
	max.u32 %r2778, t1, %r3;}
	
	// end inline asm
	// begin inline asm
	{.reg .u32 t1; 
	add.u32 t1, %r2766, %r3; 
	max.u32 %r2782, t1, %r16385;}
	
	// end inline asm
	// begin inline asm
	{.reg .u32 t1; 
	add.u32 t1, %r2770, %r2774; 
	max.u32 %r2786, t1, %r2778;}
	
	// end inline asm
	// begin inline asm
	{.reg .u32 t1; 
	add.u32 t1, %r2774, %r2778; 
	max.u32 %r2790, t1, %r2782;}
	
	// end inline asm
	// begin inline asm
	{.reg .u32 t1; 
	add.u32 t1, %r2778, %r2782; 
	max.u32 %r2794, t1, %r3;}
	
	// end inline asm
	// begin inline asm
	{.reg .u32 t1; 
	add.u32 t1, %r2782, %r3; 
	max.u32 %r2798, t1, %r16385;}
	
	// end inline asm
	// begin inline asm
	{.reg .u32 t1; 
	add.u32 t1, %r2786, %r2790; 
	max.u32 %r2802, t1, %r2794;}
	
	// end inline asm
	// begin inline asm
	{.reg .u32 t1; 
	add.u32 t1, %r2790, %r2794; 
	max.u32 %r2806, t1, %r2798;}
	
	// end inline asm
	// begin inline asm
	{.reg .u32 t1; 
	add.u32 t1, %r2794, %r2798; 
	max.u32 %r2810, t1, %r3;}
	
	// end inline asm
	// begin inline asm
	{.reg .u32 t1; 
	add.u32 t1, %r2798, %r3; 
	max.u32 %r2814, t1, %r16385;}
	
	// end inline asm
	// begin inline asm
	{.reg .u32 t1; 
	add.u32 t1, %r2802, %r2806; 
	max.u32 %r2818, t1, %r2810;}
	
	// end inline asm
	// begin inline asm
	{.reg .u32 t1; 
	add.u32 t1, %r2806, %r2810; 
	max.u32 %r2822, t1, %r2814;}
	
	// end inline asm
	// begin inline asm
	{.reg .u32 t1; 
	add.u32 t1, %r2810, %r2814; 
	max.u32 %r2826, t1, %r3;}
	
	// end inline asm
	// begin inline asm
	{.reg .u32 t1; 
	add.u32 t1, %r2814, %r3; 
	max.u32 %r2830, t1, %r16385;}
	
	// end inline asm
	// begin inline asm
	{.reg .u32 t1; 
	add.u32 t1, %r2818, %r2822; 
	max.u32 %r2834, t1, %r2826;}
	
	// end inline asm
	// begin inline asm
	{.reg .u32 t1; 
	add.u32 t1, %r2822, %r2826; 
	max.u32 %r2838, t1, %r2830;}
	
	// end inline asm
	// begin inline asm
	{.reg .u32 t1; 
	add.u32 t1, %r2826, %r2830; 
	max.u32 %r2842, t1, %r3;}
	
	// end inline asm
	// begin inline asm
	{.reg .u32 t1; 
	add.u32 t1, %r2830, %r3; 
	max.u32 %r2846, t1, %r16385;}
	
	// end inline asm
	// begin inline asm
	{.reg .u32 t1; 
	add.u32 t1, %r2834, %r2838; 
	max.u32 %r2850, t1, %r2842;}
	
	// end inline asm
	// begin inline asm
	{.reg .u32 t1; 
	add.u32 t1, %r2838, %r2842; 
	max.u32 %r2854, t1, %r2846;}
	
	// end inline asm
	// begin inline asm
	{.reg .u32 t1; 
	add.u32 t1, %r2842, %r2846; 
	max.u32 %r2858, t1, %r3;}
	
	// end inline asm
	// begin inline asm
	{.reg .u32 t1; 
	add.u32 t1, %r2846, %r3; 
	max.u32 %r2862, t1, %r16385;}
	
	// end inline asm
	// begin inline asm
	{.reg .u32 t1; 
	add.u32 t1, %r2850, %r2854; 
	max.u32 %r2866, t1, %r2858;}
	
	// end inline asm
	// begin inline asm
	{.reg .u32 t1; 
	add.u32 t1, %r2854, %r2858; 
	max.u32 %r2870, t1, %r2862;}
	
	// end inline asm
	// begin inline asm
	{.reg .u32 t1; 
	add.u32 t1, %r2858, %r2862; 
	max.u32 %r2874, t1, %r3;}
	
	// end inline asm
	// begin inline asm
	{.reg .u32 t1; 
	add.u32 t1, %r2862, %r3; 
	max.u32 %r2878, t1, %r16385;}
	
	// end inline asm
	// begin inline asm
	{.reg .u32 t1; 
	add.u32 t1, %r2866, %r2870; 
	max.u32 %r2882, t1, %r2874;}
	
	// end inline asm
	// begin inline asm
	{.reg .u32 t1; 
	add.u32 t1, %r2870, %r2874; 
	max.u32 %r2886, t1, %r2878;}
	
	// end inline asm
	// begin inline asm
	{.reg .u32 t1; 
	add.u32 t1, %r2874, %r2878; 
	max.u32 %r2890, t1, %r3;}
	
	// end inline asm
	// begin inline asm
	{.reg .u32 t1; 
	add.u32 t1, %r2878, %r3; 
	max.u32 %r2894, t1, %r16385;}
	
	// end inline asm
	// begin inline asm
	{.reg .u32 t1; 
	add.u32 t1, %r2882, %r2886; 
	max.u32 %r2898, t1, %r2890;}
	
	// end inline asm
	// begin inline asm
	{.reg .u32 t1; 
	add.u32 t1, %r2886, %r2890; 
	max.u32 %r2902, t1, %r2894;}
	
	// end inline asm
	// begin inline asm
	{.reg .u32 t1; 
	add.u32 t1, %r2890, %r2894; 
	max.u32 %r2906, t1, %r3;}
	
	// end inline asm
	// begin inline asm
	{.reg .u32 t1; 
	add.u32 t1, %r2894, %r3; 
	max.u32 %r2910, t1, %r16385;}
	
	// end inline asm
	// begin inline asm
	{.reg .u32 t1; 
	add.u32 t1, %r2898, %r2902; 
	max.u32 %r2914, t1, %r2906;}
	
	// end inline asm
	// begin inline asm
	{.reg .u32 t1; 
	add.u32 t1, %r2902, %r2906; 
	max.u32 %r2918, t1, %r2910;}
	
	// end inline asm
	// begin inline asm
	{.reg .u32 t1; 
	add.u32 t1, %r2906, %r2910; 
	max.u32 %r2922, t1, %r3;}
	
	// end inline asm
	// begin inline asm
	{.reg .u32 t1; 
	add.u32 t1, %r2910, %r3; 
	max.u32 %r2926, t1, %r16385;}
	
	// end inline asm
	// begin inline asm
	{.reg .u32 t1; 
	add.u32 t1, %r2914, %r2918; 
	max.u32 %r2930, t1, %r2922;}
	
	// end inline asm
	// begin inline asm
	{.reg .u32 t1; 
	add.u32 t1, %r2918, %r2922; 
	max.u32 %r2934, t1, %r2926;}
	
	// end inline asm
	// begin inline asm
	{.reg .u32 t1; 
	add.u32 t1, %r2922, %r2926; 
	max.u32 %r2938, t1, %r3;}
	
	// end inline asm
	// begin inline asm
	{.reg .u32 t1; 
	add.u32 t1, %r2926, %r3; 
	max.u32 %r2942, t1, %r16385;}
	
	// end inline asm
	// begin inline asm
	{.reg .u32 t1; 
	add.u32 t1, %r2930, %r2934; 
	max.u32 %r2946, t1, %r2938;}
	
	// end inline asm
	// begin inline asm
	{.reg .u32 t1; 
	add.u32 t1, %r2934, %r2938; 
	max.u32 %r2950, t1, %r2942;}
	
	// end inline asm
	// begin inline asm
	{.reg .u32 t1; 
	add.u32 t1, %r2938, %r2942; 
	max.u32 %r2954, t1, %r3;}
	
	// end inline asm
	// begin inline asm
	{.reg .u32 t1; 
	add.u32 t1, %r2942, %r3; 
	max.u32 %r2958, t1, %r16385;}
	
	// end inline asm
	// begin inline asm
	{.reg .u32 t1; 
	add.u32 t1, %r2946, %r2950; 
	max.u32 %r2962, t1, %r2954;}
	
	// end inline asm
	// begin inline asm
	{.reg .u32 t1; 
	add.u32 t1, %r2950, %r2954; 
	max.u32 %r2966, t1, %r2958;}
	
	// end inline asm
	// begin inline asm
	{.reg .u32 t1; 
	add.u32 t1, %r2954, %r2958; 
	max.u32 %r2970, t1, %r3;}
	
	// end inline asm
	// begin inline asm
	{.reg .u32 t1; 
	add.u32 t1, %r2958, %r3; 
	max.u32 %r2974, t1, %r16385;}
	
	// end inline asm
	// begin inline asm
	{.reg .u32 t1; 
	add.u32 t1, %r2962, %r2966; 
	max.u32 %r2978, t1, %r2970;}
	
	// end inline asm
	// begin inline asm
	{.reg .u32 t1; 
	add.u32 t1, %r2966, %r2970; 
	max.u32 %r2982, t1, %r2974;}
	
	// end inline asm
	// begin inline asm
	{.reg .u32 t1; 
	add.u32 t1, %r2970, %r2974; 
	max.u32 %r2986, t1, %r3;}
	
	// end inline asm
	// begin inline asm
	{.reg .u32 t1; 
	add.u32 t1, %r2974, %r3; 
	max.u32 %r2990, t1, %r16385;}
	
	// end inline asm
	// begin inline asm
	{.reg .u32 t1; 
	add.u32 t1, %r2978, %r2982; 
	max.u32 %r2994, t1, %r2986;}
	
	// end inline asm
	// begin inline asm
	{.reg .u32 t1; 
	add.u32 t1, %r2982, %r2986; 
	max.u32 %r2998, t1, %r2990;}
	
	// end inline asm
	// begin inline asm
	{.reg .u32 t1; 
	add.u32 t1, %r2986, %r2990; 
	max.u32 %r3002, t1, %r3;}
	
	// end inline asm
	// begin inline asm
	{.reg .u32 t1; 
	add.u32 t1, %r2990, %r3; 
	max.u32 %r3006, t1, %r16385;}
	
	// end inline asm
	// begin inline asm
	{.reg .u32 t1; 
	add.u32 t1, %r2994, %r2998; 
	max.u32 %r3010, t1, %r3002;}
	
	// end inline asm
	// begin inline asm
	{.reg .u32 t1; 
	add.u32 t1, %r2998, %r3002; 
	max.u32 %r3014, t1, %r3006;}
	
	// end inline asm
	// begin inline asm
	{.reg .u32 t1; 
	add.u32 t1, %r3002, %r3006; 
	max.u32 %r3018, t1, %r3;}
	
	// end inline asm
	// begin inline asm
	{.reg .u32 t1; 
	add.u32 t1, %r3006, %r3; 
	max.u32 %r3022, t1, %r16385;}
	
	// end inline asm
	// begin inline asm
	{.reg .u32 t1; 
	add.u32 t1, %r3010, %r3014; 
	max.u32 %r3026, t1, %r3018;}
	
	// end inline asm
	// begin inline asm
	{.reg .u32 t1; 
	add.u32 t1, %r3014, %r3018; 
	max.u32 %r3030, t1, %r3022;}
	
	// end inline asm
	// begin inline asm
	{.reg .u32 t1; 
	add.u32 t1, %r3018, %r3022; 
	max.u32 %r3034, t1, %r3;}
	
	// end inline asm
	// begin inline asm
	{.reg .u32 t1; 
	add.u32 t1, %r3022, %r3; 
	max.u32 %r3038, t1, %r16385;}
	
	// end inline asm
	// begin inline asm
	{.reg .u32 t1; 
	add.u32 t1, %r3026, %r3030; 
	max.u32 %r3042, t1, %r3034;}
	
	// end inline asm
	// begin inline asm
	{.reg .u32 t1; 
	add.u32 t1, %r3030, %r3034; 
	max.u32 %r3046, t1, %r3038;}
	
	// end inline asm
	// begin inline asm
	{.reg .u32 t1; 
	add.u32 t1, %r3034, %r3038; 
	max.u32 %r3050, t1, %r3;}
	
	// end inline asm
	// begin inline asm
	{.reg .u32 t1; 
	add.u32 t1, %r3038, %r3; 
	max.u32 %r3054, t1, %r16385;}
	
	// end inline asm
	// begin inline asm
	{.reg .u32 t1; 
	add.u32 t1, %r3042, %r3046; 
	max.u32 %r3058, t1, %r3050;}
	
	// end inline asm
	// begin inline asm
	{.reg .u32 t1; 
	add.u32 t1, %r3046, %r3050; 
	max.u32 %r3062, t1, %r3054;}
	
	// end inline asm
	// begin inline asm
	{.reg .u32 t1; 
	add.u32 t1, %r3050, %r3054; 
	max.u32 %r3066, t1, %r3;}
	
	// end inline asm
	// begin inline asm
	{.reg .u32 t1; 
	add.u32 t1, %r3054, %r3; 
	max.u32 %r3070, t1, %r16385;}
	
	// end inline asm
	// begin inline asm
	{.reg .u32 t1; 
	add.u32 t1, %r3058, %r3062; 
	max.u32 %r3074, t1, %r3066;}
	
	// end inline asm
	// begin inline asm
	{.reg .u32 t1; 
	add.u32 t1, %r3062, %r3066; 
	max.u32 %r3078, t1, %r3070;}
	
	// end inline asm
	// begin inline asm
	{.reg .u32 t1; 
	add.u32 t1, %r3066, %r3070; 
	max.u32 %r3082, t1, %r3;}
	
	// end inline asm
	// begin inline asm
	{.reg .u32 t1; 
	add.u32 t1, %r3070, %r3; 
	max.u32 %r3086, t1, %r16385;}
	
	// end inline asm
	// begin inline asm
	{.reg .u32 t1; 
	add.u32 t1, %r3074, %r3078; 
	max.u32 %r3090, t1, %r3082;}
	
	// end inline asm
	// begin inline asm
	{.reg .u32 t1; 
	add.u32 t1, %r3078, %r3082; 
	max.u32 %r3094, t1, %r3086;}
	
	// end inline asm
	// begin inline asm
	{.reg .u32 t1; 
	add.u32 t1, %r3082, %r3086; 
	max.u32 %r3098, t1, %r3;}
	
	// end inline asm
	// begin inline asm
	{.reg .u32 t1; 
	add.u32 t1, %r3086, %r3; 
	max.u32 %r3102, t1, %r16385;}
	
	// end inline asm
	// begin inline asm
	{.reg .u32 t1; 
	add.u32 t1, %r3090, %r3094; 
	max.u32 %r3106, t1, %r3098;}
	
	// end inline asm
	// begin inline asm
	{.reg .u32 t1; 
	add.u32 t1, %r3094, %r3098; 
	max.u32 %r3110, t1, %r3102;}
	
	// end inline asm
	// begin inline asm
	{.reg .u32 t1; 
	add.u32 t1, %r3098, %r3102; 
	max.u32 %r3114, t1, %r3;}
	
	// end inline asm
	// begin inline asm
	{.reg .u32 t1; 
	add.u32 t1, %r3102, %r3; 
	max.u32 %r3118, t1, %r16385;}
	
	// end inline asm
	// begin inline asm
	{.reg .u32 t1; 
	add.u32 t1, %r3106, %r3110; 
	max.u32 %r3122, t1, %r3114;}
	
	// end inline asm
	// begin inline asm
	{.reg .u32 t1; 
	add.u32 t1, %r3110, %r3114; 
	max.u32 %r3126, t1, %r3118;}
	
	// end inline asm
	// begin inline asm
	{.reg .u32 t1; 
	add.u32 t1, %r3114, %r3118; 
	max.u32 %r3130, t1, %r3;}
	
	// end inline asm
	// begin inline asm
	{.reg .u32 t1; 
	add.u32 t1, %r3118, %r3; 
	max.u32 %r3134, t1, %r16385;}
	
	// end inline asm
	// begin inline asm
	{.reg .u32 t1; 
	add.u32 t1, %r3122, %r3126; 
	max.u32 %r3138, t1, %r3130;}
	
	// end inline asm
	// begin inline asm
	{.reg .u32 t1; 
	add.u32 t1, %r3126, %r3130; 
	max.u32 %r3142, t1, %r3134;}
	
	// end inline asm
	// begin inline asm
	{.reg .u32 t1; 
	add.u32 t1, %r3130, %r3134; 
	max.u32 %r3146, t1, %r3;}
	
	// end inline asm
	// begin inline asm
	{.reg .u32 t1; 
	add.u32 t1, %r3134, %r3; 
	max.u32 %r3150, t1, %r16385;}
	
	// end inline asm
	// begin inline asm
	{.reg .u32 t1; 
	add.u32 t1, %r3138, %r3142; 
	max.u32 %r3154, t1, %r3146;}
	
	// end inline asm
	// begin inline asm
	{.reg .u32 t1; 
	add.u32 t1, %r3142, %r3146; 
	max.u32 %r3158, t1, %r3150;}
	
	// end inline asm
	// begin inline asm
	{.reg .u32 t1; 
	add.u32 t1, %r3146, %r3150; 
	max.u32 %r3162, t1, %r3;}
	
	// end inline asm
	// begin inline asm
	{.reg .u32 t1; 
	add.u32 t1, %r3150, %r3; 
	max.u32 %r3166, t1, %r16385;}
	
	// end inline asm
	// begin inline asm
	{.reg .u32 t1; 
	add.u32 t1, %r3154, %r3158; 
	max.u32 %r3170, t1, %r3162;}
	
	// end inline asm
	// begin inline asm
	{.reg .u32 t1; 
	add.u32 t1, %r3158, %r3162; 
	max.u32 %r3174, t1, %r3166;}
	
	// end inline asm
	// begin inline asm
	{.reg .u32 t1; 
	add.u32 t1, %r3162, %r3166; 
	max.u32 %r3178, t1, %r3;}
	
	// end inline asm
	// begin inline asm
	{.reg .u32 t1; 
	add.u32 t1, %r3166, %r3; 
	max.u32 %r3182, t1, %r16385;}
	
	// end inline asm
	// begin inline asm
	{.reg .u32 t1; 
	add.u32 t1, %r3170, %r3174; 
	max.u32 %r3186, t1, %r3178;}
	
	// end inline asm
	// begin inline asm
	{.reg .u32 t1; 
	add.u32 t1, %r3174, %r3178; 
	max.u32 %r3190, t1, %r3182;}
	
	// end inline asm
	// begin inline asm
	{.reg .u32 t1; 
	add.u32 t1, %r3178, %r3182; 
	max.u32 %r3194, t1, %r3;}
	
	// end inline asm
	// begin inline asm
	{.reg .u32 t1; 
	add.u32 t1, %r3182, %r3; 
	max.u32 %r3198, t1, %r16385;}
	
	// end inline asm
	// begin inline asm
	{.reg .u32 t1; 
	add.u32 t1, %r3186, %r3190; 
	max.u32 %r3202, t1, %r3194;}
	
	// end inline asm
	// begin inline asm
	{.reg .u32 t1; 
	add.u32 t1, %r3190, %r3194; 
	max.u32 %r3206, t1, %r3198;}
	
	// end inline asm
	// begin inline asm
	{.reg .u32 t1; 
	add.u32 t1, %r3194, %r3198; 
	max.u32 %r3210, t1, %r3;}
	
	// end inline asm
	// begin inline asm
	{.reg .u32 t1; 
	add.u32 t1, %r3198, %r3; 
	max.u32 %r3214, t1, %r16385;}
	
	// end inline asm
	// begin inline asm
	{.reg .u32 t1; 
	add.u32 t1, %r3202, %r3206; 
	max.u32 %r3218, t1, %r3210;}
	
	// end inline asm
	// begin inline asm
	{.reg .u32 t1; 
	add.u32 t1, %r3206, %r3210; 
	max.u32 %r3222, t1, %r3214;}
	
	// end inline asm
	// begin inline asm
	{.reg .u32 t1; 
	add.u32 t1, %r3210, %r3214; 
	max.u32 %r3226, t1, %r3;}
	
	// end inline asm
	// begin inline asm
	{.reg .u32 t1; 
	add.u32 t1, %r3214, %r3; 
	max.u32 %r3230, t1, %r16385;}
	
	// end inline asm
	// begin inline asm
	{.reg .u32 t1; 
	add.u32 t1, %r3218, %r3222; 
	max.u32 %r3234, t1, %r3226;}
	
	// end inline asm
	// begin inline asm
	{.reg .u32 t1; 
	add.u32 t1, %r3222, %r3226; 
	max.u32 %r3238, t1, %r3230;}
	
	// end inline asm
	// begin inline asm
	{.reg .u32 t1; 
	add.u32 t1, %r3226, %r3230; 
	max.u32 %r3242, t1, %r3;}
	
	// end inline asm
	// begin inline asm
	{.reg .u32 t1; 
	add.u32 t1, %r3230, %r3; 
	max.u32 %r3246, t1, %r16385;}
	
	// end inline asm
	// begin inline asm
	{.reg .u32 t1; 
	add.u32 t1, %r3234, %r3238; 
	max.u32 %r3250, t1, %r3242;}
	
	// end inline asm
	// begin inline asm
	{.reg .u32 t1; 
	add.u32 t1, %r3238, %r3242; 
	max.u32 %r3254, t1, %r3246;}
	
	// end inline asm
	// begin inline asm
	{.reg .u32 t1; 
	add.u32 t1, %r3242, %r3246; 
	max.u32 %r3258, t1, %r3;}
	
	// end inline asm
	// begin inline asm
	{.reg .u32 t1; 
	add.u32 t1, %r3246, %r3; 
	max.u32 %r3262, t1, %r16385;}
	
	// end inline asm
	// begin inline asm
	{.reg .u32 t1; 
	add.u32 t1, %r3250, %r3254; 
	max.u32 %r3266, t1, %r3258;}
	
	// end inline asm
	// begin inline asm
	{.reg .u32 t1; 
	add.u32 t1, %r3254, %r3258; 
	max.u32 %r3270, t1, %r3262;}
	
	// end inline asm
	// begin inline asm
	{.reg .u32 t1; 
	add.u32 t1, %r3258, %r3262; 
	max.u32 %r3274, t1, %r3;}
	
	// end inline asm
	// begin inline asm
	{.reg .u32 t1; 
	add.u32 t1, %r3262, %r3; 
	max.u32 %r3278, t1, %r16385;}
	
	// end inline asm
	// begin inline asm
	{.reg .u32 t1; 
	add.u32 t1, %r3266, %r3270; 
	max.u32 %r3282, t1, %r3274;}
	
	// end inline asm
	// begin inline asm
	{.reg .u32 t1; 
	add.u32 t1, %r3270, %r3274; 
	max.u32 %r3286, t1, %r3278;}
	
	// end inline asm
	// begin inline asm
	{.reg .u32 t1; 
	add.u32 t1, %r3274, %r3278; 
	max.u32 %r3290, t1, %r3;}
	
	// end inline asm
	// begin inline asm
	{.reg .u32 t1; 
	add.u32 t1, %r3278, %r3; 
	max.u32 %r3294, t1, %r16385;}
	
	// end inline asm
	// begin inline asm
	{.reg .u32 t1; 
	add.u32 t1, %r3282, %r3286; 
	max.u32 %r3298, t1, %r3290;}
	
	// end inline asm
	// begin inline asm
	{.reg .u32 t1; 
	add.u32 t1, %r3286, %r3290; 
	max.u32 %r3302, t1, %r3294;}
	
	// end inline asm
	// begin inline asm
	{.reg .u32 t1; 
	add.u32 t1, %r3290, %r3294; 
	max.u32 %r3306, t1, %r3;}
	
	// end inline asm
	// begin inline asm
	{.reg .u32 t1; 
	add.u32 t1, %r3294, %r3; 
	max.u32 %r3310, t1, %r16385;}
	
	// end inline asm
	// begin inline asm
	{.reg .u32 t1; 
	add.u32 t1, %r3298, %r3302; 
	max.u32 %r3314, t1, %r3306;}
	
	// end inline asm
	// begin inline asm
	{.reg .u32 t1; 
	add.u32 t1, %r3302, %r3306; 
	max.u32 %r3318, t1, %r3310;}
	
	// end inline asm
	// begin inline asm
	{.reg .u32 t1; 
	add.u32 t1, %r3306, %r3310; 
	max.u32 %r3322, t1, %r3;}
	
	// end inline asm
	// begin inline asm
	{.reg .u32 t1; 
	add.u32 t1, %r3310, %r3; 
	max.u32 %r3326, t1, %r16385;}
	
	// end inline asm
	// begin inline asm
	{.reg .u32 t1; 
	add.u32 t1, %r3314, %r3318; 
	max.u32 %r3330, t1, %r3322;}
	
	// end inline asm
	// begin inline asm
	{.reg .u32 t1; 
	add.u32 t1, %r3318, %r3322; 
	max.u32 %r3334, t1, %r3326;}
	
	// end inline asm
	// begin inline asm
	{.reg .u32 t1; 
	add.u32 t1, %r3322, %r3326; 
	max.u32 %r3338, t1, %r3;}
	
	// end inline asm
	// begin inline asm
	{.reg .u32 t1; 
	add.u32 t1, %r3326, %r3; 
	max.u32 %r3342, t1, %r16385;}
	
	// end inline asm
	// begin inline asm
	{.reg .u32 t1; 
	add.u32 t1, %r3330, %r3334; 
	max.u32 %r3346, t1, %r3338;}
	
	// end inline asm
	// begin inline asm
	{.reg .u32 t1; 
	add.u32 t1, %r3334, %r3338; 
	max.u32 %r3350, t1, %r3342;}
	
	// end inline asm
	// begin inline asm
	{.reg .u32 t1; 
	add.u32 t1, %r3338, %r3342; 
	max.u32 %r3354, t1, %r3;}
	
	// end inline asm
	// begin inline asm
	{.reg .u32 t1; 
	add.u32 t1, %r3342, %r3; 
	max.u32 %r3358, t1, %r16385;}
	
	// end inline asm
	// begin inline asm
	{.reg .u32 t1; 
	add.u32 t1, %r3346, %r3350; 
	max.u32 %r3362, t1, %r3354;}
	
	// end inline asm
	// begin inline asm
	{.reg .u32 t1; 
	add.u32 t1, %r3350, %r3354; 
	max.u32 %r3366, t1, %r3358;}
	
	// end inline asm
	// begin inline asm
	{.reg .u32 t1; 
	add.u32 t1, %r3354, %r3358; 
	max.u32 %r3370, t1, %r3;}
	
	// end inline asm
	// begin inline asm
	{.reg .u32 t1; 
	add.u32 t1, %r3358, %r3; 
	max.u32 %r3374, t1, %r16385;}
	
	// end inline asm
	// begin inline asm
	{.reg .u32 t1; 
	add.u32 t1, %r3362, %r3366; 
	max.u32 %r3378, t1, %r3370;}
	
	// end inline asm
	// begin inline asm
	{.reg .u32 t1; 
	add.u32 t1, %r3366, %r3370; 
	max.u32 %r3382, t1, %r3374;}
	
	// end inline asm
	// begin inline asm
	{.reg .u32 t1; 
	add.u32 t1, %r3370, %r3374; 
	max.u32 %r3386, t1, %r3;}
	
	// end inline asm
	// begin inline asm
	{.reg .u32 t1; 
	add.u32 t1, %r3374, %r3; 
	max.u32 %r3390, t1, %r16385;}
	
	// end inline asm
	// begin inline asm
	{.reg .u32 t1; 
	add.u32 t1, %r3378, %r3382; 
	max.u32 %r3394, t1, %r3386;}
	
	// end inline asm
	// begin inline asm
	{.reg .u32 t1; 
	add.u32 t1, %r3382, %r3386; 
	max.u32 %r3398, t1, %r3390;}
	
	// end inline asm
	// begin inline asm
	{.reg .u32 t1; 
	add.u32 t1, %r3386, %r3390; 
	max.u32 %r3402, t1, %r3;}
	
	// end inline asm
	// begin inline asm
	{.reg .u32 t1; 
	add.u32 t1, %r3390, %r3; 
	max.u32 %r3406, t1, %r16385;}
	
	// end inline asm
	// begin inline asm
	{.reg .u32 t1; 
	add.u32 t1, %r3394, %r3398; 
	max.u32 %r3410, t1, %r3402;}
	
	// end inline asm
	// begin inline asm
	{.reg .u32 t1; 
	add.u32 t1, %r3398, %r3402; 
	max.u32 %r3414, t1, %r3406;}
	
	// end inline asm
	// begin inline asm
	{.reg .u32 t1; 
	add.u32 t1, %r3402, %r3406; 
	max.u32 %r3418, t1, %r3;}
	
	// end inline asm
	// begin inline asm
	{.reg .u32 t1; 
	add.u32 t1, %r3406, %r3; 
	max.u32 %r3422, t1, %r16385;}
	
	// end inline asm
	// begin inline asm
	{.reg .u32 t1; 
	add.u32 t1, %r3410, %r3414; 
	max.u32 %r3426, t1, %r3418;}
	
	// end inline asm
	// begin inline asm
	{.reg .u32 t1; 
	add.u32 t1, %r3414, %r3418; 
	max.u32 %r3430, t1, %r3422;}
	
	// end inline asm
	// begin inline asm
	{.reg .u32 t1; 
	add.u32 t1, %r3418, %r3422; 
	max.u32 %r3434, t1, %r3;}
	
	// end inline asm
	// begin inline asm
	{.reg .u32 t1; 
	add.u32 t1, %r3422, %r3; 
	max.u32 %r3438, t1, %r16385;}
	
	// end inline asm
	// begin inline asm
	{.reg .u32 t1; 
	add.u32 t1, %r3426, %r3430; 
	max.u32 %r3442, t1, %r3434;}
	
	// end inline asm
	// begin inline asm
	{.reg .u32 t1; 
	add.u32 t1, %r3430, %r3434; 
	max.u32 %r3446, t1, %r3438;}
	
	// end inline asm
	// begin inline asm
	{.reg .u32 t1; 
	add.u32 t1, %r3434, %r3438; 
	max.u32 %r3450, t1, %r3;}
	
	// end inline asm
	// begin inline asm
	{.reg .u32 t1; 
	add.u32 t1, %r3438, %r3; 
	max.u32 %r3454, t1, %r16385;}
	
	// end inline asm
	// begin inline asm
	{.reg .u32 t1; 
	add.u32 t1, %r3442, %r3446; 
	max.u32 %r3458, t1, %r3450;}
	
	// end inline asm
	// begin inline asm
	{.reg .u32 t1; 
	add.u32 t1, %r3446, %r3450; 
	max.u32 %r3462, t1, %r3454;}
	
	// end inline asm
	// begin inline asm
	{.reg .u32 t1; 
	add.u32 t1, %r3450, %r3454; 
	max.u32 %r3466, t1, %r3;}
	
	// end inline asm
	// begin inline asm
	{.reg .u32 t1; 
	add.u32 t1, %r3454, %r3; 
	max.u32 %r3470, t1, %r16385;}
	
	// end inline asm
	// begin inline asm
	{.reg .u32 t1; 
	add.u32 t1, %r3458, %r3462; 
	max.u32 %r3474, t1, %r3466;}
	
	// end inline asm
	// begin inline asm
	{.reg .u32 t1; 
	add.u32 t1, %r3462, %r3466; 
	max.u32 %r3478, t1, %r3470;}
	
	// end inline asm
	// begin inline asm
	{.reg .u32 t1; 
	add.u32 t1, %r3466, %r3470; 
	max.u32 %r3482, t1, %r3;}
	
	// end inline asm
	// begin inline asm
	{.reg .u32 t1; 
	add.u32 t1, %r3470, %r3; 
	max.u32 %r3486, t1, %r16385;}
	
	// end inline asm
	// begin inline asm
	{.reg .u32 t1; 
	add.u32 t1, %r3474, %r3478; 
	max.u32 %r3490, t1, %r3482;}
	
	// end inline asm
	// begin inline asm
	{.reg .u32 t1; 
	add.u32 t1, %r3478, %r3482; 
	max.u32 %r3494, t1, %r3486;}
	
	// end inline asm
	// begin inline asm
	{.reg .u32 t1; 
	add.u32 t1, %r3482, %r3486; 
	max.u32 %r3498, t1, %r3;}
	
	// end inline asm
	// begin inline asm
	{.reg .u32 t1; 
	add.u32 t1, %r3486, %r3; 
	max.u32 %r3502, t1, %r16385;}
	
	// end inline asm
	// begin inline asm
	{.reg .u32 t1; 
	add.u32 t1, %r3490, %r3494; 
	max.u32 %r3506, t1, %r3498;}
	
	// end inline asm
	// begin inline asm
	{.reg .u32 t1; 
	add.u32 t1, %r3494, %r3498; 
	max.u32 %r3510, t1, %r3502;}
	
	// end inline asm
	// begin inline asm
	{.reg .u32 t1; 
	add.u32 t1, %r3498, %r3502; 
	max.u32 %r3514, t1, %r3;}
	
	// end inline asm
	// begin inline asm
	{.reg .u32 t1; 
	add.u32 t1, %r3502, %r3; 
	max.u32 %r3518, t1, %r16385;}
	
	// end inline asm
	// begin inline asm
	{.reg .u32 t1; 
	add.u32 t1, %r3506, %r3510; 
	max.u32 %r3522, t1, %r3514;}
	
	// end inline asm
	// begin inline asm
	{.reg .u32 t1; 
	add.u32 t1, %r3510, %r3514; 
	max.u32 %r3526, t1, %r3518;}
	
	// end inline asm
	// begin inline asm
	{.reg .u32 t1; 
	add.u32 t1, %r3514, %r3518; 
	max.u32 %r3530, t1, %r3;}
	
	// end inline asm
	// begin inline asm
	{.reg .u32 t1; 
	add.u32 t1, %r3518, %r3; 
	max.u32 %r3534, t1, %r16385;}
	
	// end inline asm
	// begin inline asm
	{.reg .u32 t1; 
	add.u32 t1, %r3522, %r3526; 
	max.u32 %r3538, t1, %r3530;}
	
	// end inline asm
	// begin inline asm
	{.reg .u32 t1; 
	add.u32 t1, %r3526, %r3530; 
	max.u32 %r3542, t1, %r3534;}
	
	// end inline asm
	// begin inline asm
	{.reg .u32 t1; 
	add.u32 t1, %r3530, %r3534; 
	max.u32 %r3546, t1, %r3;}
	
	// end inline asm
	// begin inline asm
	{.reg .u32 t1; 
	add.u32 t1, %r3534, %r3; 
	max.u32 %r3550, t1, %r16385;}
	
	// end inline asm
	// begin inline asm
	{.reg .u32 t1; 
	add.u32 t1, %r3538, %r3542; 
	max.u32 %r3554, t1, %r3546;}
	
	// end inline asm
	// begin inline asm
	{.reg .u32 t1; 
	add.u32 t1, %r3542, %r3546; 
	max.u32 %r3558, t1, %r3550;}
	
	// end inline asm
	// begin inline asm
	{.reg .u32 t1; 
	add.u32 t1, %r3546, %r3550; 
	max.u32 %r3562, t1, %r3;}
	
	// end inline asm
	// begin inline asm
	{.reg .u32 t1; 
	add.u32 t1, %r3550, %r3; 
	max.u32 %r3566, t1, %r16385;}
	
	// end inline asm
	// begin inline asm
	{.reg .u32 t1; 
	add.u32 t1, %r3554, %r3558; 
	max.u32 %r3570, t1, %r3562;}
	
	// end inline asm
	// begin inline asm
	{.reg .u32 t1; 
	add.u32 t1, %r3558, %r3562; 
	max.u32 %r3574, t1, %r3566;}
	
	// end inline asm
	// begin inline asm
	{.reg .u32 t1; 
	add.u32 t1, %r3562, %r3566; 
	max.u32 %r3578, t1, %r3;}
	
	// end inline asm
	// begin inline asm
	{.reg .u32 t1; 
	add.u32 t1, %r3566, %r3; 
	max.u32 %r3582, t1, %r16385;}
	
	// end inline asm
	// begin inline asm
	{.reg .u32 t1; 
	add.u32 t1, %r3570, %r3574; 
	max.u32 %r3586, t1, %r3578;}
	
	// end inline asm
	// begin inline asm
	{.reg .u32 t1; 
	add.u32 t1, %r3574, %r3578; 
	max.u32 %r3590, t1, %r3582;}
	
	// end inline asm
	// begin inline asm
	{.reg .u32 t1; 
	add.u32 t1, %r3578, %r3582; 
	max.u32 %r3594, t1, %r3;}
	
	// end inline asm
	// begin inline asm
	{.reg .u32 t1; 
	add.u32 t1, %r3582, %r3; 
	max.u32 %r3598, t1, %r16385;}
	
	// end inline asm
	// begin inline asm
	{.reg .u32 t1; 
	add.u32 t1, %r3586, %r3590; 
	max.u32 %r3602, t1, %r3594;}
	
	// end inline asm
	// begin inline asm
	{.reg .u32 t1; 
	add.u32 t1, %r3590, %r3594; 
	max.u32 %r3606, t1, %r3598;}
	
	// end inline asm
	// begin inline asm
	{.reg .u32 t1; 
	add.u32 t1, %r3594, %r3598; 
	max.u32 %r3610, t1, %r3;}
	
	// end inline asm
	// begin inline asm
	{.reg .u32 t1; 
	add.u32 t1, %r3598, %r3; 
	max.u32 %r3614, t1, %r16385;}
	
	// end inline asm
	// begin inline asm
	{.reg .u32 t1; 
	add.u32 t1, %r3602, %r3606; 
	max.u32 %r3618, t1, %r3610;}
	
	// end inline asm
	// begin inline asm
	{.reg .u32 t1; 
	add.u32 t1, %r3606, %r3610; 
	max.u32 %r3622, t1, %r3614;}
	
	// end inline asm
	// begin inline asm
	{.reg .u32 t1; 
	add.u32 t1, %r3610, %r3614; 
	max.u32 %r3626, t1, %r3;}
	
	// end inline asm
	// begin inline asm
	{.reg .u32 t1; 
	add.u32 t1, %r3614, %r3; 
	max.u32 %r3630, t1, %r16385;}
	
	// end inline asm
	// begin inline asm
	{.reg .u32 t1; 
	add.u32 t1, %r3618, %r3622; 
	max.u32 %r3634, t1, %r3626;}
	
	// end inline asm
	// begin inline asm
	{.reg .u32 t1; 
	add.u32 t1, %r3622, %r3626; 
	max.u32 %r3638, t1, %r3630;}
	
	// end inline asm
	// begin inline asm
	{.reg .u32 t1; 
	add.u32 t1, %r3626, %r3630; 
	max.u32 %r3642, t1, %r3;}
	
	// end inline asm
	// begin inline asm
	{.reg .u32 t1; 
	add.u32 t1, %r3630, %r3; 
	max.u32 %r3646, t1, %r16385;}
	
	// end inline asm
	// begin inline asm
	{.reg .u32 t1; 
	add.u32 t1, %r3634, %r3638; 
	max.u32 %r3650, t1, %r3642;}
	
	// end inline asm
	// begin inline asm
	{.reg .u32 t1; 
	add.u32 t1, %r3638, %r3642; 
	max.u32 %r3654, t1, %r3646;}
	
	// end inline asm
	// begin inline asm
	{.reg .u32 t1; 
	add.u32 t1, %r3642, %r3646; 
	max.u32 %r3658, t1, %r3;}
	
	// end inline asm
	// begin inline asm
	{.reg .u32 t1; 
	add.u32 t1, %r3646, %r3; 
	max.u32 %r3662, t1, %r16385;}
	
	// end inline asm
	// begin inline asm
	{.reg .u32 t1; 
	add.u32 t1, %r3650, %r3654; 
	max.u32 %r3666, t1, %r3658;}
	
	// end inline asm
	// begin inline asm
	{.reg .u32 t1; 
	add.u32 t1, %r3654, %r3658; 
	max.u32 %r3670, t1, %r3662;}
	
	// end inline asm
	// begin inline asm
	{.reg .u32 t1; 
	add.u32 t1, %r3658, %r3662; 
	max.u32 %r3674, t1, %r3;}
	
	// end inline asm
	// begin inline asm
	{.reg .u32 t1; 
	add.u32 t1, %r3662, %r3; 
	max.u32 %r3678, t1, %r16385;}
	
	// end inline asm
	// begin inline asm
	{.reg .u32 t1; 
	add.u32 t1, %r3666, %r3670; 
	max.u32 %r3682, t1, %r3674;}
	
	// end inline asm
	// begin inline asm
	{.reg .u32 t1; 
	add.u32 t1, %r3670, %r3674; 
	max.u32 %r3686, t1, %r3678;}
	
	// end inline asm
	// begin inline asm
	{.reg .u32 t1; 
	add.u32 t1, %r3674, %r3678; 
	max.u32 %r3690, t1, %r3;}
	
	// end inline asm
	// begin inline asm
	{.reg .u32 t1; 
	add.u32 t1, %r3678, %r3; 
	max.u32 %r3694, t1, %r16385;}
	
	// end inline asm
	// begin inline asm
	{.reg .u32 t1; 
	add.u32 t1, %r3682, %r3686; 
	max.u32 %r3698, t1, %r3690;}
	
	// end inline asm
	// begin inline asm
	{.reg .u32 t1; 
	add.u32 t1, %r3686, %r3690; 
	max.u32 %r3702, t1, %r3694;}
	
	// end inline asm
	// begin inline asm
	{.reg .u32 t1; 
	add.u32 t1, %r3690, %r3694; 
	max.u32 %r3706, t1, %r3;}
	
	// end inline asm
	// begin inline asm
	{.reg .u32 t1; 
	add.u32 t1, %r3694, %r3; 
	max.u32 %r3710, t1, %r16385;}
	
	// end inline asm
	// begin inline asm
	{.reg .u32 t1; 
	add.u32 t1, %r3698, %r3702; 
	max.u32 %r3714, t1, %r3706;}
	
	// end inline asm
	// begin inline asm
	{.reg .u32 t1; 
	add.u32 t1, %r3702, %r3706; 
	max.u32 %r3718, t1, %r3710;}
	
	// end inline asm
	// begin inline asm
	{.reg .u32 t1; 
	add.u32 t1, %r3706, %r3710; 
	max.u32 %r3722, t1, %r3;}
	
	// end inline asm
	// begin inline asm
	{.reg .u32 t1; 
	add.u32 t1, %r3710, %r3; 
	max.u32 %r3726, t1, %r16385;}
	
	// end inline asm
	// begin inline asm
	{.reg .u32 t1; 
	add.u32 t1, %r3714, %r3718; 
	max.u32 %r3730, t1, %r3722;}
	
	// end inline asm
	// begin inline asm
	{.reg .u32 t1; 
	add.u32 t1, %r3718, %r3722; 
	max.u32 %r3734, t1, %r3726;}
	
	// end inline asm
	// begin inline asm
	{.reg .u32 t1; 
	add.u32 t1, %r3722, %r3726; 
	max.u32 %r3738, t1, %r3;}
	
	// end inline asm
	// begin inline asm
	{.reg .u32 t1; 
	add.u32 t1, %r3726, %r3; 
	max.u32 %r3742, t1, %r16385;}
	
	// end inline asm
	// begin inline asm
	{.reg .u32 t1; 
	add.u32 t1, %r3730, %r3734; 
	max.u32 %r3746, t1, %r3738;}
	
	// end inline asm
	// begin inline asm
	{.reg .u32 t1; 
	add.u32 t1, %r3734, %r3738; 
	max.u32 %r3750, t1, %r3742;}
	
	// end inline asm
	// begin inline asm
	{.reg .u32 t1; 
	add.u32 t1, %r3738, %r3742; 
	max.u32 %r3754, t1, %r3;}
	
	// end inline asm
	// begin inline asm
	{.reg .u32 t1; 
	add.u32 t1, %r3742, %r3; 
	max.u32 %r3758, t1, %r16385;}
	
	// end inline asm
	// begin inline asm
	{.reg .u32 t1; 
	add.u32 t1, %r3746, %r3750; 
	max.u32 %r3762, t1, %r3754;}
	
	// end inline asm
	// begin inline asm
	{.reg .u32 t1; 
	add.u32 t1, %r3750, %r3754; 
	max.u32 %r3766, t1, %r3758;}
	
	// end inline asm
	// begin inline asm
	{.reg .u32 t1; 
	add.u32 t1, %r3754, %r3758; 
	max.u32 %r3770, t1, %r3;}
	
	// end inline asm
	// begin inline asm
	{.reg .u32 t1; 
	add.u32 t1, %r3758, %r3; 
	max.u32 %r3774, t1, %r16385;}
	
	// end inline asm
	// begin inline asm
	{.reg .u32 t1; 
	add.u32 t1, %r3762, %r3766; 
	max.u32 %r3778, t1, %r3770;}
	
	// end inline asm
	// begin inline asm
	{.reg .u32 t1; 
	add.u32 t1, %r3766, %r3770; 
	max.u32 %r3782, t1, %r3774;}
	
	// end inline asm
	// begin inline asm
	{.reg .u32 t1; 
	add.u32 t1, %r3770, %r3774; 
	max.u32 %r3786, t1, %r3;}
	
	// end inline asm
	// begin inline asm
	{.reg .u32 t1; 
	add.u32 t1, %r3774, %r3; 
	max.u32 %r3790, t1, %r16385;}
	
	// end inline asm
	// begin inline asm
	{.reg .u32 t1; 
	add.u32 t1, %r3778, %r3782; 
	max.u32 %r3794, t1, %r3786;}
	
	// end inline asm
	// begin inline asm
	{.reg .u32 t1; 
	add.u32 t1, %r3782, %r3786; 
	max.u32 %r3798, t1, %r3790;}
	
	// end inline asm
	// begin inline asm
	{.reg .u32 t1; 
	add.u32 t1, %r3786, %r3790; 
	max.u32 %r3802, t1, %r3;}
	
	// end inline asm
	// begin inline asm
	{.reg .u32 t1; 
	add.u32 t1, %r3790, %r3; 
	max.u32 %r3806, t1, %r16385;}
	
	// end inline asm
	// begin inline asm
	{.reg .u32 t1; 
	add.u32 t1, %r3794, %r3798; 
	max.u32 %r3810, t1, %r3802;}
	
	// end inline asm
	// begin inline asm
	{.reg .u32 t1; 
	add.u32 t1, %r3798, %r3802; 
	max.u32 %r3814, t1, %r3806;}
	
	// end inline asm
	// begin inline asm
	{.reg .u32 t1; 
	add.u32 t1, %r3802, %r3806; 
	max.u32 %r3818, t1, %r3;}
	
	// end inline asm
	// begin inline asm
	{.reg .u32 t1; 
	add.u32 t1, %r3806, %r3; 
	max.u32 %r3822, t1, %r16385;}
	
	// end inline asm
	// begin inline asm
	{.reg .u32 t1; 
	add.u32 t1, %r3810, %r3814; 
	max.u32 %r3826, t1, %r3818;}
	
	// end inline asm
	// begin inline asm
	{.reg .u32 t1; 
	add.u32 t1, %r3814, %r3818; 
	max.u32 %r3830, t1, %r3822;}
	
	// end inline asm
	// begin inline asm
	{.reg .u32 t1; 
	add.u32 t1, %r3818, %r3822; 
	max.u32 %r3834, t1, %r3;}
	
	// end inline asm
	// begin inline asm
	{.reg .u32 t1; 
	add.u32 t1, %r3822, %r3; 
	max.u32 %r3838, t1, %r16385;}
	
	// end inline asm
	// begin inline asm
	{.reg .u32 t1; 
	add.u32 t1, %r3826, %r3830; 
	max.u32 %r3842, t1, %r3834;}
	
	// end inline asm
	// begin inline asm
	{.reg .u32 t1; 
	add.u32 t1, %r3830, %r3834; 
	max.u32 %r3846, t1, %r3838;}
	
	// end inline asm
	// begin inline asm
	{.reg .u32 t1; 
	add.u32 t1, %r3834, %r3838; 
	max.u32 %r3850, t1, %r3;}
	
	// end inline asm
	// begin inline asm
	{.reg .u32 t1; 
	add.u32 t1, %r3838, %r3; 
	max.u32 %r3854, t1, %r16385;}
	
	// end inline asm
	// begin inline asm
	{.reg .u32 t1; 
	add.u32 t1, %r3842, %r3846; 
	max.u32 %r3858, t1, %r3850;}
	
	// end inline asm
	// begin inline asm
	{.reg .u32 t1; 
	add.u32 t1, %r3846, %r3850; 
	max.u32 %r3862, t1, %r3854;}
	
	// end inline asm
	// begin inline asm
	{.reg .u32 t1; 
	add.u32 t1, %r3850, %r3854; 
	max.u32 %r3866, t1, %r3;}
	
	// end inline asm
	// begin inline asm
	{.reg .u32 t1; 
	add.u32 t1, %r3854, %r3; 
	max.u32 %r3870, t1, %r16385;}
	
	// end inline asm
	// begin inline asm
	{.reg .u32 t1; 
	add.u32 t1, %r3858, %r3862; 
	max.u32 %r3874, t1, %r3866;}
	
	// end inline asm
	// begin inline asm
	{.reg .u32 t1; 
	add.u32 t1, %r3862, %r3866; 
	max.u32 %r3878, t1, %r3870;}
	
	// end inline asm
	// begin inline asm
	{.reg .u32 t1; 
	add.u32 t1, %r3866, %r3870; 
	max.u32 %r3882, t1, %r3;}
	
	// end inline asm
	// begin inline asm
	{.reg .u32 t1; 
	add.u32 t1, %r3870, %r3; 
	max.u32 %r3886, t1, %r16385;}
	
	// end inline asm
	// begin inline asm
	{.reg .u32 t1; 
	add.u32 t1, %r3874, %r3878; 
	max.u32 %r3890, t1, %r3882;}
	
	// end inline asm
	// begin inline asm
	{.reg .u32 t1; 
	add.u32 t1, %r3878, %r3882; 
	max.u32 %r3894, t1, %r3886;}
	
	// end inline asm
	// begin inline asm
	{.reg .u32 t1; 
	add.u32 t1, %r3882, %r3886; 
	max.u32 %r3898, t1, %r3;}
	
	// end inline asm
	// begin inline asm
	{.reg .u32 t1; 
	add.u32 t1, %r3886, %r3; 
	max.u32 %r3902, t1, %r16385;}
	
	// end inline asm
	// begin inline asm
	{.reg .u32 t1; 
	add.u32 t1, %r3890, %r3894; 
	max.u32 %r3906, t1, %r3898;}
	
	// end inline asm
	// begin inline asm
	{.reg .u32 t1; 
	add.u32 t1, %r3894, %r3898; 
	max.u32 %r3910, t1, %r3902;}
	
	// end inline asm
	// begin inline asm
	{.reg .u32 t1; 
	add.u32 t1, %r3898, %r3902; 
	max.u32 %r3914, t1, %r3;}
	
	// end inline asm
	// begin inline asm
	{.reg .u32 t1; 
	add.u32 t1, %r3902, %r3; 
	max.u32 %r3918, t1, %r16385;}
	
	// end inline asm
	// begin inline asm
	{.reg .u32 t1; 
	add.u32 t1, %r3906, %r3910; 
	max.u32 %r3922, t1, %r3914;}
	
	// end inline asm
	// begin inline asm
	{.reg .u32 t1; 
	add.u32 t1, %r3910, %r3914; 
	max.u32 %r3926, t1, %r3918;}
	
	// end inline asm
	// begin inline asm
	{.reg .u32 t1; 
	add.u32 t1, %r3914, %r3918; 
	max.u32 %r3930, t1, %r3;}
	
	// end inline asm
	// begin inline asm
	{.reg .u32 t1; 
	add.u32 t1, %r3918, %r3; 
	max.u32 %r3934, t1, %r16385;}
	
	// end inline asm
	// begin inline asm
	{.reg .u32 t1; 
	add.u32 t1, %r3922, %r3926; 
	max.u32 %r3938, t1, %r3930;}
	
	// end inline asm
	// begin inline asm
	{.reg .u32 t1; 
	add.u32 t1, %r3926, %r3930; 
	max.u32 %r3942, t1, %r3934;}
	
	// end inline asm
	// begin inline asm
	{.reg .u32 t1; 
	add.u32 t1, %r3930, %r3934; 
	max.u32 %r3946, t1, %r3;}
	
	// end inline asm
	// begin inline asm
	{.reg .u32 t1; 
	add.u32 t1, %r3934, %r3; 
	max.u32 %r3950, t1, %r16385;}
	
	// end inline asm
	// begin inline asm
	{.reg .u32 t1; 
	add.u32 t1, %r3938, %r3942; 
	max.u32 %r3954, t1, %r3946;}
	
	// end inline asm
	// begin inline asm
	{.reg .u32 t1; 
	add.u32 t1, %r3942, %r3946; 
	max.u32 %r3958, t1, %r3950;}
	
	// end inline asm
	// begin inline asm
	{.reg .u32 t1; 
	add.u32 t1, %r3946, %r3950; 
	max.u32 %r3962, t1, %r3;}
	
	// end inline asm
	// begin inline asm
	{.reg .u32 t1; 
	add.u32 t1, %r3950, %r3; 
	max.u32 %r3966, t1, %r16385;}
	
	// end inline asm
	// begin inline asm
	{.reg .u32 t1; 
	add.u32 t1, %r3954, %r3958; 
	max.u32 %r3970, t1, %r3962;}
	
	// end inline asm
	// begin inline asm
	{.reg .u32 t1; 
	add.u32 t1, %r3958, %r3962; 
	max.u32 %r3974, t1, %r3966;}
	
	// end inline asm
	// begin inline asm
	{.reg .u32 t1; 
	add.u32 t1, %r3962, %r3966; 
	max.u32 %r3978, t1, %r3;}
	
	// end inline asm
	// begin inline asm
	{.reg .u32 t1; 
	add.u32 t1, %r3966, %r3; 
	max.u32 %r3982, t1, %r16385;}
	
	// end inline asm
	// begin inline asm
	{.reg .u32 t1; 
	add.u32 t1, %r3970, %r3974; 
	max.u32 %r3986, t1, %r3978;}
	
	// end inline asm
	// begin inline asm
	{.reg .u32 t1; 
	add.u32 t1, %r3974, %r3978; 
	max.u32 %r3990, t1, %r3982;}
	
	// end inline asm
	// begin inline asm
	{.reg .u32 t1; 
	add.u32 t1, %r3978, %r3982; 
	max.u32 %r3994, t1, %r3;}
	
	// end inline asm
	// begin inline asm
	{.reg .u32 t1; 
	add.u32 t1, %r3982, %r3; 
	max.u32 %r3998, t1, %r16385;}
	
	// end inline asm
	// begin inline asm
	{.reg .u32 t1; 
	add.u32 t1, %r3986, %r3990; 
	max.u32 %r4002, t1, %r3994;}
	
	// end inline asm
	// begin inline asm
	{.reg .u32 t1; 
	add.u32 t1, %r3990, %r3994; 
	max.u32 %r4006, t1, %r3998;}
	
	// end inline asm
	// begin inline asm
	{.reg .u32 t1; 
	add.u32 t1, %r3994, %r3998; 
	max.u32 %r4010, t1, %r3;}
	
	// end inline asm
	// begin inline asm
	{.reg .u32 t1; 
	add.u32 t1, %r3998, %r3; 
	max.u32 %r4014, t1, %r16385;}
	
	// end inline asm
	// begin inline asm
	{.reg .u32 t1; 
	add.u32 t1, %r4002, %r4006; 
	max.u32 %r4018, t1, %r4010;}
	
	// end inline asm
	// begin inline asm
	{.reg .u32 t1; 
	add.u32 t1, %r4006, %r4010; 
	max.u32 %r4022, t1, %r4014;}
	
	// end inline asm
	// begin inline asm
	{.reg .u32 t1; 
	add.u32 t1, %r4010, %r4014; 
	max.u32 %r4026, t1, %r3;}
	
	// end inline asm
	// begin inline asm
	{.reg .u32 t1; 
	add.u32 t1, %r4014, %r3; 
	max.u32 %r4030, t1, %r16385;}
	
	// end inline asm
	// begin inline asm
	{.reg .u32 t1; 
	add.u32 t1, %r4018, %r4022; 
	max.u32 %r4034, t1, %r4026;}
	
	// end inline asm
	// begin inline asm
	{.reg .u32 t1; 
	add.u32 t1, %r4022, %r4026; 
	max.u32 %r4038, t1, %r4030;}
	
	// end inline asm
	// begin inline asm
	{.reg .u32 t1; 
	add.u32 t1, %r4026, %r4030; 
	max.u32 %r4042, t1, %r3;}
	
	// end inline asm
	// begin inline asm
	{.reg .u32 t1; 
	add.u32 t1, %r4030, %r3; 
	max.u32 %r4046, t1, %r16385;}
	
	// end inline asm
	// begin inline asm
	{.reg .u32 t1; 
	add.u32 t1, %r4034, %r4038; 
	max.u32 %r4050, t1, %r4042;}
	
	// end inline asm
	// begin inline asm
	{.reg .u32 t1; 
	add.u32 t1, %r4038, %r4042; 
	max.u32 %r4054, t1, %r4046;}
	
	// end inline asm
	// begin inline asm
	{.reg .u32 t1; 
	add.u32 t1, %r4042, %r4046; 
	max.u32 %r4058, t1, %r3;}
	
	// end inline asm
	// begin inline asm
	{.reg .u32 t1; 
	add.u32 t1, %r4046, %r3; 
	max.u32 %r4062, t1, %r16385;}
	
	// end inline asm
	// begin inline asm
	{.reg .u32 t1; 
	add.u32 t1, %r4050, %r4054; 
	max.u32 %r4066, t1, %r4058;}
	
	// end inline asm
	// begin inline asm
	{.reg .u32 t1; 
	add.u32 t1, %r4054, %r4058; 
	max.u32 %r4070, t1, %r4062;}
	
	// end inline asm
	// begin inline asm
	{.reg .u32 t1; 
	add.u32 t1, %r4058, %r4062; 
	max.u32 %r4074, t1, %r3;}
	
	// end inline asm
	// begin inline asm
	{.reg .u32 t1; 
	add.u32 t1, %r4062, %r3; 
	max.u32 %r4078, t1, %r16385;}
	
	// end inline asm
	// begin inline asm
	{.reg .u32 t1; 
	add.u32 t1, %r4066, %r4070; 
	max.u32 %r4082, t1, %r4074;}
	
	// end inline asm
	// begin inline asm
	{.reg .u32 t1; 
	add.u32 t1, %r4070, %r4074; 
	max.u32 %r4086, t1, %r4078;}
	
	// end inline asm
	// begin inline asm
	{.reg .u32 t1; 
	add.u32 t1, %r4074, %r4078; 
	max.u32 %r4090, t1, %r3;}
	
	// end inline asm
	// begin inline asm
	{.reg .u32 t1; 
	add.u32 t1, %r4078, %r3; 
	max.u32 %r4094, t1, %r16385;}
	
	// end inline asm
	// begin inline asm
	{.reg .u32 t1; 
	add.u32 t1, %r4082, %r4086; 
	max.u32 %r4098, t1, %r4090;}
	
	// end inline asm
	// begin inline asm
	{.reg .u32 t1; 
	add.u32 t1, %r4086, %r4090; 
	max.u32 %r4102, t1, %r4094;}
	
	// end inline asm
	// begin inline asm
	{.reg .u32 t1; 
	add.u32 t1, %r4090, %r4094; 
	max.u32 %r4106, t1, %r3;}
	
	// end inline asm
	// begin inline asm
	{.reg .u32 t1; 
	add.u32 t1, %r4094, %r3; 
	max.u32 %r4110, t1, %r16385;}
	
	// end inline asm
	// begin inline asm
	{.reg .u32 t1; 
	add.u32 t1, %r4098, %r4102; 
	max.u32 %r4114, t1, %r4106;}
	
	// end inline asm
	// begin inline asm
	{.reg .u32 t1; 
	add.u32 t1, %r4102, %r4106; 
	max.u32 %r4118, t1, %r4110;}
	
	// end inline asm
	// begin inline asm
	{.reg .u32 t1; 
	add.u32 t1, %r4106, %r4110; 
	max.u32 %r4122, t1, %r3;}
	
	// end inline asm
	// begin inline asm
	{.reg .u32 t1; 
	add.u32 t1, %r4110, %r3; 
	max.u32 %r4126, t1, %r16385;}
	
	// end inline asm
	// begin inline asm
	{.reg .u32 t1; 
	add.u32 t1, %r4114, %r4118; 
	max.u32 %r4130, t1, %r4122;}
	
	// end inline asm
	// begin inline asm
	{.reg .u32 t1; 
	add.u32 t1, %r4118, %r4122; 
	max.u32 %r4134, t1, %r4126;}
	
	// end inline asm
	// begin inline asm
	{.reg .u32 t1; 
	add.u32 t1, %r4122, %r4126; 
	max.u32 %r4138, t1, %r3;}
	
	// end inline asm
	// begin inline asm
	{.reg .u32 t1; 
	add.u32 t1, %r4126, %r3; 
	max.u32 %r4142, t1, %r16385;}
	
	// end inline asm
	// begin inline asm
	{.reg .u32 t1; 
	add.u32 t1, %r4130, %r4134; 
	max.u32 %r4146, t1, %r4138;}
	
	// end inline asm
	// begin inline asm
	{.reg .u32 t1; 
	add.u32 t1, %r4134, %r4138; 
	max.u32 %r4150, t1, %r4142;}
	
	// end inline asm
	// begin inline asm
	{.reg .u32 t1; 
	add.u32 t1, %r4138, %r4142; 
	max.u32 %r4154, t1, %r3;}
	
	// end inline asm
	// begin inline asm
	{.reg .u32 t1; 
	add.u32 t1, %r4142, %r3; 
	max.u32 %r4158, t1, %r16385;}
	
	// end inline asm
	// begin inline asm
	{.reg .u32 t1; 
	add.u32 t1, %r4146, %r4150; 
	max.u32 %r4162, t1, %r4154;}
	
	// end inline asm
	// begin inline asm
	{.reg .u32 t1; 
	add.u32 t1, %r4150, %r4154; 
	max.u32 %r4166, t1, %r4158;}
	
	// end inline asm
	// begin inline asm
	{.reg .u32 t1; 
	add.u32 t1, %r4154, %r4158; 
	max.u32 %r4170, t1, %r3;}
	
	// end inline asm
	// begin inline asm
	{.reg .u32 t1; 
	add.u32 t1, %r4158, %r3; 
	max.u32 %r4174, t1, %r16385;}
	
	// end inline asm
	// begin inline asm
	{.reg .u32 t1; 
	add.u32 t1, %r4162, %r4166; 
	max.u32 %r4178, t1, %r4170;}
	
	// end inline asm
	// begin inline asm
	{.reg .u32 t1; 
	add.u32 t1, %r4166, %r4170; 
	max.u32 %r4182, t1, %r4174;}
	
	// end inline asm
	// begin inline asm
	{.reg .u32 t1; 
	add.u32 t1, %r4170, %r4174; 
	max.u32 %r4186, t1, %r3;}
	
	// end inline asm
	// begin inline asm
	{.reg .u32 t1; 
	add.u32 t1, %r4174, %r3; 
	max.u32 %r4190, t1, %r16385;}
	
	// end inline asm
	// begin inline asm
	{.reg .u32 t1; 
	add.u32 t1, %r4178, %r4182; 
	max.u32 %r4194, t1, %r4186;}
	
	// end inline asm
	// begin inline asm
	{.reg .u32 t1; 
	add.u32 t1, %r4182, %r4186; 
	max.u32 %r4198, t1, %r4190;}
	
	// end inline asm
	// begin inline asm
	{.reg .u32 t1; 
	add.u32 t1, %r4186, %r4190; 
	max.u32 %r4202, t1, %r3;}
	
	// end inline asm
	// begin inline asm
	{.reg .u32 t1; 
	add.u32 t1, %r4190, %r3; 
	max.u32 %r4206, t1, %r16385;}
	
	// end inline asm
	// begin inline asm
	{.reg .u32 t1; 
	add.u32 t1, %r4194, %r4198; 
	max.u32 %r4210, t1, %r4202;}
	
	// end inline asm
	// begin inline asm
	{.reg .u32 t1; 
	add.u32 t1, %r4198, %r4202; 
	max.u32 %r4214, t1, %r4206;}
	
	// end inline asm
	// begin inline asm
	{.reg .u32 t1; 
	add.u32 t1, %r4202, %r4206; 
	max.u32 %r4218, t1, %r3;}
	
	// end inline asm
	// begin inline asm
	{.reg .u32 t1; 
	add.u32 t1, %r4206, %r3; 
	max.u32 %r4222, t1, %r16385;}
	
	// end inline asm
	// begin inline asm
	{.reg .u32 t1; 
	add.u32 t1, %r4210, %r4214; 
	max.u32 %r4226, t1, %r4218;}
	
	// end inline asm
	// begin inline asm
	{.reg .u32 t1; 
	add.u32 t1, %r4214, %r4218; 
	max.u32 %r4230, t1, %r4222;}
	
	// end inline asm
	// begin inline asm
	{.reg .u32 t1; 
	add.u32 t1, %r4218, %r4222; 
	max.u32 %r4234, t1, %r3;}
	
	// end inline asm
	// begin inline asm
	{.reg .u32 t1; 
	add.u32 t1, %r4222, %r3; 
	max.u32 %r4238, t1, %r16385;}
	
	// end inline asm
	// begin inline asm
	{.reg .u32 t1; 
	add.u32 t1, %r4226, %r4230; 
	max.u32 %r4242, t1, %r4234;}
	
	// end inline asm
	// begin inline asm
	{.reg .u32 t1; 
	add.u32 t1, %r4230, %r4234; 
	max.u32 %r4246, t1, %r4238;}
	
	// end inline asm
	// begin inline asm
	{.reg .u32 t1; 
	add.u32 t1, %r4234, %r4238; 
	max.u32 %r4250, t1, %r3;}
	
	// end inline asm
	// begin inline asm
	{.reg .u32 t1; 
	add.u32 t1, %r4238, %r3; 
	max.u32 %r4254, t1, %r16385;}
	
	// end inline asm
	// begin inline asm
	{.reg .u32 t1; 
	add.u32 t1, %r4242, %r4246; 
	max.u32 %r4258, t1, %r4250;}
	
	// end inline asm
	// begin inline asm
	{.reg .u32 t1; 
	add.u32 t1, %r4246, %r4250; 
	max.u32 %r4262, t1, %r4254;}
	
	// end inline asm
	// begin inline asm
	{.reg .u32 t1; 
	add.u32 t1, %r4250, %r4254; 
	max.u32 %r4266, t1, %r3;}
	
	// end inline asm
	// begin inline asm
	{.reg .u32 t1; 
	add.u32 t1, %r4254, %r3; 
	max.u32 %r4270, t1, %r16385;}
	
	// end inline asm
	// begin inline asm
	{.reg .u32 t1; 
	add.u32 t1, %r4258, %r4262; 
	max.u32 %r4274, t1, %r4266;}
	
	// end inline asm
	// begin inline asm
	{.reg .u32 t1; 
	add.u32 t1, %r4262, %r4266; 
	max.u32 %r4278, t1, %r4270;}
	
	// end inline asm
	// begin inline asm
	{.reg .u32 t1; 
	add.u32 t1, %r4266, %r4270; 
	max.u32 %r4282, t1, %r3;}
	
	// end inline asm
	// begin inline asm
	{.reg .u32 t1; 
	add.u32 t1, %r4270, %r3; 
	max.u32 %r4286, t1, %r16385;}
	
	// end inline asm
	// begin inline asm
	{.reg .u32 t1; 
	add.u32 t1, %r4274, %r4278; 
	max.u32 %r4290, t1, %r4282;}
	
	// end inline asm
	// begin inline asm
	{.reg .u32 t1; 
	add.u32 t1, %r4278, %r4282; 
	max.u32 %r4294, t1, %r4286;}
	
	// end inline asm
	// begin inline asm
	{.reg .u32 t1; 
	add.u32 t1, %r4282, %r4286; 
	max.u32 %r4298, t1, %r3;}
	
	// end inline asm
	// begin inline asm
	{.reg .u32 t1; 
	add.u32 t1, %r4286, %r3; 
	max.u32 %r4302, t1, %r16385;}
	
	// end inline asm
	// begin inline asm
	{.reg .u32 t1; 
	add.u32 t1, %r4290, %r4294; 
	max.u32 %r4306, t1, %r4298;}
	
	// end inline asm
	// begin inline asm
	{.reg .u32 t1; 
	add.u32 t1, %r4294, %r4298; 
	max.u32 %r4310, t1, %r4302;}
	
	// end inline asm
	// begin inline asm
	{.reg .u32 t1; 
	add.u32 t1, %r4298, %r4302; 
	max.u32 %r4314, t1, %r3;}
	
	// end inline asm
	// begin inline asm
	{.reg .u32 t1; 
	add.u32 t1, %r4302, %r3; 
	max.u32 %r4318, t1, %r16385;}
	
	// end inline asm
	// begin inline asm
	{.reg .u32 t1; 
	add.u32 t1, %r4306, %r4310; 
	max.u32 %r4322, t1, %r4314;}
	
	// end inline asm
	// begin inline asm
	{.reg .u32 t1; 
	add.u32 t1, %r4310, %r4314; 
	max.u32 %r4326, t1, %r4318;}
	
	// end inline asm
	// begin inline asm
	{.reg .u32 t1; 
	add.u32 t1, %r4314, %r4318; 
	max.u32 %r4330, t1, %r3;}
	
	// end inline asm
	// begin inline asm
	{.reg .u32 t1; 
	add.u32 t1, %r4318, %r3; 
	max.u32 %r4334, t1, %r16385;}
	
	// end inline asm
	// begin inline asm
	{.reg .u32 t1; 
	add.u32 t1, %r4322, %r4326; 
	max.u32 %r4338, t1, %r4330;}
	
	// end inline asm
	// begin inline asm
	{.reg .u32 t1; 
	add.u32 t1, %r4326, %r4330; 
	max.u32 %r4342, t1, %r4334;}
	
	// end inline asm
	// begin inline asm
	{.reg .u32 t1; 
	add.u32 t1, %r4330, %r4334; 
	max.u32 %r4346, t1, %r3;}
	
	// end inline asm
	// begin inline asm
	{.reg .u32 t1; 
	add.u32 t1, %r4334, %r3; 
	max.u32 %r4350, t1, %r16385;}
	
	// end inline asm
	// begin inline asm
	{.reg .u32 t1; 
	add.u32 t1, %r4338, %r4342; 
	max.u32 %r4354, t1, %r4346;}
	
	// end inline asm
	// begin inline asm
	{.reg .u32 t1; 
	add.u32 t1, %r4342, %r4346; 
	max.u32 %r4358, t1, %r4350;}
	
	// end inline asm
	// begin inline asm
	{.reg .u32 t1; 
	add.u32 t1, %r4346, %r4350; 
	max.u32 %r4362, t1, %r3;}
	
	// end inline asm
	// begin inline asm
	{.reg .u32 t1; 
	add.u32 t1, %r4350, %r3; 
	max.u32 %r4366, t1, %r16385;}
	
	// end inline asm
	// begin inline asm
	{.reg .u32 t1; 
	add.u32 t1, %r4354, %r4358; 
	max.u32 %r4370, t1, %r4362;}
	
	// end inline asm
	// begin inline asm
	{.reg .u32 t1; 
	add.u32 t1, %r4358, %r4362; 
	max.u32 %r4374, t1, %r4366;}
	
	// end inline asm
	// begin inline asm
	{.reg .u32 t1; 
	add.u32 t1, %r4362, %r4366; 
	max.u32 %r4378, t1, %r3;}
	
	// end inline asm
	// begin inline asm
	{.reg .u32 t1; 
	add.u32 t1, %r4366, %r3; 
	max.u32 %r4382, t1, %r16385;}
	
	// end inline asm
	// begin inline asm
	{.reg .u32 t1; 
	add.u32 t1, %r4370, %r4374; 
	max.u32 %r4386, t1, %r4378;}
	
	// end inline asm
	// begin inline asm
	{.reg .u32 t1; 
	add.u32 t1, %r4374, %r4378; 
	max.u32 %r4390, t1, %r4382;}
	
	// end inline asm
	// begin inline asm
	{.reg .u32 t1; 
	add.u32 t1, %r4378, %r4382; 
	max.u32 %r4394, t1, %r3;}
	
	// end inline asm
	// begin inline asm
	{.reg .u32 t1; 
	add.u32 t1, %r4382, %r3; 
	max.u32 %r4398, t1, %r16385;}
	
	// end inline asm
	// begin inline asm
	{.reg .u32 t1; 
	add.u32 t1, %r4386, %r4390; 
	max.u32 %r4402, t1, %r4394;}
	
	// end inline asm
	// begin inline asm
	{.reg .u32 t1; 
	add.u32 t1, %r4390, %r4394; 
	max.u32 %r4406, t1, %r4398;}
	
	// end inline asm
	// begin inline asm
	{.reg .u32 t1; 
	add.u32 t1, %r4394, %r4398; 
	max.u32 %r4410, t1, %r3;}
	
	// end inline asm
	// begin inline asm
	{.reg .u32 t1; 
	add.u32 t1, %r4398, %r3; 
	max.u32 %r4414, t1, %r16385;}
	
	// end inline asm
	// begin inline asm
	{.reg .u32 t1; 
	add.u32 t1, %r4402, %r4406; 
	max.u32 %r4418, t1, %r4410;}
	
	// end inline asm
	// begin inline asm
	{.reg .u32 t1; 
	add.u32 t1, %r4406, %r4410; 
	max.u32 %r4422, t1, %r4414;}
	
	// end inline asm
	// begin inline asm
	{.reg .u32 t1; 
	add.u32 t1, %r4410, %r4414; 
	max.u32 %r4426, t1, %r3;}
	
	// end inline asm
	// begin inline asm
	{.reg .u32 t1; 
	add.u32 t1, %r4414, %r3; 
	max.u32 %r4430, t1, %r16385;}
	
	// end inline asm
	// begin inline asm
	{.reg .u32 t1; 
	add.u32 t1, %r4418, %r4422; 
	max.u32 %r4434, t1, %r4426;}
	
	// end inline asm
	// begin inline asm
	{.reg .u32 t1; 
	add.u32 t1, %r4422, %r4426; 
	max.u32 %r4438, t1, %r4430;}
	
	// end inline asm
	// begin inline asm
	{.reg .u32 t1; 
	add.u32 t1, %r4426, %r4430; 
	max.u32 %r4442, t1, %r3;}
	
	// end inline asm
	// begin inline asm
	{.reg .u32 t1; 
	add.u32 t1, %r4430, %r3; 
	max.u32 %r4446, t1, %r16385;}
	
	// end inline asm
	// begin inline asm
	{.reg .u32 t1; 
	add.u32 t1, %r4434, %r4438; 
	max.u32 %r4450, t1, %r4442;}
	
	// end inline asm
	// begin inline asm
	{.reg .u32 t1; 
	add.u32 t1, %r4438, %r4442; 
	max.u32 %r4454, t1, %r4446;}
	
	// end inline asm
	// begin inline asm
	{.reg .u32 t1; 
	add.u32 t1, %r4442, %r4446; 
	max.u32 %r4458, t1, %r3;}
	
	// end inline asm
	// begin inline asm
	{.reg .u32 t1; 
	add.u32 t1, %r4446, %r3; 
	max.u32 %r4462, t1, %r16385;}
	
	// end inline asm
	// begin inline asm
	{.reg .u32 t1; 
	add.u32 t1, %r4450, %r4454; 
	max.u32 %r4466, t1, %r4458;}
	
	// end inline asm
	// begin inline asm
	{.reg .u32 t1; 
	add.u32 t1, %r4454, %r4458; 
	max.u32 %r4470, t1, %r4462;}
	
	// end inline asm
	// begin inline asm
	{.reg .u32 t1; 
	add.u32 t1, %r4458, %r4462; 
	max.u32 %r4474, t1, %r3;}
	
	// end inline asm
	// begin inline asm
	{.reg .u32 t1; 
	add.u32 t1, %r4462, %r3; 
	max.u32 %r4478, t1, %r16385;}
	
	// end inline asm
	// begin inline asm
	{.reg .u32 t1; 
	add.u32 t1, %r4466, %r4470; 
	max.u32 %r4482, t1, %r4474;}
	
	// end inline asm
	// begin inline asm
	{.reg .u32 t1; 
	add.u32 t1, %r4470, %r4474; 
	max.u32 %r4486, t1, %r4478;}
	
	// end inline asm
	// begin inline asm
	{.reg .u32 t1; 
	add.u32 t1, %r4474, %r4478; 
	max.u32 %r4490, t1, %r3;}
	
	// end inline asm
	// begin inline asm
	{.reg .u32 t1; 
	add.u32 t1, %r4478, %r3; 
	max.u32 %r4494, t1, %r16385;}
	
	// end inline asm
	// begin inline asm
	{.reg .u32 t1; 
	add.u32 t1, %r4482, %r4486; 
	max.u32 %r4498, t1, %r4490;}
	
	// end inline asm
	// begin inline asm
	{.reg .u32 t1; 
	add.u32 t1, %r4486, %r4490; 
	max.u32 %r4502, t1, %r4494;}
	
	// end inline asm
	// begin inline asm
	{.reg .u32 t1; 
	add.u32 t1, %r4490, %r4494; 
	max.u32 %r4506, t1, %r3;}
	
	// end inline asm
	// begin inline asm
	{.reg .u32 t1; 
	add.u32 t1, %r4494, %r3; 
	max.u32 %r4510, t1, %r16385;}
	
	// end inline asm
	// begin inline asm
	{.reg .u32 t1; 
	add.u32 t1, %r4498, %r4502; 
	max.u32 %r4514, t1, %r4506;}
	
	// end inline asm
	// begin inline asm
	{.reg .u32 t1; 
	add.u32 t1, %r4502, %r4506; 
	max.u32 %r4518, t1, %r4510;}
	
	// end inline asm
	// begin inline asm
	{.reg .u32 t1; 
	add.u32 t1, %r4506, %r4510; 
	max.u32 %r4522, t1, %r3;}
	
	// end inline asm
	// begin inline asm
	{.reg .u32 t1; 
	add.u32 t1, %r4510, %r3; 
	max.u32 %r4526, t1, %r16385;}
	
	// end inline asm
	// begin inline asm
	{.reg .u32 t1; 
	add.u32 t1, %r4514, %r4518; 
	max.u32 %r4530, t1, %r4522;}
	
	// end inline asm
	// begin inline asm
	{.reg .u32 t1; 
	add.u32 t1, %r4518, %r4522; 
	max.u32 %r4534, t1, %r4526;}
	
	// end inline asm
	// begin inline asm
	{.reg .u32 t1; 
	add.u32 t1, %r4522, %r4526; 
	max.u32 %r4538, t1, %r3;}
	
	// end inline asm
	// begin inline asm
	{.reg .u32 t1; 
	add.u32 t1, %r4526, %r3; 
	max.u32 %r4542, t1, %r16385;}
	
	// end inline asm
	// begin inline asm
	{.reg .u32 t1; 
	add.u32 t1, %r4530, %r4534; 
	max.u32 %r4546, t1, %r4538;}
	
	// end inline asm
	// begin inline asm
	{.reg .u32 t1; 
	add.u32 t1, %r4534, %r4538; 
	max.u32 %r4550, t1, %r4542;}
	
	// end inline asm
	// begin inline asm
	{.reg .u32 t1; 
	add.u32 t1, %r4538, %r4542; 
	max.u32 %r4554, t1, %r3;}
	
	// end inline asm
	// begin inline asm
	{.reg .u32 t1; 
	add.u32 t1, %r4542, %r3; 
	max.u32 %r4558, t1, %r16385;}
	
	// end inline asm
	// begin inline asm
	{.reg .u32 t1; 
	add.u32 t1, %r4546, %r4550; 
	max.u32 %r4562, t1, %r4554;}
	
	// end inline asm
	// begin inline asm
	{.reg .u32 t1; 
	add.u32 t1, %r4550, %r4554; 
	max.u32 %r4566, t1, %r4558;}
	
	// end inline asm
	// begin inline asm
	{.reg .u32 t1; 
	add.u32 t1, %r4554, %r4558; 
	max.u32 %r4570, t1, %r3;}
	
	// end inline asm
	// begin inline asm
	{.reg .u32 t1; 
	add.u32 t1, %r4558, %r3; 
	max.u32 %r4574, t1, %r16385;}
	
	// end inline asm
	// begin inline asm
	{.reg .u32 t1; 
	add.u32 t1, %r4562, %r4566; 
	max.u32 %r4578, t1, %r4570;}
	
	// end inline asm
	// begin inline asm
	{.reg .u32 t1; 
	add.u32 t1, %r4566, %r4570; 
	max.u32 %r4582, t1, %r4574;}
	
	// end inline asm
	// begin inline asm
	{.reg .u32 t1; 
	add.u32 t1, %r4570, %r4574; 
	max.u32 %r4586, t1, %r3;}
	
	// end inline asm
	// begin inline asm
	{.reg .u32 t1; 
	add.u32 t1, %r4574, %r3; 
	max.u32 %r4590, t1, %r16385;}
	
	// end inline asm
	// begin inline asm
	{.reg .u32 t1; 
	add.u32 t1, %r4578, %r4582; 
	max.u32 %r4594, t1, %r4586;}
	
	// end inline asm
	// begin inline asm
	{.reg .u32 t1; 
	add.u32 t1, %r4582, %r4586; 
	max.u32 %r4598, t1, %r4590;}
	
	// end inline asm
	// begin inline asm
	{.reg .u32 t1; 
	add.u32 t1, %r4586, %r4590; 
	max.u32 %r4602, t1, %r3;}
	
	// end inline asm
	// begin inline asm
	{.reg .u32 t1; 
	add.u32 t1, %r4590, %r3; 
	max.u32 %r4606, t1, %r16385;}
	
	// end inline asm
	// begin inline asm
	{.reg .u32 t1; 
	add.u32 t1, %r4594, %r4598; 
	max.u32 %r4610, t1, %r4602;}
	
	// end inline asm
	// begin inline asm
	{.reg .u32 t1; 
	add.u32 t1, %r4598, %r4602; 
	max.u32 %r4614, t1, %r4606;}
	
	// end inline asm
	// begin inline asm
	{.reg .u32 t1; 
	add.u32 t1, %r4602, %r4606; 
	max.u32 %r4618, t1, %r3;}
	
	// end inline asm
	// begin inline asm
	{.reg .u32 t1; 
	add.u32 t1, %r4606, %r3; 
	max.u32 %r4622, t1, %r16385;}
	
	// end inline asm
	// begin inline asm
	{.reg .u32 t1; 
	add.u32 t1, %r4610, %r4614; 
	max.u32 %r4626, t1, %r4618;}
	
	// end inline asm
	// begin inline asm
	{.reg .u32 t1; 
	add.u32 t1, %r4614, %r4618; 
	max.u32 %r4630, t1, %r4622;}
	
	// end inline asm
	// begin inline asm
	{.reg .u32 t1; 
	add.u32 t1, %r4618, %r4622; 
	max.u32 %r4634, t1, %r3;}
	
	// end inline asm
	// begin inline asm
	{.reg .u32 t1; 
	add.u32 t1, %r4622, %r3; 
	max.u32 %r4638, t1, %r16385;}
	
	// end inline asm
	// begin inline asm
	{.reg .u32 t1; 
	add.u32 t1, %r4626, %r4630; 
	max.u32 %r4642, t1, %r4634;}
	
	// end inline asm
	// begin inline asm
	{.reg .u32 t1; 
	add.u32 t1, %r4630, %r4634; 
	max.u32 %r4646, t1, %r4638;}
	
	// end inline asm
	// begin inline asm
	{.reg .u32 t1; 
	add.u32 t1, %r4634, %r4638; 
	max.u32 %r4650, t1, %r3;}
	
	// end inline asm
	// begin inline asm
	{.reg .u32 t1; 
	add.u32 t1, %r4638, %r3; 
	max.u32 %r4654, t1, %r16385;}
	
	// end inline asm
	// begin inline asm
	{.reg .u32 t1; 
	add.u32 t1, %r4642, %r4646; 
	max.u32 %r4658, t1, %r4650;}
	
	// end inline asm
	// begin inline asm
	{.reg .u32 t1; 
	add.u32 t1, %r4646, %r4650; 
	max.u32 %r4662, t1, %r4654;}
	
	// end inline asm
	// begin inline asm
	{.reg .u32 t1; 
	add.u32 t1, %r4650, %r4654; 
	max.u32 %r4666, t1, %r3;}
	
	// end inline asm
	// begin inline asm
	{.reg .u32 t1; 
	add.u32 t1, %r4654, %r3; 
	max.u32 %r4670, t1, %r16385;}
	
	// end inline asm
	// begin inline asm
	{.reg .u32 t1; 
	add.u32 t1, %r4658, %r4662; 
	max.u32 %r4674, t1, %r4666;}
	
	// end inline asm
	// begin inline asm
	{.reg .u32 t1; 
	add.u32 t1, %r4662, %r4666; 
	max.u32 %r4678, t1, %r4670;}
	
	// end inline asm
	// begin inline asm
	{.reg .u32 t1; 
	add.u32 t1, %r4666, %r4670; 
	max.u32 %r4682, t1, %r3;}
	
	// end inline asm
	// begin inline asm
	{.reg .u32 t1; 
	add.u32 t1, %r4670, %r3; 
	max.u32 %r4686, t1, %r16385;}
	
	// end inline asm
	// begin inline asm
	{.reg .u32 t1; 
	add.u32 t1, %r4674, %r4678; 
	max.u32 %r4690, t1, %r4682;}
	
	// end inline asm
	// begin inline asm
	{.reg .u32 t1; 
	add.u32 t1, %r4678, %r4682; 
	max.u32 %r4694, t1, %r4686;}
	
	// end inline asm
	// begin inline asm
	{.reg .u32 t1; 
	add.u32 t1, %r4682, %r4686; 
	max.u32 %r4698, t1, %r3;}
	
	// end inline asm
	// begin inline asm
	{.reg .u32 t1; 
	add.u32 t1, %r4686, %r3; 
	max.u32 %r4702, t1, %r16385;}
	
	// end inline asm
	// begin inline asm
	{.reg .u32 t1; 
	add.u32 t1, %r4690, %r4694; 
	max.u32 %r4706, t1, %r4698;}
	
	// end inline asm
	// begin inline asm
	{.reg .u32 t1; 
	add.u32 t1, %r4694, %r4698; 
	max.u32 %r4710, t1, %r4702;}
	
	// end inline asm
	// begin inline asm
	{.reg .u32 t1; 
	add.u32 t1, %r4698, %r4702; 
	max.u32 %r4714, t1, %r3;}
	
	// end inline asm
	// begin inline asm
	{.reg .u32 t1; 
	add.u32 t1, %r4702, %r3; 
	max.u32 %r4718, t1, %r16385;}
	
	// end inline asm
	// begin inline asm
	{.reg .u32 t1; 
	add.u32 t1, %r4706, %r4710; 
	max.u32 %r4722, t1, %r4714;}
	
	// end inline asm
	// begin inline asm
	{.reg .u32 t1; 
	add.u32 t1, %r4710, %r4714; 
	max.u32 %r4726, t1, %r4718;}
	
	// end inline asm
	// begin inline asm
	{.reg .u32 t1; 
	add.u32 t1, %r4714, %r4718; 
	max.u32 %r4730, t1, %r3;}
	
	// end inline asm
	// begin inline asm
	{.reg .u32 t1; 
	add.u32 t1, %r4718, %r3; 
	max.u32 %r4734, t1, %r16385;}
	
	// end inline asm
	// begin inline asm
	{.reg .u32 t1; 
	add.u32 t1, %r4722, %r4726; 
	max.u32 %r4738, t1, %r4730;}
	
	// end inline asm
	// begin inline asm
	{.reg .u32 t1; 
	add.u32 t1, %r4726, %r4730; 
	max.u32 %r4742, t1, %r4734;}
	
	// end inline asm
	// begin inline asm
	{.reg .u32 t1; 
	add.u32 t1, %r4730, %r4734; 
	max.u32 %r4746, t1, %r3;}
	
	// end inline asm
	// begin inline asm
	{.reg .u32 t1; 
	add.u32 t1, %r4734, %r3; 
	max.u32 %r4750, t1, %r16385;}
	
	// end inline asm
	// begin inline asm
	{.reg .u32 t1; 
	add.u32 t1, %r4738, %r4742; 
	max.u32 %r4754, t1, %r4746;}
	
	// end inline asm
	// begin inline asm
	{.reg .u32 t1; 
	add.u32 t1, %r4742, %r4746; 
	max.u32 %r4758, t1, %r4750;}
	
	// end inline asm
	// begin inline asm
	{.reg .u32 t1; 
	add.u32 t1, %r4746, %r4750; 
	max.u32 %r4762, t1, %r3;}
	
	// end inline asm
	// begin inline asm
	{.reg .u32 t1; 
	add.u32 t1, %r4750, %r3; 
	max.u32 %r4766, t1, %r16385;}
	
	// end inline asm
	// begin inline asm
	{.reg .u32 t1; 
	add.u32 t1, %r4754, %r4758; 
	max.u32 %r4770, t1, %r4762;}
	
	// end inline asm
	// begin inline asm
	{.reg .u32 t1; 
	add.u32 t1, %r4758, %r4762; 
	max.u32 %r4774, t1, %r4766;}
	
	// end inline asm
	// begin inline asm
	{.reg .u32 t1; 
	add.u32 t1, %r4762, %r4766; 
	max.u32 %r4778, t1, %r3;}
	
	// end inline asm
	// begin inline asm
	{.reg .u32 t1; 
	add.u32 t1, %r4766, %r3; 
	max.u32 %r4782, t1, %r16385;}
	
	// end inline asm
	// begin inline asm
	{.reg .u32 t1; 
	add.u32 t1, %r4770, %r4774; 
	max.u32 %r4786, t1, %r4778;}
	
	// end inline asm
	// begin inline asm
	{.reg .u32 t1; 
	add.u32 t1, %r4774, %r4778; 
	max.u32 %r4790, t1, %r4782;}
	
	// end inline asm
	// begin inline asm
	{.reg .u32 t1; 
	add.u32 t1, %r4778, %r4782; 
	max.u32 %r4794, t1, %r3;}
	
	// end inline asm
	// begin inline asm
	{.reg .u32 t1; 
	add.u32 t1, %r4782, %r3; 
	max.u32 %r4798, t1, %r16385;}
	
	// end inline asm
	// begin inline asm
	{.reg .u32 t1; 
	add.u32 t1, %r4786, %r4790; 
	max.u32 %r4802, t1, %r4794;}
	
	// end inline asm
	// begin inline asm
	{.reg .u32 t1; 
	add.u32 t1, %r4790, %r4794; 
	max.u32 %r4806, t1, %r4798;}
	
	// end inline asm
	// begin inline asm
	{.reg .u32 t1; 
	add.u32 t1, %r4794, %r4798; 
	max.u32 %r4810, t1, %r3;}
	
	// end inline asm
	// begin inline asm
	{.reg .u32 t1; 
	add.u32 t1, %r4798, %r3; 
	max.u32 %r4814, t1, %r16385;}
	
	// end inline asm
	// begin inline asm
	{.reg .u32 t1; 
	add.u32 t1, %r4802, %r4806; 
	max.u32 %r4818, t1, %r4810;}
	
	// end inline asm
	// begin inline asm
	{.reg .u32 t1; 
	add.u32 t1, %r4806, %r4810; 
	max.u32 %r4822, t1, %r4814;}
	
	// end inline asm
	// begin inline asm
	{.reg .u32 t1; 
	add.u32 t1, %r4810, %r4814; 
	max.u32 %r4826, t1, %r3;}
	
	// end inline asm
	// begin inline asm
	{.reg .u32 t1; 
	add.u32 t1, %r4814, %r3; 
	max.u32 %r4830, t1, %r16385;}
	
	// end inline asm
	// begin inline asm
	{.reg .u32 t1; 
	add.u32 t1, %r4818, %r4822; 
	max.u32 %r4834, t1, %r4826;}
	
	// end inline asm
	// begin inline asm
	{.reg .u32 t1; 
	add.u32 t1, %r4822, %r4826; 
	max.u32 %r4838, t1, %r4830;}
	
	// end inline asm
	// begin inline asm
	{.reg .u32 t1; 
	add.u32 t1, %r4826, %r4830; 
	max.u32 %r4842, t1, %r3;}
	
	// end inline asm
	// begin inline asm
	{.reg .u32 t1; 
	add.u32 t1, %r4830, %r3; 
	max.u32 %r4846, t1, %r16385;}
	
	// end inline asm
	// begin inline asm
	{.reg .u32 t1; 
	add.u32 t1, %r4834, %r4838; 
	max.u32 %r4850, t1, %r4842;}
	
	// end inline asm
	// begin inline asm
	{.reg .u32 t1; 
	add.u32 t1, %r4838, %r4842; 
	max.u32 %r4854, t1, %r4846;}
	
	// end inline asm
	// begin inline asm
	{.reg .u32 t1; 
	add.u32 t1, %r4842, %r4846; 
	max.u32 %r4858, t1, %r3;}
	
	// end inline asm
	// begin inline asm
	{.reg .u32 t1; 
	add.u32 t1, %r4846, %r3; 
	max.u32 %r4862, t1, %r16385;}
	
	// end inline asm
	// begin inline asm
	{.reg .u32 t1; 
	add.u32 t1, %r4850, %r4854; 
	max.u32 %r4866, t1, %r4858;}
	
	// end inline asm
	// begin inline asm
	{.reg .u32 t1; 
	add.u32 t1, %r4854, %r4858; 
	max.u32 %r4870, t1, %r4862;}
	
	// end inline asm
	// begin inline asm
	{.reg .u32 t1; 
	add.u32 t1, %r4858, %r4862; 
	max.u32 %r4874, t1, %r3;}
	
	// end inline asm
	// begin inline asm
	{.reg .u32 t1; 
	add.u32 t1, %r4862, %r3; 
	max.u32 %r4878, t1, %r16385;}
	
	// end inline asm
	// begin inline asm
	{.reg .u32 t1; 
	add.u32 t1, %r4866, %r4870; 
	max.u32 %r4882, t1, %r4874;}
	
	// end inline asm
	// begin inline asm
	{.reg .u32 t1; 
	add.u32 t1, %r4870, %r4874; 
	max.u32 %r4886, t1, %r4878;}
	
	// end inline asm
	// begin inline asm
	{.reg .u32 t1; 
	add.u32 t1, %r4874, %r4878; 
	max.u32 %r4890, t1, %r3;}
	
	// end inline asm
	// begin inline asm
	{.reg .u32 t1; 
	add.u32 t1, %r4878, %r3; 
	max.u32 %r4894, t1, %r16385;}
	
	// end inline asm
	// begin inline asm
	{.reg .u32 t1; 
	add.u32 t1, %r4882, %r4886; 
	max.u32 %r4898, t1, %r4890;}
	
	// end inline asm
	// begin inline asm
	{.reg .u32 t1; 
	add.u32 t1, %r4886, %r4890; 
	max.u32 %r4902, t1, %r4894;}
	
	// end inline asm
	// begin inline asm
	{.reg .u32 t1; 
	add.u32 t1, %r4890, %r4894; 
	max.u32 %r4906, t1, %r3;}
	
	// end inline asm
	// begin inline asm
	{.reg .u32 t1; 
	add.u32 t1, %r4894, %r3; 
	max.u32 %r4910, t1, %r16385;}
	
	// end inline asm
	// begin inline asm
	{.reg .u32 t1; 
	add.u32 t1, %r4898, %r4902; 
	max.u32 %r4914, t1, %r4906;}
	
	// end inline asm
	// begin inline asm
	{.reg .u32 t1; 
	add.u32 t1, %r4902, %r4906; 
	max.u32 %r4918, t1, %r4910;}
	
	// end inline asm
	// begin inline asm
	{.reg .u32 t1; 
	add.u32 t1, %r4906, %r4910; 
	max.u32 %r4922, t1, %r3;}
	
	// end inline asm
	// begin inline asm
	{.reg .u32 t1; 
	add.u32 t1, %r4910, %r3; 
	max.u32 %r4926, t1, %r16385;}
	
	// end inline asm
	// begin inline asm
	{.reg .u32 t1; 
	add.u32 t1, %r4914, %r4918; 
	max.u32 %r4930, t1, %r4922;}
	
	// end inline asm
	// begin inline asm
	{.reg .u32 t1; 
	add.u32 t1, %r4918, %r4922; 
	max.u32 %r4934, t1, %r4926;}
	
	// end inline asm
	// begin inline asm
	{.reg .u32 t1; 
	add.u32 t1, %r4922, %r4926; 
	max.u32 %r4938, t1, %r3;}
	
	// end inline asm
	// begin inline asm
	{.reg .u32 t1; 
	add.u32 t1, %r4926, %r3; 
	max.u32 %r4942, t1, %r16385;}
	
	// end inline asm
	// begin inline asm
	{.reg .u32 t1; 
	add.u32 t1, %r4930, %r4934; 
	max.u32 %r4946, t1, %r4938;}
	
	// end inline asm
	// begin inline asm
	{.reg .u32 t1; 
	add.u32 t1, %r4934, %r4938; 
	max.u32 %r4950, t1, %r4942;}
	
	// end inline asm
	// begin inline asm
	{.reg .u32 t1; 
	add.u32 t1, %r4938, %r4942; 
	max.u32 %r4954, t1, %r3;}
	
	// end inline asm
	// begin inline asm
	{.reg .u32 t1; 
	add.u32 t1, %r4942, %r3; 
	max.u32 %r4958, t1, %r16385;}
	
	// end inline asm
	// begin inline asm
	{.reg .u32 t1; 
	add.u32 t1, %r4946, %r4950; 
	max.u32 %r4962, t1, %r4954;}
	
	// end inline asm
	// begin inline asm
	{.reg .u32 t1; 
	add.u32 t1, %r4950, %r4954; 
	max.u32 %r4966, t1, %r4958;}
	
	// end inline asm
	// begin inline asm
	{.reg .u32 t1; 
	add.u32 t1, %r4954, %r4958; 
	max.u32 %r4970, t1, %r3;}
	
	// end inline asm
	// begin inline asm
	{.reg .u32 t1; 
	add.u32 t1, %r4958, %r3; 
	max.u32 %r4974, t1, %r16385;}
	
	// end inline asm
	// begin inline asm
	{.reg .u32 t1; 
	add.u32 t1, %r4962, %r4966; 
	max.u32 %r4978, t1, %r4970;}
	
	// end inline asm
	// begin inline asm
	{.reg .u32 t1; 
	add.u32 t1, %r4966, %r4970; 
	max.u32 %r4982, t1, %r4974;}
	
	// end inline asm
	// begin inline asm
	{.reg .u32 t1; 
	add.u32 t1, %r4970, %r4974; 
	max.u32 %r4986, t1, %r3;}
	
	// end inline asm
	// begin inline asm
	{.reg .u32 t1; 
	add.u32 t1, %r4974, %r3; 
	max.u32 %r4990, t1, %r16385;}
	
	// end inline asm
	// begin inline asm
	{.reg .u32 t1; 
	add.u32 t1, %r4978, %r4982; 
	max.u32 %r4994, t1, %r4986;}
	
	// end inline asm
	// begin inline asm
	{.reg .u32 t1; 
	add.u32 t1, %r4982, %r4986; 
	max.u32 %r4998, t1, %r4990;}
	
	// end inline asm
	// begin inline asm
	{.reg .u32 t1; 
	add.u32 t1, %r4986, %r4990; 
	max.u32 %r5002, t1, %r3;}
	
	// end inline asm
	// begin inline asm
	{.reg .u32 t1; 
	add.u32 t1, %r4990, %r3; 
	max.u32 %r5006, t1, %r16385;}
	
	// end inline asm
	// begin inline asm
	{.reg .u32 t1; 
	add.u32 t1, %r4994, %r4998; 
	max.u32 %r5010, t1, %r5002;}
	
	// end inline asm
	// begin inline asm
	{.reg .u32 t1; 
	add.u32 t1, %r4998, %r5002; 
	max.u32 %r5014, t1, %r5006;}
	
	// end inline asm
	// begin inline asm
	{.reg .u32 t1; 
	add.u32 t1, %r5002, %r5006; 
	max.u32 %r5018, t1, %r3;}
	
	// end inline asm
	// begin inline asm
	{.reg .u32 t1; 
	add.u32 t1, %r5006, %r3; 
	max.u32 %r5022, t1, %r16385;}
	
	// end inline asm
	// begin inline asm
	{.reg .u32 t1; 
	add.u32 t1, %r5010, %r5014; 
	max.u32 %r5026, t1, %r5018;}
	
	// end inline asm
	// begin inline asm
	{.reg .u32 t1; 
	add.u32 t1, %r5014, %r5018; 
	max.u32 %r5030, t1, %r5022;}
	
	// end inline asm
	// begin inline asm
	{.reg .u32 t1; 
	add.u32 t1, %r5018, %r5022; 
	max.u32 %r5034, t1, %r3;}
	
	// end inline asm
	// begin inline asm
	{.reg .u32 t1; 
	add.u32 t1, %r5022, %r3; 
	max.u32 %r5038, t1, %r16385;}
	
	// end inline asm
	// begin inline asm
	{.reg .u32 t1; 
	add.u32 t1, %r5026, %r5030; 
	max.u32 %r5042, t1, %r5034;}
	
	// end inline asm
	// begin inline asm
	{.reg .u32 t1; 
	add.u32 t1, %r5030, %r5034; 
	max.u32 %r5046, t1, %r5038;}
	
	// end inline asm
	// begin inline asm
	{.reg .u32 t1; 
	add.u32 t1, %r5034, %r5038; 
	max.u32 %r5050, t1, %r3;}
	
	// end inline asm
	// begin inline asm
	{.reg .u32 t1; 
	add.u32 t1, %r5038, %r3; 
	max.u32 %r5054, t1, %r16385;}
	
	// end inline asm
	// begin inline asm
	{.reg .u32 t1; 
	add.u32 t1, %r5042, %r5046; 
	max.u32 %r5058, t1, %r5050;}
	
	// end inline asm
	// begin inline asm
	{.reg .u32 t1; 
	add.u32 t1, %r5046, %r5050; 
	max.u32 %r5062, t1, %r5054;}
	
	// end inline asm
	// begin inline asm
	{.reg .u32 t1; 
	add.u32 t1, %r5050, %r5054; 
	max.u32 %r5066, t1, %r3;}
	
	// end inline asm
	// begin inline asm
	{.reg .u32 t1; 
	add.u32 t1, %r5054, %r3; 
	max.u32 %r5070, t1, %r16385;}
	
	// end inline asm
	// begin inline asm
	{.reg .u32 t1; 
	add.u32 t1, %r5058, %r5062; 
	max.u32 %r5074, t1, %r5066;}
	
	// end inline asm
	// begin inline asm
	{.reg .u32 t1; 
	add.u32 t1, %r5062, %r5066; 
	max.u32 %r5078, t1, %r5070;}
	
	// end inline asm
	// begin inline asm
	{.reg .u32 t1; 
	add.u32 t1, %r5066, %r5070; 
	max.u32 %r5082, t1, %r3;}
	
	// end inline asm
	// begin inline asm
	{.reg .u32 t1; 
	add.u32 t1, %r5070, %r3; 
	max.u32 %r5086, t1, %r16385;}
	
	// end inline asm
	// begin inline asm
	{.reg .u32 t1; 
	add.u32 t1, %r5074, %r5078; 
	max.u32 %r5090, t1, %r5082;}
	
	// end inline asm
	// begin inline asm
	{.reg .u32 t1; 
	add.u32 t1, %r5078, %r5082; 
	max.u32 %r5094, t1, %r5086;}
	
	// end inline asm
	// begin inline asm
	{.reg .u32 t1; 
	add.u32 t1, %r5082, %r5086; 
	max.u32 %r5098, t1, %r3;}
	
	// end inline asm
	// begin inline asm
	{.reg .u32 t1; 
	add.u32 t1, %r5086, %r3; 
	max.u32 %r5102, t1, %r16385;}
	
	// end inline asm
	// begin inline asm
	{.reg .u32 t1; 
	add.u32 t1, %r5090, %r5094; 
	max.u32 %r5106, t1, %r5098;}
	
	// end inline asm
	// begin inline asm
	{.reg .u32 t1; 
	add.u32 t1, %r5094, %r5098; 
	max.u32 %r5110, t1, %r5102;}
	
	// end inline asm
	// begin inline asm
	{.reg .u32 t1; 
	add.u32 t1, %r5098, %r5102; 
	max.u32 %r5114, t1, %r3;}
	
	// end inline asm
	// begin inline asm
	{.reg .u32 t1; 
	add.u32 t1, %r5102, %r3; 
	max.u32 %r5118, t1, %r16385;}
	
	// end inline asm
	// begin inline asm
	{.reg .u32 t1; 
	add.u32 t1, %r5106, %r5110; 
	max.u32 %r5122, t1, %r5114;}
	
	// end inline asm
	// begin inline asm
	{.reg .u32 t1; 
	add.u32 t1, %r5110, %r5114; 
	max.u32 %r5126, t1, %r5118;}
	
	// end inline asm
	// begin inline asm
	{.reg .u32 t1; 
	add.u32 t1, %r5114, %r5118; 
	max.u32 %r5130, t1, %r3;}
	
	// end inline asm
	// begin inline asm
	{.reg .u32 t1; 
	add.u32 t1, %r5118, %r3; 
	max.u32 %r5134, t1, %r16385;}
	
	// end inline asm
	// begin inline asm
	{.reg .u32 t1; 
	add.u32 t1, %r5122, %r5126; 
	max.u32 %r5138, t1, %r5130;}
	
	// end inline asm
	// begin inline asm
	{.reg .u32 t1; 
	add.u32 t1, %r5126, %r5130; 
	max.u32 %r5142, t1, %r5134;}
	
	// end inline asm
	// begin inline asm
	{.reg .u32 t1; 
	add.u32 t1, %r5130, %r5134; 
	max.u32 %r5146, t1, %r3;}
	
	// end inline asm
	// begin inline asm
	{.reg .u32 t1; 
	add.u32 t1, %r5134, %r3; 
	max.u32 %r5150, t1, %r16385;}
	
	// end inline asm
	// begin inline asm
	{.reg .u32 t1; 
	add.u32 t1, %r5138, %r5142; 
	max.u32 %r5154, t1, %r5146;}
	
	// end inline asm
	// begin inline asm
	{.reg .u32 t1; 
	add.u32 t1, %r5142, %r5146; 
	max.u32 %r5158, t1, %r5150;}
	
	// end inline asm
	// begin inline asm
	{.reg .u32 t1; 
	add.u32 t1, %r5146, %r5150; 
	max.u32 %r5162, t1, %r3;}
	
	// end inline asm
	// begin inline asm
	{.reg .u32 t1; 
	add.u32 t1, %r5150, %r3; 
	max.u32 %r5166, t1, %r16385;}
	
	// end inline asm
	// begin inline asm
	{.reg .u32 t1; 
	add.u32 t1, %r5154, %r5158; 
	max.u32 %r5170, t1, %r5162;}
	
	// end inline asm
	// begin inline asm
	{.reg .u32 t1; 
	add.u32 t1, %r5158, %r5162; 
	max.u32 %r5174, t1, %r5166;}
	
	// end inline asm
	// begin inline asm
	{.reg .u32 t1; 
	add.u32 t1, %r5162, %r5166; 
	max.u32 %r5178, t1, %r3;}
	
	// end inline asm
	// begin inline asm
	{.reg .u32 t1; 
	add.u32 t1, %r5166, %r3; 
	max.u32 %r5182, t1, %r16385;}
	
	// end inline asm
	// begin inline asm
	{.reg .u32 t1; 
	add.u32 t1, %r5170, %r5174; 
	max.u32 %r5186, t1, %r5178;}
	
	// end inline asm
	// begin inline asm
	{.reg .u32 t1; 
	add.u32 t1, %r5174, %r5178; 
	max.u32 %r5190, t1, %r5182;}
	
	// end inline asm
	// begin inline asm
	{.reg .u32 t1; 
	add.u32 t1, %r5178, %r5182; 
	max.u32 %r5194, t1, %r3;}
	
	// end inline asm
	// begin inline asm
	{.reg .u32 t1; 
	add.u32 t1, %r5182, %r3; 
	max.u32 %r5198, t1, %r16385;}
	
	// end inline asm
	// begin inline asm
	{.reg .u32 t1; 
	add.u32 t1, %r5186, %r5190; 
	max.u32 %r5202, t1, %r5194;}
	
	// end inline asm
	// begin inline asm
	{.reg .u32 t1; 
	add.u32 t1, %r5190, %r5194; 
	max.u32 %r5206, t1, %r5198;}
	
	// end inline asm
	// begin inline asm
	{.reg .u32 t1; 
	add.u32 t1, %r5194, %r5198; 
	max.u32 %r5210, t1, %r3;}
	
	// end inline asm
	// begin inline asm
	{.reg .u32 t1; 
	add.u32 t1, %r5198, %r3; 
	max.u32 %r5214, t1, %r16385;}
	
	// end inline asm
	// begin inline asm
	{.reg .u32 t1; 
	add.u32 t1, %r5202, %r5206; 
	max.u32 %r5218, t1, %r5210;}
	
	// end inline asm
	// begin inline asm
	{.reg .u32 t1; 
	add.u32 t1, %r5206, %r5210; 
	max.u32 %r5222, t1, %r5214;}
	
	// end inline asm
	// begin inline asm
	{.reg .u32 t1; 
	add.u32 t1, %r5210, %r5214; 
	max.u32 %r5226, t1, %r3;}
	
	// end inline asm
	// begin inline asm
	{.reg .u32 t1; 
	add.u32 t1, %r5214, %r3; 
	max.u32 %r5230, t1, %r16385;}
	
	// end inline asm
	// begin inline asm
	{.reg .u32 t1; 
	add.u32 t1, %r5218, %r5222; 
	max.u32 %r5234, t1, %r5226;}
	
	// end inline asm
	// begin inline asm
	{.reg .u32 t1; 
	add.u32 t1, %r5222, %r5226; 
	max.u32 %r5238, t1, %r5230;}
	
	// end inline asm
	// begin inline asm
	{.reg .u32 t1; 
	add.u32 t1, %r5226, %r5230; 
	max.u32 %r5242, t1, %r3;}
	
	// end inline asm
	// begin inline asm
	{.reg .u32 t1; 
	add.u32 t1, %r5230, %r3; 
	max.u32 %r5246, t1, %r16385;}
	
	// end inline asm
	// begin inline asm
	{.reg .u32 t1; 
	add.u32 t1, %r5234, %r5238; 
	max.u32 %r5250, t1, %r5242;}
	
	// end inline asm
	// begin inline asm
	{.reg .u32 t1; 
	add.u32 t1, %r5238, %r5242; 
	max.u32 %r5254, t1, %r5246;}
	
	// end inline asm
	// begin inline asm
	{.reg .u32 t1; 
	add.u32 t1, %r5242, %r5246; 
	max.u32 %r5258, t1, %r3;}
	
	// end inline asm
	// begin inline asm
	{.reg .u32 t1; 
	add.u32 t1, %r5246, %r3; 
	max.u32 %r5262, t1, %r16385;}
	
	// end inline asm
	// begin inline asm
	{.reg .u32 t1; 
	add.u32 t1, %r5250, %r5254; 
	max.u32 %r5266, t1, %r5258;}
	
	// end inline asm
	// begin inline asm
	{.reg .u32 t1; 
	add.u32 t1, %r5254, %r5258; 
	max.u32 %r5270, t1, %r5262;}
	
	// end inline asm
	// begin inline asm
	{.reg .u32 t1; 
	add.u32 t1, %r5258, %r5262; 
	max.u32 %r5274, t1, %r3;}
	
	// end inline asm
	// begin inline asm
	{.reg .u32 t1; 
	add.u32 t1, %r5262, %r3; 
	max.u32 %r5278, t1, %r16385;}
	
	// end inline asm
	// begin inline asm
	{.reg .u32 t1; 
	add.u32 t1, %r5266, %r5270; 
	max.u32 %r5282, t1, %r5274;}
	
	// end inline asm
	// begin inline asm
	{.reg .u32 t1; 
	add.u32 t1, %r5270, %r5274; 
	max.u32 %r5286, t1, %r5278;}
	
	// end inline asm
	// begin inline asm
	{.reg .u32 t1; 
	add.u32 t1, %r5274, %r5278; 
	max.u32 %r5290, t1, %r3;}
	
	// end inline asm
	// begin inline asm
	{.reg .u32 t1; 
	add.u32 t1, %r5278, %r3; 
	max.u32 %r5294, t1, %r16385;}
	
	// end inline asm
	// begin inline asm
	{.reg .u32 t1; 
	add.u32 t1, %r5282, %r5286; 
	max.u32 %r5298, t1, %r5290;}
	
	// end inline asm
	// begin inline asm
	{.reg .u32 t1; 
	add.u32 t1, %r5286, %r5290; 
	max.u32 %r5302, t1, %r5294;}
	
	// end inline asm
	// begin inline asm
	{.reg .u32 t1; 
	add.u32 t1, %r5290, %r5294; 
	max.u32 %r5306, t1, %r3;}
	
	// end inline asm
	// begin inline asm
	{.reg .u32 t1; 
	add.u32 t1, %r5294, %r3; 
	max.u32 %r5310, t1, %r16385;}
	
	// end inline asm
	// begin inline asm
	{.reg .u32 t1; 
	add.u32 t1, %r5298, %r5302; 
	max.u32 %r5314, t1, %r5306;}
	
	// end inline asm
	// begin inline asm
	{.reg .u32 t1; 
	add.u32 t1, %r5302, %r5306; 
	max.u32 %r5318, t1, %r5310;}
	
	// end inline asm
	// begin inline asm
	{.reg .u32 t1; 
	add.u32 t1, %r5306, %r5310; 
	max.u32 %r5322, t1, %r3;}
	
	// end inline asm
	// begin inline asm
	{.reg .u32 t1; 
	add.u32 t1, %r5310, %r3; 
	max.u32 %r5326, t1, %r16385;}
	
	// end inline asm
	// begin inline asm
	{.reg .u32 t1; 
	add.u32 t1, %r5314, %r5318; 
	max.u32 %r5330, t1, %r5322;}
	
	// end inline asm
	// begin inline asm
	{.reg .u32 t1; 
	add.u32 t1, %r5318, %r5322; 
	max.u32 %r5334, t1, %r5326;}
	
	// end inline asm
	// begin inline asm
	{.reg .u32 t1; 
	add.u32 t1, %r5322, %r5326; 
	max.u32 %r5338, t1, %r3;}
	
	// end inline asm
	// begin inline asm
	{.reg .u32 t1; 
	add.u32 t1, %r5326, %r3; 
	max.u32 %r5342, t1, %r16385;}
	
	// end inline asm
	// begin inline asm
	{.reg .u32 t1; 
	add.u32 t1, %r5330, %r5334; 
	max.u32 %r5346, t1, %r5338;}
	
	// end inline asm
	// begin inline asm
	{.reg .u32 t1; 
	add.u32 t1, %r5334, %r5338; 
	max.u32 %r5350, t1, %r5342;}
	
	// end inline asm
	// begin inline asm
	{.reg .u32 t1; 
	add.u32 t1, %r5338, %r5342; 
	max.u32 %r5354, t1, %r3;}
	
	// end inline asm
	// begin inline asm
	{.reg .u32 t1; 
	add.u32 t1, %r5342, %r3; 
	max.u32 %r5358, t1, %r16385;}
	
	// end inline asm
	// begin inline asm
	{.reg .u32 t1; 
	add.u32 t1, %r5346, %r5350; 
	max.u32 %r5362, t1, %r5354;}
	
	// end inline asm
	// begin inline asm
	{.reg .u32 t1; 
	add.u32 t1, %r5350, %r5354; 
	max.u32 %r5366, t1, %r5358;}
	
	// end inline asm
	// begin inline asm
	{.reg .u32 t1; 
	add.u32 t1, %r5354, %r5358; 
	max.u32 %r5370, t1, %r3;}
	
	// end inline asm
	// begin inline asm
	{.reg .u32 t1; 
	add.u32 t1, %r5358, %r3; 
	max.u32 %r5374, t1, %r16385;}
	
	// end inline asm
	// begin inline asm
	{.reg .u32 t1; 
	add.u32 t1, %r5362, %r5366; 
	max.u32 %r5378, t1, %r5370;}
	
	// end inline asm
	// begin inline asm
	{.reg .u32 t1; 
	add.u32 t1, %r5366, %r5370; 
	max.u32 %r5382, t1, %r5374;}
	
	// end inline asm
	// begin inline asm
	{.reg .u32 t1; 
	add.u32 t1, %r5370, %r5374; 
	max.u32 %r5386, t1, %r3;}
	
	// end inline asm
	// begin inline asm
	{.reg .u32 t1; 
	add.u32 t1, %r5374, %r3; 
	max.u32 %r5390, t1, %r16385;}
	
	// end inline asm
	// begin inline asm
	{.reg .u32 t1; 
	add.u32 t1, %r5378, %r5382; 
	max.u32 %r5394, t1, %r5386;}
	
	// end inline asm
	// begin inline asm
	{.reg .u32 t1; 
	add.u32 t1, %r5382, %r5386; 
	max.u32 %r5398, t1, %r5390;}
	
	// end inline asm
	// begin inline asm
	{.reg .u32 t1; 
	add.u32 t1, %r5386, %r5390; 
	max.u32 %r5402, t1, %r3;}
	
	// end inline asm
	// begin inline asm
	{.reg .u32 t1; 
	add.u32 t1, %r5390, %r3; 
	max.u32 %r5406, t1, %r16385;}
	
	// end inline asm
	// begin inline asm
	{.reg .u32 t1; 
	add.u32 t1, %r5394, %r5398; 
	max.u32 %r5410, t1, %r5402;}
	
	// end inline asm
	// begin inline asm
	{.reg .u32 t1; 
	add.u32 t1, %r5398, %r5402; 
	max.u32 %r5414, t1, %r5406;}
	
	// end inline asm
	// begin inline asm
	{.reg .u32 t1; 
	add.u32 t1, %r5402, %r5406; 
	max.u32 %r5418, t1, %r3;}
	
	// end inline asm
	// begin inline asm
	{.reg .u32 t1; 
	add.u32 t1, %r5406, %r3; 
	max.u32 %r5422, t1, %r16385;}
	
	// end inline asm
	// begin inline asm
	{.reg .u32 t1; 
	add.u32 t1, %r5410, %r5414; 
	max.u32 %r5426, t1, %r5418;}
	
	// end inline asm
	// begin inline asm
	{.reg .u32 t1; 
	add.u32 t1, %r5414, %r5418; 
	max.u32 %r5430, t1, %r5422;}
	
	// end inline asm
	// begin inline asm
	{.reg .u32 t1; 
	add.u32 t1, %r5418, %r5422; 
	max.u32 %r5434, t1, %r3;}
	
	// end inline asm
	// begin inline asm
	{.reg .u32 t1; 
	add.u32 t1, %r5422, %r3; 
	max.u32 %r5438, t1, %r16385;}
	
	// end inline asm
	// begin inline asm
	{.reg .u32 t1; 
	add.u32 t1, %r5426, %r5430; 
	max.u32 %r5442, t1, %r5434;}
	
	// end inline asm
	// begin inline asm
	{.reg .u32 t1; 
	add.u32 t1, %r5430, %r5434; 
	max.u32 %r5446, t1, %r5438;}
	
	// end inline asm
	// begin inline asm
	{.reg .u32 t1; 
	add.u32 t1, %r5434, %r5438; 
	max.u32 %r5450, t1, %r3;}
	
	// end inline asm
	// begin inline asm
	{.reg .u32 t1; 
	add.u32 t1, %r5438, %r3; 
	max.u32 %r5454, t1, %r16385;}
	
	// end inline asm
	// begin inline asm
	{.reg .u32 t1; 
	add.u32 t1, %r5442, %r5446; 
	max.u32 %r5458, t1, %r5450;}
	
	// end inline asm
	// begin inline asm
	{.reg .u32 t1; 
	add.u32 t1, %r5446, %r5450; 
	max.u32 %r5462, t1, %r5454;}
	
	// end inline asm
	// begin inline asm
	{.reg .u32 t1; 
	add.u32 t1, %r5450, %r5454; 
	max.u32 %r5466, t1, %r3;}
	
	// end inline asm
	// begin inline asm
	{.reg .u32 t1; 
	add.u32 t1, %r5454, %r3; 
	max.u32 %r5470, t1, %r16385;}
	
	// end inline asm
	// begin inline asm
	{.reg .u32 t1; 
	add.u32 t1, %r5458, %r5462; 
	max.u32 %r5474, t1, %r5466;}
	
	// end inline asm
	// begin inline asm
	{.reg .u32 t1; 
	add.u32 t1, %r5462, %r5466; 
	max.u32 %r5478, t1, %r5470;}
	
	// end inline asm
	// begin inline asm
	{.reg .u32 t1; 
	add.u32 t1, %r5466, %r5470; 
	max.u32 %r5482, t1, %r3;}
	
	// end inline asm
	// begin inline asm
	{.reg .u32 t1; 
	add.u32 t1, %r5470, %r3; 
	max.u32 %r5486, t1, %r16385;}
	
	// end inline asm
	// begin inline asm
	{.reg .u32 t1; 
	add.u32 t1, %r5474, %r5478; 
	max.u32 %r5490, t1, %r5482;}
	
	// end inline asm
	// begin inline asm
	{.reg .u32 t1; 
	add.u32 t1, %r5478, %r5482; 
	max.u32 %r5494, t1, %r5486;}
	
	// end inline asm
	// begin inline asm
	{.reg .u32 t1; 
	add.u32 t1, %r5482, %r5486; 
	max.u32 %r5498, t1, %r3;}
	
	// end inline asm
	// begin inline asm
	{.reg .u32 t1; 
	add.u32 t1, %r5486, %r3; 
	max.u32 %r5502, t1, %r16385;}
	
	// end inline asm
	// begin inline asm
	{.reg .u32 t1; 
	add.u32 t1, %r5490, %r5494; 
	max.u32 %r5506, t1, %r5498;}
	
	// end inline asm
	// begin inline asm
	{.reg .u32 t1; 
	add.u32 t1, %r5494, %r5498; 
	max.u32 %r5510, t1, %r5502;}
	
	// end inline asm
	// begin inline asm
	{.reg .u32 t1; 
	add.u32 t1, %r5498, %r5502; 
	max.u32 %r5514, t1, %r3;}
	
	// end inline asm
	// begin inline asm
	{.reg .u32 t1; 
	add.u32 t1, %r5502, %r3; 
	max.u32 %r5518, t1, %r16385;}
	
	// end inline asm
	// begin inline asm
	{.reg .u32 t1; 
	add.u32 t1, %r5506, %r5510; 
	max.u32 %r5522, t1, %r5514;}
	
	// end inline asm
	// begin inline asm
	{.reg .u32 t1; 
	add.u32 t1, %r5510, %r5514; 
	max.u32 %r5526, t1, %r5518;}
	
	// end inline asm
	// begin inline asm
	{.reg .u32 t1; 
	add.u32 t1, %r5514, %r5518; 
	max.u32 %r5530, t1, %r3;}
	
	// end inline asm
	// begin inline asm
	{.reg .u32 t1; 
	add.u32 t1, %r5518, %r3; 
	max.u32 %r5534, t1, %r16385;}
	
	// end inline asm
	// begin inline asm
	{.reg .u32 t1; 
	add.u32 t1, %r5522, %r5526; 
	max.u32 %r5538, t1, %r5530;}
	
	// end inline asm
	// begin inline asm
	{.reg .u32 t1; 
	add.u32 t1, %r5526, %r5530; 
	max.u32 %r5542, t1, %r5534;}
	
	// end inline asm
	// begin inline asm
	{.reg .u32 t1; 
	add.u32 t1, %r5530, %r5534; 
	max.u32 %r5546, t1, %r3;}
	
	// end inline asm
	// begin inline asm
	{.reg .u32 t1; 
	add.u32 t1, %r5534, %r3; 
	max.u32 %r5550, t1, %r16385;}
	
	// end inline asm
	// begin inline asm
	{.reg .u32 t1; 
	add.u32 t1, %r5538, %r5542; 
	max.u32 %r5554, t1, %r5546;}
	
	// end inline asm
	// begin inline asm
	{.reg .u32 t1; 
	add.u32 t1, %r5542, %r5546; 
	max.u32 %r5558, t1, %r5550;}
	
	// end inline asm
	// begin inline asm
	{.reg .u32 t1; 
	add.u32 t1, %r5546, %r5550; 
	max.u32 %r5562, t1, %r3;}
	
	// end inline asm
	// begin inline asm
	{.reg .u32 t1; 
	add.u32 t1, %r5550, %r3; 
	max.u32 %r5566, t1, %r16385;}
	
	// end inline asm
	// begin inline asm
	{.reg .u32 t1; 
	add.u32 t1, %r5554, %r5558; 
	max.u32 %r5570, t1, %r5562;}
	
	// end inline asm
	// begin inline asm
	{.reg .u32 t1; 
	add.u32 t1, %r5558, %r5562; 
	max.u32 %r5574, t1, %r5566;}
	
	// end inline asm
	// begin inline asm
	{.reg .u32 t1; 
	add.u32 t1, %r5562, %r5566; 
	max.u32 %r5578, t1, %r3;}
	
	// end inline asm
	// begin inline asm
	{.reg .u32 t1; 
	add.u32 t1, %r5566, %r3; 
	max.u32 %r5582, t1, %r16385;}
	
	// end inline asm
	// begin inline asm
	{.reg .u32 t1; 
	add.u32 t1, %r5570, %r5574; 
	max.u32 %r5586, t1, %r5578;}
	
	// end inline asm
	// begin inline asm
	{.reg .u32 t1; 
	add.u32 t1, %r5574, %r5578; 
	max.u32 %r5590, t1, %r5582;}
	
	// end inline asm
	// begin inline asm
	{.reg .u32 t1; 
	add.u32 t1, %r5578, %r5582; 
	max.u32 %r5594, t1, %r3;}
	
	// end inline asm
	// begin inline asm
	{.reg .u32 t1; 
	add.u32 t1, %r5582, %r3; 
	max.u32 %r5598, t1, %r16385;}
	
	// end inline asm
	// begin inline asm
	{.reg .u32 t1; 
	add.u32 t1, %r5586, %r5590; 
	max.u32 %r5602, t1, %r5594;}
	
	// end inline asm
	// begin inline asm
	{.reg .u32 t1; 
	add.u32 t1, %r5590, %r5594; 
	max.u32 %r5606, t1, %r5598;}
	
	// end inline asm
	// begin inline asm
	{.reg .u32 t1; 
	add.u32 t1, %r5594, %r5598; 
	max.u32 %r5610, t1, %r3;}
	
	// end inline asm
	// begin inline asm
	{.reg .u32 t1; 
	add.u32 t1, %r5598, %r3; 
	max.u32 %r5614, t1, %r16385;}
	
	// end inline asm
	// begin inline asm
	{.reg .u32 t1; 
	add.u32 t1, %r5602, %r5606; 
	max.u32 %r5618, t1, %r5610;}
	
	// end inline asm
	// begin inline asm
	{.reg .u32 t1; 
	add.u32 t1, %r5606, %r5610; 
	max.u32 %r5622, t1, %r5614;}
	
	// end inline asm
	// begin inline asm
	{.reg .u32 t1; 
	add.u32 t1, %r5610, %r5614; 
	max.u32 %r5626, t1, %r3;}
	
	// end inline asm
	// begin inline asm
	{.reg .u32 t1; 
	add.u32 t1, %r5614, %r3; 
	max.u32 %r5630, t1, %r16385;}
	
	// end inline asm
	// begin inline asm
	{.reg .u32 t1; 
	add.u32 t1, %r5618, %r5622; 
	max.u32 %r5634, t1, %r5626;}
	
	// end inline asm
	// begin inline asm
	{.reg .u32 t1; 
	add.u32 t1, %r5622, %r5626; 
	max.u32 %r5638, t1, %r5630;}
	
	// end inline asm
	// begin inline asm
	{.reg .u32 t1; 
	add.u32 t1, %r5626, %r5630; 
	max.u32 %r5642, t1, %r3;}
	
	// end inline asm
	// begin inline asm
	{.reg .u32 t1; 
	add.u32 t1, %r5630, %r3; 
	max.u32 %r5646, t1, %r16385;}
	
	// end inline asm
	// begin inline asm
	{.reg .u32 t1; 
	add.u32 t1, %r5634, %r5638; 
	max.u32 %r5650, t1, %r5642;}
	
	// end inline asm
	// begin inline asm
	{.reg .u32 t1; 
	add.u32 t1, %r5638, %r5642; 
	max.u32 %r5654, t1, %r5646;}
	
	// end inline asm
	// begin inline asm
	{.reg .u32 t1; 
	add.u32 t1, %r5642, %r5646; 
	max.u32 %r5658, t1, %r3;}
	
	// end inline asm
	// begin inline asm
	{.reg .u32 t1; 
	add.u32 t1, %r5646, %r3; 
	max.u32 %r5662, t1, %r16385;}
	
	// end inline asm
	// begin inline asm
	{.reg .u32 t1; 
	add.u32 t1, %r5650, %r5654; 
	max.u32 %r5666, t1, %r5658;}
	
	// end inline asm
	// begin inline asm
	{.reg .u32 t1; 
	add.u32 t1, %r5654, %r5658; 
	max.u32 %r5670, t1, %r5662;}
	
	// end inline asm
	// begin inline asm
	{.reg .u32 t1; 
	add.u32 t1, %r5658, %r5662; 
	max.u32 %r5674, t1, %r3;}
	
	// end inline asm
	// begin inline asm
	{.reg .u32 t1; 
	add.u32 t1, %r5662, %r3; 
	max.u32 %r5678, t1, %r16385;}
	
	// end inline asm
	// begin inline asm
	{.reg .u32 t1; 
	add.u32 t1, %r5666, %r5670; 
	max.u32 %r5682, t1, %r5674;}
	
	// end inline asm
	// begin inline asm
	{.reg .u32 t1; 
	add.u32 t1, %r5670, %r5674; 
	max.u32 %r5686, t1, %r5678;}
	
	// end inline asm
	// begin inline asm
	{.reg .u32 t1; 
	add.u32 t1, %r5674, %r5678; 
	max.u32 %r5690, t1, %r3;}
	
	// end inline asm
	// begin inline asm
	{.reg .u32 t1; 
	add.u32 t1, %r5678, %r3; 
	max.u32 %r5694, t1, %r16385;}
	
	// end inline asm
	// begin inline asm
	{.reg .u32 t1; 
	add.u32 t1, %r5682, %r5686; 
	max.u32 %r5698, t1, %r5690;}
	
	// end inline asm
	// begin inline asm
	{.reg .u32 t1; 
	add.u32 t1, %r5686, %r5690; 
	max.u32 %r5702, t1, %r5694;}
	
	// end inline asm
	// begin inline asm
	{.reg .u32 t1; 
	add.u32 t1, %r5690, %r5694; 
	max.u32 %r5706, t1, %r3;}
	
	// end inline asm
	// begin inline asm
	{.reg .u32 t1; 
	add.u32 t1, %r5694, %r3; 
	max.u32 %r5710, t1, %r16385;}
	
	// end inline asm
	// begin inline asm
	{.reg .u32 t1; 
	add.u32 t1, %r5698, %r5702; 
	max.u32 %r5714, t1, %r5706;}
	
	// end inline asm
	// begin inline asm
	{.reg .u32 t1; 
	add.u32 t1, %r5702, %r5706; 
	max.u32 %r5718, t1, %r5710;}
	
	// end inline asm
	// begin inline asm
	{.reg .u32 t1; 
	add.u32 t1, %r5706, %r5710; 
	max.u32 %r5722, t1, %r3;}
	
	// end inline asm
	// begin inline asm
	{.reg .u32 t1; 
	add.u32 t1, %r5710, %r3; 
	max.u32 %r5726, t1, %r16385;}
	
	// end inline asm
	// begin inline asm
	{.reg .u32 t1; 
	add.u32 t1, %r5714, %r5718; 
	max.u32 %r5730, t1, %r5722;}
	
	// end inline asm
	// begin inline asm
	{.reg .u32 t1; 
	add.u32 t1, %r5718, %r5722; 
	max.u32 %r5734, t1, %r5726;}
	
	// end inline asm
	// begin inline asm
	{.reg .u32 t1; 
	add.u32 t1, %r5722, %r5726; 
	max.u32 %r5738, t1, %r3;}
	
	// end inline asm
	// begin inline asm
	{.reg .u32 t1; 
	add.u32 t1, %r5726, %r3; 
	max.u32 %r5742, t1, %r16385;}
	
	// end inline asm
	// begin inline asm
	{.reg .u32 t1; 
	add.u32 t1, %r5730, %r5734; 
	max.u32 %r5746, t1, %r5738;}
	
	// end inline asm
	// begin inline asm
	{.reg .u32 t1; 
	add.u32 t1, %r5734, %r5738; 
	max.u32 %r5750, t1, %r5742;}
	
	// end inline asm
	// begin inline asm
	{.reg .u32 t1; 
	add.u32 t1, %r5738, %r5742; 
	max.u32 %r5754, t1, %r3;}
	
	// end inline asm
	// begin inline asm
	{.reg .u32 t1; 
	add.u32 t1, %r5742, %r3; 
	max.u32 %r5758, t1, %r16385;}
	
	// end inline asm
	// begin inline asm
	{.reg .u32 t1; 
	add.u32 t1, %r5746, %r5750; 
	max.u32 %r5762, t1, %r5754;}
	
	// end inline asm
	// begin inline asm
	{.reg .u32 t1; 
	add.u32 t1, %r5750, %r5754; 
	max.u32 %r5766, t1, %r5758;}
	
	// end inline asm
	// begin inline asm
	{.reg .u32 t1; 
	add.u32 t1, %r5754, %r5758; 
	max.u32 %r5770, t1, %r3;}
	
	// end inline asm
	// begin inline asm
	{.reg .u32 t1; 
	add.u32 t1, %r5758, %r3; 
	max.u32 %r5774, t1, %r16385;}
	
	// end inline asm
	// begin inline asm
	{.reg .u32 t1; 
	add.u32 t1, %r5762, %r5766; 
	max.u32 %r5778, t1, %r5770;}
	
	// end inline asm
	// begin inline asm
	{.reg .u32 t1; 
	add.u32 t1, %r5766, %r5770; 
	max.u32 %r5782, t1, %r5774;}
	
	// end inline asm
	// begin inline asm
	{.reg .u32 t1; 
	add.u32 t1, %r5770, %r5774; 
	max.u32 %r5786, t1, %r3;}
	
	// end inline asm
	// begin inline asm
	{.reg .u32 t1; 
	add.u32 t1, %r5774, %r3; 
	max.u32 %r5790, t1, %r16385;}
	
	// end inline asm
	// begin inline asm
	{.reg .u32 t1; 
	add.u32 t1, %r5778, %r5782; 
	max.u32 %r5794, t1, %r5786;}
	
	// end inline asm
	// begin inline asm
	{.reg .u32 t1; 
	add.u32 t1, %r5782, %r5786; 
	max.u32 %r5798, t1, %r5790;}
	
	// end inline asm
	// begin inline asm
	{.reg .u32 t1; 
	add.u32 t1, %r5786, %r5790; 
	max.u32 %r5802, t1, %r3;}
	
	// end inline asm
	// begin inline asm
	{.reg .u32 t1; 
	add.u32 t1, %r5790, %r3; 
	max.u32 %r5806, t1, %r16385;}
	
	// end inline asm
	// begin inline asm
	{.reg .u32 t1; 
	add.u32 t1, %r5794, %r5798; 
	max.u32 %r5810, t1, %r5802;}
	
	// end inline asm
	// begin inline asm
	{.reg .u32 t1; 
	add.u32 t1, %r5798, %r5802; 
	max.u32 %r5814, t1, %r5806;}
	
	// end inline asm
	// begin inline asm
	{.reg .u32 t1; 
	add.u32 t1, %r5802, %r5806; 
	max.u32 %r5818, t1, %r3;}
	
	// end inline asm
	// begin inline asm
	{.reg .u32 t1; 
	add.u32 t1, %r5806, %r3; 
	max.u32 %r5822, t1, %r16385;}
	
	// end inline asm
	// begin inline asm
	{.reg .u32 t1; 
	add.u32 t1, %r5810, %r5814; 
	max.u32 %r5826, t1, %r5818;}
	
	// end inline asm
	// begin inline asm
	{.reg .u32 t1; 
	add.u32 t1, %r5814, %r5818; 
	max.u32 %r5830, t1, %r5822;}
	
	// end inline asm
	// begin inline asm
	{.reg .u32 t1; 
	add.u32 t1, %r5818, %r5822; 
	max.u32 %r5834, t1, %r3;}
	
	// end inline asm
	// begin inline asm
	{.reg .u32 t1; 
	add.u32 t1, %r5822, %r3; 
	max.u32 %r5838, t1, %r16385;}
	
	// end inline asm
	// begin inline asm
	{.reg .u32 t1; 
	add.u32 t1, %r5826, %r5830; 
	max.u32 %r5842, t1, %r5834;}
	
	// end inline asm
	// begin inline asm
	{.reg .u32 t1; 
	add.u32 t1, %r5830, %r5834; 
	max.u32 %r5846, t1, %r5838;}
	
	// end inline asm
	// begin inline asm
	{.reg .u32 t1; 
	add.u32 t1, %r5834, %r5838; 
	max.u32 %r5850, t1, %r3;}
	
	// end inline asm
	// begin inline asm
	{.reg .u32 t1; 
	add.u32 t1, %r5838, %r3; 
	max.u32 %r5854, t1, %r16385;}
	
	// end inline asm
	// begin inline asm
	{.reg .u32 t1; 
	add.u32 t1, %r5842, %r5846; 
	max.u32 %r5858, t1, %r5850;}
	
	// end inline asm
	// begin inline asm
	{.reg .u32 t1; 
	add.u32 t1, %r5846, %r5850; 
	max.u32 %r5862, t1, %r5854;}
	
	// end inline asm
	// begin inline asm
	{.reg .u32 t1; 
	add.u32 t1, %r5850, %r5854; 
	max.u32 %r5866, t1, %r3;}
	
	// end inline asm
	// begin inline asm
	{.reg .u32 t1; 
	add.u32 t1, %r5854, %r3; 
	max.u32 %r5870, t1, %r16385;}
	
	// end inline asm
	// begin inline asm
	{.reg .u32 t1; 
	add.u32 t1, %r5858, %r5862; 
	max.u32 %r5874, t1, %r5866;}
	
	// end inline asm
	// begin inline asm
	{.reg .u32 t1; 
	add.u32 t1, %r5862, %r5866; 
	max.u32 %r5878, t1, %r5870;}
	
	// end inline asm
	// begin inline asm
	{.reg .u32 t1; 
	add.u32 t1, %r5866, %r5870; 
	max.u32 %r5882, t1, %r3;}
	
	// end inline asm
	// begin inline asm
	{.reg .u32 t1; 
	add.u32 t1, %r5870, %r3; 
	max.u32 %r5886, t1, %r16385;}
	
	// end inline asm
	// begin inline asm
	{.reg .u32 t1; 
	add.u32 t1, %r5874, %r5878; 
	max.u32 %r5890, t1, %r5882;}
	
	// end inline asm
	// begin inline asm
	{.reg .u32 t1; 
	add.u32 t1, %r5878, %r5882; 
	max.u32 %r5894, t1, %r5886;}
	
	// end inline asm
	// begin inline asm
	{.reg .u32 t1; 
	add.u32 t1, %r5882, %r5886; 
	max.u32 %r5898, t1, %r3;}
	
	// end inline asm
	// begin inline asm
	{.reg .u32 t1; 
	add.u32 t1, %r5886, %r3; 
	max.u32 %r5902, t1, %r16385;}
	
	// end inline asm
	// begin inline asm
	{.reg .u32 t1; 
	add.u32 t1, %r5890, %r5894; 
	max.u32 %r5906, t1, %r5898;}
	
	// end inline asm
	// begin inline asm
	{.reg .u32 t1; 
	add.u32 t1, %r5894, %r5898; 
	max.u32 %r5910, t1, %r5902;}
	
	// end inline asm
	// begin inline asm
	{.reg .u32 t1; 
	add.u32 t1, %r5898, %r5902; 
	max.u32 %r5914, t1, %r3;}
	
	// end inline asm
	// begin inline asm
	{.reg .u32 t1; 
	add.u32 t1, %r5902, %r3; 
	max.u32 %r5918, t1, %r16385;}
	
	// end inline asm
	// begin inline asm
	{.reg .u32 t1; 
	add.u32 t1, %r5906, %r5910; 
	max.u32 %r5922, t1, %r5914;}
	
	// end inline asm
	// begin inline asm
	{.reg .u32 t1; 
	add.u32 t1, %r5910, %r5914; 
	max.u32 %r5926, t1, %r5918;}
	
	// end inline asm
	// begin inline asm
	{.reg .u32 t1; 
	add.u32 t1, %r5914, %r5918; 
	max.u32 %r5930, t1, %r3;}
	
	// end inline asm
	// begin inline asm
	{.reg .u32 t1; 
	add.u32 t1, %r5918, %r3; 
	max.u32 %r5934, t1, %r16385;}
	
	// end inline asm
	// begin inline asm
	{.reg .u32 t1; 
	add.u32 t1, %r5922, %r5926; 
	max.u32 %r5938, t1, %r5930;}
	
	// end inline asm
	// begin inline asm
	{.reg .u32 t1; 
	add.u32 t1, %r5926, %r5930; 
	max.u32 %r5942, t1, %r5934;}
	
	// end inline asm
	// begin inline asm
	{.reg .u32 t1; 
	add.u32 t1, %r5930, %r5934; 
	max.u32 %r5946, t1, %r3;}
	
	// end inline asm
	// begin inline asm
	{.reg .u32 t1; 
	add.u32 t1, %r5934, %r3; 
	max.u32 %r5950, t1, %r16385;}
	
	// end inline asm
	// begin inline asm
	{.reg .u32 t1; 
	add.u32 t1, %r5938, %r5942; 
	max.u32 %r5954, t1, %r5946;}
	
	// end inline asm
	// begin inline asm
	{.reg .u32 t1; 
	add.u32 t1, %r5942, %r5946; 
	max.u32 %r5958, t1, %r5950;}
	
	// end inline asm
	// begin inline asm
	{.reg .u32 t1; 
	add.u32 t1, %r5946, %r5950; 
	max.u32 %r5962, t1, %r3;}
	
	// end inline asm
	// begin inline asm
	{.reg .u32 t1; 
	add.u32 t1, %r5950, %r3; 
	max.u32 %r5966, t1, %r16385;}
	
	// end inline asm
	// begin inline asm
	{.reg .u32 t1; 
	add.u32 t1, %r5954, %r5958; 
	max.u32 %r5970, t1, %r5962;}
	
	// end inline asm
	// begin inline asm
	{.reg .u32 t1; 
	add.u32 t1, %r5958, %r5962; 
	max.u32 %r5974, t1, %r5966;}
	
	// end inline asm
	// begin inline asm
	{.reg .u32 t1; 
	add.u32 t1, %r5962, %r5966; 
	max.u32 %r5978, t1, %r3;}
	
	// end inline asm
	// begin inline asm
	{.reg .u32 t1; 
	add.u32 t1, %r5966, %r3; 
	max.u32 %r5982, t1, %r16385;}
	
	// end inline asm
	// begin inline asm
	{.reg .u32 t1; 
	add.u32 t1, %r5970, %r5974; 
	max.u32 %r5986, t1, %r5978;}
	
	// end inline asm
	// begin inline asm
	{.reg .u32 t1; 
	add.u32 t1, %r5974, %r5978; 
	max.u32 %r5990, t1, %r5982;}
	
	// end inline asm
	// begin inline asm
	{.reg .u32 t1; 
	add.u32 t1, %r5978, %r5982; 
	max.u32 %r5994, t1, %r3;}
	
	// end inline asm
	// begin inline asm
	{.reg .u32 t1; 
	add.u32 t1, %r5982, %r3; 
	max.u32 %r5998, t1, %r16385;}
	
	// end inline asm
	// begin inline asm
	{.reg .u32 t1; 
	add.u32 t1, %r5986, %r5990; 
	max.u32 %r6002, t1, %r5994;}
	
	// end inline asm
	// begin inline asm
	{.reg .u32 t1; 
	add.u32 t1, %r5990, %r5994; 
	max.u32 %r6006, t1, %r5998;}
	
	// end inline asm
	// begin inline asm
	{.reg .u32 t1; 
	add.u32 t1, %r5994, %r5998; 
	max.u32 %r6010, t1, %r3;}
	
	// end inline asm
	// begin inline asm
	{.reg .u32 t1; 
	add.u32 t1, %r5998, %r3; 
	max.u32 %r6014, t1, %r16385;}
	
	// end inline asm
	// begin inline asm
	{.reg .u32 t1; 
	add.u32 t1, %r6002, %r6006; 
	max.u32 %r6018, t1, %r6010;}
	
	// end inline asm
	// begin inline asm
	{.reg .u32 t1; 
	add.u32 t1, %r6006, %r6010; 
	max.u32 %r6022, t1, %r6014;}
	
	// end inline asm
	// begin inline asm
	{.reg .u32 t1; 
	add.u32 t1, %r6010, %r6014; 
	max.u32 %r6026, t1, %r3;}
	
	// end inline asm
	// begin inline asm
	{.reg .u32 t1; 
	add.u32 t1, %r6014, %r3; 
	max.u32 %r6030, t1, %r16385;}
	
	// end inline asm
	// begin inline asm
	{.reg .u32 t1; 
	add.u32 t1, %r6018, %r6022; 
	max.u32 %r6034, t1, %r6026;}
	
	// end inline asm
	// begin inline asm
	{.reg .u32 t1; 
	add.u32 t1, %r6022, %r6026; 
	max.u32 %r6038, t1, %r6030;}
	
	// end inline asm
	// begin inline asm
	{.reg .u32 t1; 
	add.u32 t1, %r6026, %r6030; 
	max.u32 %r6042, t1, %r3;}
	
	// end inline asm
	// begin inline asm
	{.reg .u32 t1; 
	add.u32 t1, %r6030, %r3; 
	max.u32 %r6046, t1, %r16385;}
	
	// end inline asm
	// begin inline asm
	{.reg .u32 t1; 
	add.u32 t1, %r6034, %r6038; 
	max.u32 %r6050, t1, %r6042;}
	
	// end inline asm
	// begin inline asm
	{.reg .u32 t1; 
	add.u32 t1, %r6038, %r6042; 
	max.u32 %r6054, t1, %r6046;}
	
	// end inline asm
	// begin inline asm
	{.reg .u32 t1; 
	add.u32 t1, %r6042, %r6046; 
	max.u32 %r6058, t1, %r3;}
	
	// end inline asm
	// begin inline asm
	{.reg .u32 t1; 
	add.u32 t1, %r6046, %r3; 
	max.u32 %r6062, t1, %r16385;}
	
	// end inline asm
	// begin inline asm
	{.reg .u32 t1; 
	add.u32 t1, %r6050, %r6054; 
	max.u32 %r6066, t1, %r6058;}
	
	// end inline asm
	// begin inline asm
	{.reg .u32 t1; 
	add.u32 t1, %r6054, %r6058; 
	max.u32 %r6070, t1, %r6062;}
	
	// end inline asm
	// begin inline asm
	{.reg .u32 t1; 
	add.u32 t1, %r6058, %r6062; 
	max.u32 %r6074, t1, %r3;}
	
	// end inline asm
	// begin inline asm
	{.reg .u32 t1; 
	add.u32 t1, %r6062, %r3; 
	max.u32 %r6078, t1, %r16385;}
	
	// end inline asm
	// begin inline asm
	{.reg .u32 t1; 
	add.u32 t1, %r6066, %r6070; 
	max.u32 %r6082, t1, %r6074;}
	
	// end inline asm
	// begin inline asm
	{.reg .u32 t1; 
	add.u32 t1, %r6070, %r6074; 
	max.u32 %r6086, t1, %r6078;}
	
	// end inline asm
	// begin inline asm
	{.reg .u32 t1; 
	add.u32 t1, %r6074, %r6078; 
	max.u32 %r6090, t1, %r3;}
	
	// end inline asm
	// begin inline asm
	{.reg .u32 t1; 
	add.u32 t1, %r6078, %r3; 
	max.u32 %r6094, t1, %r16385;}
	
	// end inline asm
	// begin inline asm
	{.reg .u32 t1; 
	add.u32 t1, %r6082, %r6086; 
	max.u32 %r6098, t1, %r6090;}
	
	// end inline asm
	// begin inline asm
	{.reg .u32 t1; 
	add.u32 t1, %r6086, %r6090; 
	max.u32 %r6102, t1, %r6094;}
	
	// end inline asm
	// begin inline asm
	{.reg .u32 t1; 
	add.u32 t1, %r6090, %r6094; 
	max.u32 %r6106, t1, %r3;}
	
	// end inline asm
	// begin inline asm
	{.reg .u32 t1; 
	add.u32 t1, %r6094, %r3; 
	max.u32 %r6110, t1, %r16385;}
	
	// end inline asm
	// begin inline asm
	{.reg .u32 t1; 
	add.u32 t1, %r6098, %r6102; 
	max.u32 %r6114, t1, %r6106;}
	
	// end inline asm
	// begin inline asm
	{.reg .u32 t1; 
	add.u32 t1, %r6102, %r6106; 
	max.u32 %r6118, t1, %r6110;}
	
	// end inline asm
	// begin inline asm
	{.reg .u32 t1; 
	add.u32 t1, %r6106, %r6110; 
	max.u32 %r6122, t1, %r3;}
	
	// end inline asm
	// begin inline asm
	{.reg .u32 t1; 
	add.u32 t1, %r6110, %r3; 
	max.u32 %r6126, t1, %r16385;}
	
	// end inline asm
	// begin inline asm
	{.reg .u32 t1; 
	add.u32 t1, %r6114, %r6118; 
	max.u32 %r6130, t1, %r6122;}
	
	// end inline asm
	// begin inline asm
	{.reg .u32 t1; 
	add.u32 t1, %r6118, %r6122; 
	max.u32 %r6134, t1, %r6126;}
	
	// end inline asm
	// begin inline asm
	{.reg .u32 t1; 
	add.u32 t1, %r6122, %r6126; 
	max.u32 %r6138, t1, %r3;}
	
	// end inline asm
	// begin inline asm
	{.reg .u32 t1; 
	add.u32 t1, %r6126, %r3; 
	max.u32 %r6142, t1, %r16385;}
	
	// end inline asm
	// begin inline asm
	{.reg .u32 t1; 
	add.u32 t1, %r6130, %r6134; 
	max.u32 %r6146, t1, %r6138;}
	
	// end inline asm
	// begin inline asm
	{.reg .u32 t1; 
	add.u32 t1, %r6134, %r6138; 
	max.u32 %r6150, t1, %r6142;}
	
	// end inline asm
	// begin inline asm
	{.reg .u32 t1; 
	add.u32 t1, %r6138, %r6142; 
	max.u32 %r6154, t1, %r3;}
	
	// end inline asm
	// begin inline asm
	{.reg .u32 t1; 
	add.u32 t1, %r6142, %r3; 
	max.u32 %r6158, t1, %r16385;}
	
	// end inline asm
	// begin inline asm
	{.reg .u32 t1; 
	add.u32 t1, %r6146, %r6150; 
	max.u32 %r6162, t1, %r6154;}
	
	// end inline asm
	// begin inline asm
	{.reg .u32 t1; 
	add.u32 t1, %r6150, %r6154; 
	max.u32 %r6166, t1, %r6158;}
	
	// end inline asm
	// begin inline asm
	{.reg .u32 t1; 
	add.u32 t1, %r6154, %r6158; 
	max.u32 %r6170, t1, %r3;}
	
	// end inline asm
	// begin inline asm
	{.reg .u32 t1; 
	add.u32 t1, %r6158, %r3; 
	max.u32 %r6174, t1, %r16385;}
	
	// end inline asm
	// begin inline asm
	{.reg .u32 t1; 
	add.u32 t1, %r6162, %r6166; 
	max.u32 %r6178, t1, %r6170;}
	
	// end inline asm
	// begin inline asm
	{.reg .u32 t1; 
	add.u32 t1, %r6166, %r6170; 
	max.u32 %r6182, t1, %r6174;}
	
	// end inline asm
	// begin inline asm
	{.reg .u32 t1; 
	add.u32 t1, %r6170, %r6174; 
	max.u32 %r6186, t1, %r3;}
	
	// end inline asm
	// begin inline asm
	{.reg .u32 t1; 
	add.u32 t1, %r6174, %r3; 
	max.u32 %r6190, t1, %r16385;}
	
	// end inline asm
	// begin inline asm
	{.reg .u32 t1; 
	add.u32 t1, %r6178, %r6182; 
	max.u32 %r6194, t1, %r6186;}
	
	// end inline asm
	// begin inline asm
	{.reg .u32 t1; 
	add.u32 t1, %r6182, %r6186; 
	max.u32 %r6198, t1, %r6190;}
	
	// end inline asm
	// begin inline asm
	{.reg .u32 t1; 
	add.u32 t1, %r6186, %r6190; 
	max.u32 %r6202, t1, %r3;}
	
	// end inline asm
	// begin inline asm
	{.reg .u32 t1; 
	add.u32 t1, %r6190, %r3; 
	max.u32 %r6206, t1, %r16385;}
	
	// end inline asm
	// begin inline asm
	{.reg .u32 t1; 
	add.u32 t1, %r6194, %r6198; 
	max.u32 %r6210, t1, %r6202;}
	
	// end inline asm
	// begin inline asm
	{.reg .u32 t1; 
	add.u32 t1, %r6198, %r6202; 
	max.u32 %r6214, t1, %r6206;}
	
	// end inline asm
	// begin inline asm
	{.reg .u32 t1; 
	add.u32 t1, %r6202, %r6206; 
	max.u32 %r6218, t1, %r3;}
	
	// end inline asm
	// begin inline asm
	{.reg .u32 t1; 
	add.u32 t1, %r6206, %r3; 
	max.u32 %r6222, t1, %r16385;}
	
	// end inline asm
	// begin inline asm
	{.reg .u32 t1; 
	add.u32 t1, %r6210, %r6214; 
	max.u32 %r6226, t1, %r6218;}
	
	// end inline asm
	// begin inline asm
	{.reg .u32 t1; 
	add.u32 t1, %r6214, %r6218; 
	max.u32 %r6230, t1, %r6222;}
	
	// end inline asm
	// begin inline asm
	{.reg .u32 t1; 
	add.u32 t1, %r6218, %r6222; 
	max.u32 %r6234, t1, %r3;}
	
	// end inline asm
	// begin inline asm
	{.reg .u32 t1; 
	add.u32 t1, %r6222, %r3; 
	max.u32 %r6238, t1, %r16385;}
	
	// end inline asm
	// begin inline asm
	{.reg .u32 t1; 
	add.u32 t1, %r6226, %r6230; 
	max.u32 %r6242, t1, %r6234;}
	
	// end inline asm
	// begin inline asm
	{.reg .u32 t1; 
	add.u32 t1, %r6230, %r6234; 
	max.u32 %r6246, t1, %r6238;}
	
	// end inline asm
	// begin inline asm
	{.reg .u32 t1; 
	add.u32 t1, %r6234, %r6238; 
	max.u32 %r6250, t1, %r3;}
	
	// end inline asm
	// begin inline asm
	{.reg .u32 t1; 
	add.u32 t1, %r6238, %r3; 
	max.u32 %r6254, t1, %r16385;}
	
	// end inline asm
	// begin inline asm
	{.reg .u32 t1; 
	add.u32 t1, %r6242, %r6246; 
	max.u32 %r6258, t1, %r6250;}
	
	// end inline asm
	// begin inline asm
	{.reg .u32 t1; 
	add.u32 t1, %r6246, %r6250; 
	max.u32 %r6262, t1, %r6254;}
	
	// end inline asm
	// begin inline asm
	{.reg .u32 t1; 
	add.u32 t1, %r6250, %r6254; 
	max.u32 %r6266, t1, %r3;}
	
	// end inline asm
	// begin inline asm
	{.reg .u32 t1; 
	add.u32 t1, %r6254, %r3; 
	max.u32 %r6270, t1, %r16385;}
	
	// end inline asm
	// begin inline asm
	{.reg .u32 t1; 
	add.u32 t1, %r6258, %r6262; 
	max.u32 %r6274, t1, %r6266;}
	
	// end inline asm
	// begin inline asm
	{.reg .u32 t1; 
	add.u32 t1, %r6262, %r6266; 
	max.u32 %r6278, t1, %r6270;}
	
	// end inline asm
	// begin inline asm
	{.reg .u32 t1; 
	add.u32 t1, %r6266, %r6270; 
	max.u32 %r6282, t1, %r3;}
	
	// end inline asm
	// begin inline asm
	{.reg .u32 t1; 
	add.u32 t1, %r6270, %r3; 
	max.u32 %r6286, t1, %r16385;}
	
	// end inline asm
	// begin inline asm
	{.reg .u32 t1; 
	add.u32 t1, %r6274, %r6278; 
	max.u32 %r6290, t1, %r6282;}
	
	// end inline asm
	// begin inline asm
	{.reg .u32 t1; 
	add.u32 t1, %r6278, %r6282; 
	max.u32 %r6294, t1, %r6286;}
	
	// end inline asm
	// begin inline asm
	{.reg .u32 t1; 
	add.u32 t1, %r6282, %r6286; 
	max.u32 %r6298, t1, %r3;}
	
	// end inline asm
	// begin inline asm
	{.reg .u32 t1; 
	add.u32 t1, %r6286, %r3; 
	max.u32 %r6302, t1, %r16385;}
	
	// end inline asm
	// begin inline asm
	{.reg .u32 t1; 
	add.u32 t1, %r6290, %r6294; 
	max.u32 %r6306, t1, %r6298;}
	
	// end inline asm
	// begin inline asm
	{.reg .u32 t1; 
	add.u32 t1, %r6294, %r6298; 
	max.u32 %r6310, t1, %r6302;}
	
	// end inline asm
	// begin inline asm
	{.reg .u32 t1; 
	add.u32 t1, %r6298, %r6302; 
	max.u32 %r6314, t1, %r3;}
	
	// end inline asm
	// begin inline asm
	{.reg .u32 t1; 
	add.u32 t1, %r6302, %r3; 
	max.u32 %r6318, t1, %r16385;}
	
	// end inline asm
	// begin inline asm
	{.reg .u32 t1; 
	add.u32 t1, %r6306, %r6310; 
	max.u32 %r6322, t1, %r6314;}
	
	// end inline asm
	// begin inline asm
	{.reg .u32 t1; 
	add.u32 t1, %r6310, %r6314; 
	max.u32 %r6326, t1, %r6318;}
	
	// end inline asm
	// begin inline asm
	{.reg .u32 t1; 
	add.u32 t1, %r6314, %r6318; 
	max.u32 %r6330, t1, %r3;}
	
	// end inline asm
	// begin inline asm
	{.reg .u32 t1; 
	add.u32 t1, %r6318, %r3; 
	max.u32 %r6334, t1, %r16385;}
	
	// end inline asm
	// begin inline asm
	{.reg .u32 t1; 
	add.u32 t1, %r6322, %r6326; 
	max.u32 %r6338, t1, %r6330;}
	
	// end inline asm
	// begin inline asm
	{.reg .u32 t1; 
	add.u32 t1, %r6326, %r6330; 
	max.u32 %r6342, t1, %r6334;}
	
	// end inline asm
	// begin inline asm
	{.reg .u32 t1; 
	add.u32 t1, %r6330, %r6334; 
	max.u32 %r6346, t1, %r3;}
	
	// end inline asm
	// begin inline asm
	{.reg .u32 t1; 
	add.u32 t1, %r6334, %r3; 
	max.u32 %r6350, t1, %r16385;}
	
	// end inline asm
	// begin inline asm
	{.reg .u32 t1; 
	add.u32 t1, %r6338, %r6342; 
	max.u32 %r6354, t1, %r6346;}
	
	// end inline asm
	// begin inline asm
	{.reg .u32 t1; 
	add.u32 t1, %r6342, %r6346; 
	max.u32 %r6358, t1, %r6350;}
	
	// end inline asm
	// begin inline asm
	{.reg .u32 t1; 
	add.u32 t1, %r6346, %r6350; 
	max.u32 %r6362, t1, %r3;}
	
	// end inline asm
	// begin inline asm
	{.reg .u32 t1; 
	add.u32 t1, %r6350, %r3; 
	max.u32 %r6366, t1, %r16385;}
	
	// end inline asm
	// begin inline asm
	{.reg .u32 t1; 
	add.u32 t1, %r6354, %r6358; 
	max.u32 %r6370, t1, %r6362;}
	
	// end inline asm
	// begin inline asm
	{.reg .u32 t1; 
	add.u32 t1, %r6358, %r6362; 
	max.u32 %r6374, t1, %r6366;}
	
	// end inline asm
	// begin inline asm
	{.reg .u32 t1; 
	add.u32 t1, %r6362, %r6366; 
	max.u32 %r6378, t1, %r3;}
	
	// end inline asm
	// begin inline asm
	{.reg .u32 t1; 
	add.u32 t1, %r6366, %r3; 
	max.u32 %r6382, t1, %r16385;}
	
	// end inline asm
	// begin inline asm
	{.reg .u32 t1; 
	add.u32 t1, %r6370, %r6374; 
	max.u32 %r6386, t1, %r6378;}
	
	// end inline asm
	// begin inline asm
	{.reg .u32 t1; 
	add.u32 t1, %r6374, %r6378; 
	max.u32 %r6390, t1, %r6382;}
	
	// end inline asm
	// begin inline asm
	{.reg .u32 t1; 
	add.u32 t1, %r6378, %r6382; 
	max.u32 %r6394, t1, %r3;}
	
	// end inline asm
	// begin inline asm
	{.reg .u32 t1; 
	add.u32 t1, %r6382, %r3; 
	max.u32 %r6398, t1, %r16385;}
	
	// end inline asm
	// begin inline asm
	{.reg .u32 t1; 
	add.u32 t1, %r6386, %r6390; 
	max.u32 %r6402, t1, %r6394;}
	
	// end inline asm
	// begin inline asm
	{.reg .u32 t1; 
	add.u32 t1, %r6390, %r6394; 
	max.u32 %r6406, t1, %r6398;}
	
	// end inline asm
	// begin inline asm
	{.reg .u32 t1; 
	add.u32 t1, %r6394, %r6398; 
	max.u32 %r6410, t1, %r3;}
	
	// end inline asm
	// begin inline asm
	{.reg .u32 t1; 
	add.u32 t1, %r6398, %r3; 
	max.u32 %r6414, t1, %r16385;}
	
	// end inline asm
	// begin inline asm
	{.reg .u32 t1; 
	add.u32 t1, %r6402, %r6406; 
	max.u32 %r6418, t1, %r6410;}
	
	// end inline asm
	// begin inline asm
	{.reg .u32 t1; 
	add.u32 t1, %r6406, %r6410; 
	max.u32 %r6422, t1, %r6414;}
	
	// end inline asm
	// begin inline asm
	{.reg .u32 t1; 
	add.u32 t1, %r6410, %r6414; 
	max.u32 %r6426, t1, %r3;}
	
	// end inline asm
	// begin inline asm
	{.reg .u32 t1; 
	add.u32 t1, %r6414, %r3; 
	max.u32 %r6430, t1, %r16385;}
	
	// end inline asm
	// begin inline asm
	{.reg .u32 t1; 
	add.u32 t1, %r6418, %r6422; 
	max.u32 %r6434, t1, %r6426;}
	
	// end inline asm
	// begin inline asm
	{.reg .u32 t1; 
	add.u32 t1, %r6422, %r6426; 
	max.u32 %r6438, t1, %r6430;}
	
	// end inline asm
	// begin inline asm
	{.reg .u32 t1; 
	add.u32 t1, %r6426, %r6430; 
	max.u32 %r6442, t1, %r3;}
	
	// end inline asm
	// begin inline asm
	{.reg .u32 t1; 
	add.u32 t1, %r6430, %r3; 
	max.u32 %r6446, t1, %r16385;}
	
	// end inline asm
	// begin inline asm
	{.reg .u32 t1; 
	add.u32 t1, %r6434, %r6438; 
	max.u32 %r6450, t1, %r6442;}
	
	// end inline asm
	// begin inline asm
	{.reg .u32 t1; 
	add.u32 t1, %r6438, %r6442; 
	max.u32 %r6454, t1, %r6446;}
	
	// end inline asm
	// begin inline asm
	{.reg .u32 t1; 
	add.u32 t1, %r6442, %r6446; 
	max.u32 %r6458, t1, %r3;}
	
	// end inline asm
	// begin inline asm
	{.reg .u32 t1; 
	add.u32 t1, %r6446, %r3; 
	max.u32 %r6462, t1, %r16385;}
	
	// end inline asm
	// begin inline asm
	{.reg .u32 t1; 
	add.u32 t1, %r6450, %r6454; 
	max.u32 %r6466, t1, %r6458;}
	
	// end inline asm
	// begin inline asm
	{.reg .u32 t1; 
	add.u32 t1, %r6454, %r6458; 
	max.u32 %r6470, t1, %r6462;}
	
	// end inline asm
	// begin inline asm
	{.reg .u32 t1; 
	add.u32 t1, %r6458, %r6462; 
	max.u32 %r6474, t1, %r3;}
	
	// end inline asm
	// begin inline asm
	{.reg .u32 t1; 
	add.u32 t1, %r6462, %r3; 
	max.u32 %r6478, t1, %r16385;}
	
	// end inline asm
	// begin inline asm
	{.reg .u32 t1; 
	add.u32 t1, %r6466, %r6470; 
	max.u32 %r6482, t1, %r6474;}
	
	// end inline asm
	// begin inline asm
	{.reg .u32 t1; 
	add.u32 t1, %r6470, %r6474; 
	max.u32 %r6486, t1, %r6478;}
	
	// end inline asm
	// begin inline asm
	{.reg .u32 t1; 
	add.u32 t1, %r6474, %r6478; 
	max.u32 %r6490, t1, %r3;}
	
	// end inline asm
	// begin inline asm
	{.reg .u32 t1; 
	add.u32 t1, %r6478, %r3; 
	max.u32 %r6494, t1, %r16385;}
	
	// end inline asm
	// begin inline asm
	{.reg .u32 t1; 
	add.u32 t1, %r6482, %r6486; 
	max.u32 %r6498, t1, %r6490;}
	
	// end inline asm
	// begin inline asm
	{.reg .u32 t1; 
	add.u32 t1, %r6486, %r6490; 
	max.u32 %r6502, t1, %r6494;}
	
	// end inline asm
	// begin inline asm
	{.reg .u32 t1; 
	add.u32 t1, %r6490, %r6494; 
	max.u32 %r6506, t1, %r3;}
	
	// end inline asm
	// begin inline asm
	{.reg .u32 t1; 
	add.u32 t1, %r6494, %r3; 
	max.u32 %r6510, t1, %r16385;}
	
	// end inline asm
	// begin inline asm
	{.reg .u32 t1; 
	add.u32 t1, %r6498, %r6502; 
	max.u32 %r6514, t1, %r6506;}
	
	// end inline asm
	// begin inline asm
	{.reg .u32 t1; 
	add.u32 t1, %r6502, %r6506; 
	max.u32 %r6518, t1, %r6510;}
	
	// end inline asm
	// begin inline asm
	{.reg .u32 t1; 
	add.u32 t1, %r6506, %r6510; 
	max.u32 %r6522, t1, %r3;}
	
	// end inline asm
	// begin inline asm
	{.reg .u32 t1; 
	add.u32 t1, %r6510, %r3; 
	max.u32 %r6526, t1, %r16385;}
	
	// end inline asm
	// begin inline asm
	{.reg .u32 t1; 
	add.u32 t1, %r6514, %r6518; 
	max.u32 %r6530, t1, %r6522;}
	
	// end inline asm
	// begin inline asm
	{.reg .u32 t1; 
	add.u32 t1, %r6518, %r6522; 
	max.u32 %r6534, t1, %r6526;}
	
	// end inline asm
	// begin inline asm
	{.reg .u32 t1; 
	add.u32 t1, %r6522, %r6526; 
	max.u32 %r6538, t1, %r3;}
	
	// end inline asm
	// begin inline asm
	{.reg .u32 t1; 
	add.u32 t1, %r6526, %r3; 
	max.u32 %r6542, t1, %r16385;}
	
	// end inline asm
	// begin inline asm
	{.reg .u32 t1; 
	add.u32 t1, %r6530, %r6534; 
	max.u32 %r6546, t1, %r6538;}
	
	// end inline asm
	// begin inline asm
	{.reg .u32 t1; 
	add.u32 t1, %r6534, %r6538; 
	max.u32 %r6550, t1, %r6542;}
	
	// end inline asm
	// begin inline asm
	{.reg .u32 t1; 
	add.u32 t1, %r6538, %r6542; 
	max.u32 %r6554, t1, %r3;}
	
	// end inline asm
	// begin inline asm
	{.reg .u32 t1; 
	add.u32 t1, %r6542, %r3; 
	max.u32 %r6558, t1, %r16385;}
	
	// end inline asm
	// begin inline asm
	{.reg .u32 t1; 
	add.u32 t1, %r6546, %r6550; 
	max.u32 %r6562, t1, %r6554;}
	
	// end inline asm
	// begin inline asm
	{.reg .u32 t1; 
	add.u32 t1, %r6550, %r6554; 
	max.u32 %r6566, t1, %r6558;}
	
	// end inline asm
	// begin inline asm
	{.reg .u32 t1; 
	add.u32 t1, %r6554, %r6558; 
	max.u32 %r6570, t1, %r3;}
	
	// end inline asm
	// begin inline asm
	{.reg .u32 t1; 
	add.u32 t1, %r6558, %r3; 
	max.u32 %r6574, t1, %r16385;}
	
	// end inline asm
	// begin inline asm
	{.reg .u32 t1; 
	add.u32 t1, %r6562, %r6566; 
	max.u32 %r6578, t1, %r6570;}
	
	// end inline asm
	// begin inline asm
	{.reg .u32 t1; 
	add.u32 t1, %r6566, %r6570; 
	max.u32 %r6582, t1, %r6574;}
	
	// end inline asm
	// begin inline asm
	{.reg .u32 t1; 
	add.u32 t1, %r6570, %r6574; 
	max.u32 %r6586, t1, %r3;}
	
	// end inline asm
	// begin inline asm
	{.reg .u32 t1; 
	add.u32 t1, %r6574, %r3; 
	max.u32 %r6590, t1, %r16385;}
	
	// end inline asm
	// begin inline asm
	{.reg .u32 t1; 
	add.u32 t1, %r6578, %r6582; 
	max.u32 %r6594, t1, %r6586;}
	
	// end inline asm
	// begin inline asm
	{.reg .u32 t1; 
	add.u32 t1, %r6582, %r6586; 
	max.u32 %r6598, t1, %r6590;}
	
	// end inline asm
	// begin inline asm
	{.reg .u32 t1; 
	add.u32 t1, %r6586, %r6590; 
	max.u32 %r6602, t1, %r3;}
	
	// end inline asm
	// begin inline asm
	{.reg .u32 t1; 
	add.u32 t1, %r6590, %r3; 
	max.u32 %r6606, t1, %r16385;}
	
	// end inline asm
	// begin inline asm
	{.reg .u32 t1; 
	add.u32 t1, %r6594, %r6598; 
	max.u32 %r6610, t1, %r6602;}
	
	// end inline asm
	// begin inline asm
	{.reg .u32 t1; 
	add.u32 t1, %r6598, %r6602; 
	max.u32 %r6614, t1, %r6606;}
	
	// end inline asm
	// begin inline asm
	{.reg .u32 t1; 
	add.u32 t1, %r6602, %r6606; 
	max.u32 %r6618, t1, %r3;}
	
	// end inline asm
	// begin inline asm
	{.reg .u32 t1; 
	add.u32 t1, %r6606, %r3; 
	max.u32 %r6622, t1, %r16385;}
	
	// end inline asm
	// begin inline asm
	{.reg .u32 t1; 
	add.u32 t1, %r6610, %r6614; 
	max.u32 %r6626, t1, %r6618;}
	
	// end inline asm
	// begin inline asm
	{.reg .u32 t1; 
	add.u32 t1, %r6614, %r6618; 
	max.u32 %r6630, t1, %r6622;}
	
	// end inline asm
	// begin inline asm
	{.reg .u32 t1; 
	add.u32 t1, %r6618, %r6622; 
	max.u32 %r6634, t1, %r3;}
	
	// end inline asm
	// begin inline asm
	{.reg .u32 t1; 
	add.u32 t1, %r6622, %r3; 
	max.u32 %r6638, t1, %r16385;}
	
	// end inline asm
	// begin inline asm
	{.reg .u32 t1; 
	add.u32 t1, %r6626, %r6630; 
	max.u32 %r6642, t1, %r6634;}
	
	// end inline asm
	// begin inline asm
	{.reg .u32 t1; 
	add.u32 t1, %r6630, %r6634; 
	max.u32 %r6646, t1, %r6638;}
	
	// end inline asm
	// begin inline asm
	{.reg .u32 t1; 
	add.u32 t1, %r6634, %r6638; 
	max.u32 %r6650, t1, %r3;}
	
	// end inline asm
	// begin inline asm
	{.reg .u32 t1; 
	add.u32 t1, %r6638, %r3; 
	max.u32 %r6654, t1, %r16385;}
	
	// end inline asm
	// begin inline asm
	{.reg .u32 t1; 
	add.u32 t1, %r6642, %r6646; 
	max.u32 %r6658, t1, %r6650;}
	
	// end inline asm
	// begin inline asm
	{.reg .u32 t1; 
	add.u32 t1, %r6646, %r6650; 
	max.u32 %r6662, t1, %r6654;}
	
	// end inline asm
	// begin inline asm
	{.reg .u32 t1; 
	add.u32 t1, %r6650, %r6654; 
	max.u32 %r6666, t1, %r3;}
	
	// end inline asm
	// begin inline asm
	{.reg .u32 t1; 
	add.u32 t1, %r6654, %r3; 
	max.u32 %r6670, t1, %r16385;}
	
	// end inline asm
	// begin inline asm
	{.reg .u32 t1; 
	add.u32 t1, %r6658, %r6662; 
	max.u32 %r6674, t1, %r6666;}
	
	// end inline asm
	// begin inline asm
	{.reg .u32 t1; 
	add.u32 t1, %r6662, %r6666; 
	max.u32 %r6678, t1, %r6670;}
	
	// end inline asm
	// begin inline asm
	{.reg .u32 t1; 
	add.u32 t1, %r6666, %r6670; 
	max.u32 %r6682, t1, %r3;}
	
	// end inline asm
	// begin inline asm
	{.reg .u32 t1; 
	add.u32 t1, %r6670, %r3; 
	max.u32 %r6686, t1, %r16385;}
	
	// end inline asm
	// begin inline asm
	{.reg .u32 t1; 
	add.u32 t1, %r6674, %r6678; 
	max.u32 %r6690, t1, %r6682;}
	
	// end inline asm
	// begin inline asm
	{.reg .u32 t1; 
	add.u32 t1, %r6678, %r6682; 
	max.u32 %r6694, t1, %r6686;}
	
	// end inline asm
	// begin inline asm
	{.reg .u32 t1; 
	add.u32 t1, %r6682, %r6686; 
	max.u32 %r6698, t1, %r3;}
	
	// end inline asm
	// begin inline asm
	{.reg .u32 t1; 
	add.u32 t1, %r6686, %r3; 
	max.u32 %r6702, t1, %r16385;}
	
	// end inline asm
	// begin inline asm
	{.reg .u32 t1; 
	add.u32 t1, %r6690, %r6694; 
	max.u32 %r6706, t1, %r6698;}
	
	// end inline asm
	// begin inline asm
	{.reg .u32 t1; 
	add.u32 t1, %r6694, %r6698; 
	max.u32 %r6710, t1, %r6702;}
	
	// end inline asm
	// begin inline asm
	{.reg .u32 t1; 
	add.u32 t1, %r6698, %r6702; 
	max.u32 %r6714, t1, %r3;}
	
	// end inline asm
	// begin inline asm
	{.reg .u32 t1; 
	add.u32 t1, %r6702, %r3; 
	max.u32 %r6718, t1, %r16385;}
	
	// end inline asm
	// begin inline asm
	{.reg .u32 t1; 
	add.u32 t1, %r6706, %r6710; 
	max.u32 %r6722, t1, %r6714;}
	
	// end inline asm
	// begin inline asm
	{.reg .u32 t1; 
	add.u32 t1, %r6710, %r6714; 
	max.u32 %r6726, t1, %r6718;}
	
	// end inline asm
	// begin inline asm
	{.reg .u32 t1; 
	add.u32 t1, %r6714, %r6718; 
	max.u32 %r6730, t1, %r3;}
	
	// end inline asm
	// begin inline asm
	{.reg .u32 t1; 
	add.u32 t1, %r6718, %r3; 
	max.u32 %r6734, t1, %r16385;}
	
	// end inline asm
	// begin inline asm
	{.reg .u32 t1; 
	add.u32 t1, %r6722, %r6726; 
	max.u32 %r6738, t1, %r6730;}
	
	// end inline asm
	// begin inline asm
	{.reg .u32 t1; 
	add.u32 t1, %r6726, %r6730; 
	max.u32 %r6742, t1, %r6734;}
	
	// end inline asm
	// begin inline asm
	{.reg .u32 t1; 
	add.u32 t1, %r6730, %r6734; 
	max.u32 %r6746, t1, %r3;}
	
	// end inline asm
	// begin inline asm
	{.reg .u32 t1; 
	add.u32 t1, %r6734, %r3; 
	max.u32 %r6750, t1, %r16385;}
	
	// end inline asm
	// begin inline asm
	{.reg .u32 t1; 
	add.u32 t1, %r6738, %r6742; 
	max.u32 %r6754, t1, %r6746;}
	
	// end inline asm
	// begin inline asm
	{.reg .u32 t1; 
	add.u32 t1, %r6742, %r6746; 
	max.u32 %r6758, t1, %r6750;}
	
	// end inline asm
	// begin inline asm
	{.reg .u32 t1; 
	add.u32 t1, %r6746, %r6750; 
	max.u32 %r6762, t1, %r3;}
	
	// end inline asm
	// begin inline asm
	{.reg .u32 t1; 
	add.u32 t1, %r6750, %r3; 
	max.u32 %r6766, t1, %r16385;}
	
	// end inline asm
	// begin inline asm
	{.reg .u32 t1; 
	add.u32 t1, %r6754, %r6758; 
	max.u32 %r6770, t1, %r6762;}
	
	// end inline asm
	// begin inline asm
	{.reg .u32 t1; 
	add.u32 t1, %r6758, %r6762; 
	max.u32 %r6774, t1, %r6766;}
	
	// end inline asm
	// begin inline asm
	{.reg .u32 t1; 
	add.u32 t1, %r6762, %r6766; 
	max.u32 %r6778, t1, %r3;}
	
	// end inline asm
	// begin inline asm
	{.reg .u32 t1; 
	add.u32 t1, %r6766, %r3; 
	max.u32 %r6782, t1, %r16385;}
	
	// end inline asm
	// begin inline asm
	{.reg .u32 t1; 
	add.u32 t1, %r6770, %r6774; 
	max.u32 %r6786, t1, %r6778;}
	
	// end inline asm
	// begin inline asm
	{.reg .u32 t1; 
	add.u32 t1, %r6774, %r6778; 
	max.u32 %r6790, t1, %r6782;}
	
	// end inline asm
	// begin inline asm
	{.reg .u32 t1; 
	add.u32 t1, %r6778, %r6782; 
	max.u32 %r6794, t1, %r3;}
	
	// end inline asm
	// begin inline asm
	{.reg .u32 t1; 
	add.u32 t1, %r6782, %r3; 
	max.u32 %r6798, t1, %r16385;}
	
	// end inline asm
	// begin inline asm
	{.reg .u32 t1; 
	add.u32 t1, %r6786, %r6790; 
	max.u32 %r6802, t1, %r6794;}
	
	// end inline asm
	// begin inline asm
	{.reg .u32 t1; 
	add.u32 t1, %r6790, %r6794; 
	max.u32 %r6806, t1, %r6798;}
	
	// end inline asm
	// begin inline asm
	{.reg .u32 t1; 
	add.u32 t1, %r6794, %r6798; 
	max.u32 %r6810, t1, %r3;}
	
	// end inline asm
	// begin inline asm
	{.reg .u32 t1; 
	add.u32 t1, %r6798, %r3; 
	max.u32 %r6814, t1, %r16385;}
	
	// end inline asm
	// begin inline asm
	{.reg .u32 t1; 
	add.u32 t1, %r6802, %r6806; 
	max.u32 %r6818, t1, %r6810;}
	
	// end inline asm
	// begin inline asm
	{.reg .u32 t1; 
	add.u32 t1, %r6806, %r6810; 
	max.u32 %r6822, t1, %r6814;}
	
	// end inline asm
	// begin inline asm
	{.reg .u32 t1; 
	add.u32 t1, %r6810, %r6814; 
	max.u32 %r6826, t1, %r3;}
	
	// end inline asm
	// begin inline asm
	{.reg .u32 t1; 
	add.u32 t1, %r6814, %r3; 
	max.u32 %r6830, t1, %r16385;}
	
	// end inline asm
	// begin inline asm
	{.reg .u32 t1; 
	add.u32 t1, %r6818, %r6822; 
	max.u32 %r6834, t1, %r6826;}
	
	// end inline asm
	// begin inline asm
	{.reg .u32 t1; 
	add.u32 t1, %r6822, %r6826; 
	max.u32 %r6838, t1, %r6830;}
	
	// end inline asm
	// begin inline asm
	{.reg .u32 t1; 
	add.u32 t1, %r6826, %r6830; 
	max.u32 %r6842, t1, %r3;}
	
	// end inline asm
	// begin inline asm
	{.reg .u32 t1; 
	add.u32 t1, %r6830, %r3; 
	max.u32 %r6846, t1, %r16385;}
	
	// end inline asm
	// begin inline asm
	{.reg .u32 t1; 
	add.u32 t1, %r6834, %r6838; 
	max.u32 %r6850, t1, %r6842;}
	
	// end inline asm
	// begin inline asm
	{.reg .u32 t1; 
	add.u32 t1, %r6838, %r6842; 
	max.u32 %r6854, t1, %r6846;}
	
	// end inline asm
	// begin inline asm
	{.reg .u32 t1; 
	add.u32 t1, %r6842, %r6846; 
	max.u32 %r6858, t1, %r3;}
	
	// end inline asm
	// begin inline asm
	{.reg .u32 t1; 
	add.u32 t1, %r6846, %r3; 
	max.u32 %r6862, t1, %r16385;}
	
	// end inline asm
	// begin inline asm
	{.reg .u32 t1; 
	add.u32 t1, %r6850, %r6854; 
	max.u32 %r6866, t1, %r6858;}
	
	// end inline asm
	// begin inline asm
	{.reg .u32 t1; 
	add.u32 t1, %r6854, %r6858; 
	max.u32 %r6870, t1, %r6862;}
	
	// end inline asm
	// begin inline asm
	{.reg .u32 t1; 
	add.u32 t1, %r6858, %r6862; 
	max.u32 %r6874, t1, %r3;}
	
	// end inline asm
	// begin inline asm
	{.reg .u32 t1; 
	add.u32 t1, %r6862, %r3; 
	max.u32 %r6878, t1, %r16385;}
	
	// end inline asm
	// begin inline asm
	{.reg .u32 t1; 
	add.u32 t1, %r6866, %r6870; 
	max.u32 %r6882, t1, %r6874;}
	
	// end inline asm
	// begin inline asm
	{.reg .u32 t1; 
	add.u32 t1, %r6870, %r6874; 
	max.u32 %r6886, t1, %r6878;}
	
	// end inline asm
	// begin inline asm
	{.reg .u32 t1; 
	add.u32 t1, %r6874, %r6878; 
	max.u32 %r6890, t1, %r3;}
	
	// end inline asm
	// begin inline asm
	{.reg .u32 t1; 
	add.u32 t1, %r6878, %r3; 
	max.u32 %r6894, t1, %r16385;}
	
	// end inline asm
	// begin inline asm
	{.reg .u32 t1; 
	add.u32 t1, %r6882, %r6886; 
	max.u32 %r6898, t1, %r6890;}
	
	// end inline asm
	// begin inline asm
	{.reg .u32 t1; 
	add.u32 t1, %r6886, %r6890; 
	max.u32 %r6902, t1, %r6894;}
	
	// end inline asm
	// begin inline asm
	{.reg .u32 t1; 
	add.u32 t1, %r6890, %r6894; 
	max.u32 %r6906, t1, %r3;}
	
	// end inline asm
	// begin inline asm
	{.reg .u32 t1; 
	add.u32 t1, %r6894, %r3; 
	max.u32 %r6910, t1, %r16385;}
	
	// end inline asm
	// begin inline asm
	{.reg .u32 t1; 
	add.u32 t1, %r6898, %r6902; 
	max.u32 %r6914, t1, %r6906;}
	
	// end inline asm
	// begin inline asm
	{.reg .u32 t1; 
	add.u32 t1, %r6902, %r6906; 
	max.u32 %r6918, t1, %r6910;}
	
	// end inline asm
	// begin inline asm
	{.reg .u32 t1; 
	add.u32 t1, %r6906, %r6910; 
	max.u32 %r6922, t1, %r3;}
	
	// end inline asm
	// begin inline asm
	{.reg .u32 t1; 
	add.u32 t1, %r6910, %r3; 
	max.u32 %r6926, t1, %r16385;}
	
	// end inline asm
	// begin inline asm
	{.reg .u32 t1; 
	add.u32 t1, %r6914, %r6918; 
	max.u32 %r6930, t1, %r6922;}
	
	// end inline asm
	// begin inline asm
	{.reg .u32 t1; 
	add.u32 t1, %r6918, %r6922; 
	max.u32 %r6934, t1, %r6926;}
	
	// end inline asm
	// begin inline asm
	{.reg .u32 t1; 
	add.u32 t1, %r6922, %r6926; 
	max.u32 %r6938, t1, %r3;}
	
	// end inline asm
	// begin inline asm
	{.reg .u32 t1; 
	add.u32 t1, %r6926, %r3; 
	max.u32 %r6942, t1, %r16385;}
	
	// end inline asm
	// begin inline asm
	{.reg .u32 t1; 
	add.u32 t1, %r6930, %r6934; 
	max.u32 %r6946, t1, %r6938;}
	
	// end inline asm
	// begin inline asm
	{.reg .u32 t1; 
	add.u32 t1, %r6934, %r6938; 
	max.u32 %r6950, t1, %r6942;}
	
	// end inline asm
	// begin inline asm
	{.reg .u32 t1; 
	add.u32 t1, %r6938, %r6942; 
	max.u32 %r6954, t1, %r3;}
	
	// end inline asm
	// begin inline asm
	{.reg .u32 t1; 
	add.u32 t1, %r6942, %r3; 
	max.u32 %r6958, t1, %r16385;}
	
	// end inline asm
	// begin inline asm
	{.reg .u32 t1; 
	add.u32 t1, %r6946, %r6950; 
	max.u32 %r6962, t1, %r6954;}
	
	// end inline asm
	// begin inline asm
	{.reg .u32 t1; 
	add.u32 t1, %r6950, %r6954; 
	max.u32 %r6966, t1, %r6958;}
	
	// end inline asm
	// begin inline asm
	{.reg .u32 t1; 
	add.u32 t1, %r6954, %r6958; 
	max.u32 %r6970, t1, %r3;}
	
	// end inline asm
	// begin inline asm
	{.reg .u32 t1; 
	add.u32 t1, %r6958, %r3; 
	max.u32 %r6974, t1, %r16385;}
	
	// end inline asm
	// begin inline asm
	{.reg .u32 t1; 
	add.u32 t1, %r6962, %r6966; 
	max.u32 %r6978, t1, %r6970;}
	
	// end inline asm
	// begin inline asm
	{.reg .u32 t1; 
	add.u32 t1, %r6966, %r6970; 
	max.u32 %r6982, t1, %r6974;}
	
	// end inline asm
	// begin inline asm
	{.reg .u32 t1; 
	add.u32 t1, %r6970, %r6974; 
	max.u32 %r6986, t1, %r3;}
	
	// end inline asm
	// begin inline asm
	{.reg .u32 t1; 
	add.u32 t1, %r6974, %r3; 
	max.u32 %r6990, t1, %r16385;}
	
	// end inline asm
	// begin inline asm
	{.reg .u32 t1; 
	add.u32 t1, %r6978, %r6982; 
	max.u32 %r6994, t1, %r6986;}
	
	// end inline asm
	// begin inline asm
	{.reg .u32 t1; 
	add.u32 t1, %r6982, %r6986; 
	max.u32 %r6998, t1, %r6990;}
	
	// end inline asm
	// begin inline asm
	{.reg .u32 t1; 
	add.u32 t1, %r6986, %r6990; 
	max.u32 %r7002, t1, %r3;}
	
	// end inline asm
	// begin inline asm
	{.reg .u32 t1; 
	add.u32 t1, %r6990, %r3; 
	max.u32 %r7006, t1, %r16385;}
	
	// end inline asm
	// begin inline asm
	{.reg .u32 t1; 
	add.u32 t1, %r6994, %r6998; 
	max.u32 %r7010, t1, %r7002;}
	
	// end inline asm
	// begin inline asm
	{.reg .u32 t1; 
	add.u32 t1, %r6998, %r7002; 
	max.u32 %r7014, t1, %r7006;}
	
	// end inline asm
	// begin inline asm
	{.reg .u32 t1; 
	add.u32 t1, %r7002, %r7006; 
	max.u32 %r7018, t1, %r3;}
	
	// end inline asm
	// begin inline asm
	{.reg .u32 t1; 
	add.u32 t1, %r7006, %r3; 
	max.u32 %r7022, t1, %r16385;}
	
	// end inline asm
	// begin inline asm
	{.reg .u32 t1; 
	add.u32 t1, %r7010, %r7014; 
	max.u32 %r7026, t1, %r7018;}
	
	// end inline asm
	// begin inline asm
	{.reg .u32 t1; 
	add.u32 t1, %r7014, %r7018; 
	max.u32 %r7030, t1, %r7022;}
	
	// end inline asm
	// begin inline asm
	{.reg .u32 t1; 
	add.u32 t1, %r7018, %r7022; 
	max.u32 %r7034, t1, %r3;}
	
	// end inline asm
	// begin inline asm
	{.reg .u32 t1; 
	add.u32 t1, %r7022, %r3; 
	max.u32 %r7038, t1, %r16385;}
	
	// end inline asm
	// begin inline asm
	{.reg .u32 t1; 
	add.u32 t1, %r7026, %r7030; 
	max.u32 %r7042, t1, %r7034;}
	
	// end inline asm
	// begin inline asm
	{.reg .u32 t1; 
	add.u32 t1, %r7030, %r7034; 
	max.u32 %r7046, t1, %r7038;}
	
	// end inline asm
	// begin inline asm
	{.reg .u32 t1; 
	add.u32 t1, %r7034, %r7038; 
	max.u32 %r7050, t1, %r3;}
	
	// end inline asm
	// begin inline asm
	{.reg .u32 t1; 
	add.u32 t1, %r7038, %r3; 
	max.u32 %r7054, t1, %r16385;}
	
	// end inline asm
	// begin inline asm
	{.reg .u32 t1; 
	add.u32 t1, %r7042, %r7046; 
	max.u32 %r7058, t1, %r7050;}
	
	// end inline asm
	// begin inline asm
	{.reg .u32 t1; 
	add.u32 t1, %r7046, %r7050; 
	max.u32 %r7062, t1, %r7054;}
	
	// end inline asm
	// begin inline asm
	{.reg .u32 t1; 
	add.u32 t1, %r7050, %r7054; 
	max.u32 %r7066, t1, %r3;}
	
	// end inline asm
	// begin inline asm
	{.reg .u32 t1; 
	add.u32 t1, %r7054, %r3; 
	max.u32 %r7070, t1, %r16385;}
	
	// end inline asm
	// begin inline asm
	{.reg .u32 t1; 
	add.u32 t1, %r7058, %r7062; 
	max.u32 %r7074, t1, %r7066;}
	
	// end inline asm
	// begin inline asm
	{.reg .u32 t1; 
	add.u32 t1, %r7062, %r7066; 
	max.u32 %r7078, t1, %r7070;}
	
	// end inline asm
	// begin inline asm
	{.reg .u32 t1; 
	add.u32 t1, %r7066, %r7070; 
	max.u32 %r7082, t1, %r3;}
	
	// end inline asm
	// begin inline asm
	{.reg .u32 t1; 
	add.u32 t1, %r7070, %r3; 
	max.u32 %r7086, t1, %r16385;}
	
	// end inline asm
	// begin inline asm
	{.reg .u32 t1; 
	add.u32 t1, %r7074, %r7078; 
	max.u32 %r7090, t1, %r7082;}
	
	// end inline asm
	// begin inline asm
	{.reg .u32 t1; 
	add.u32 t1, %r7078, %r7082; 
	max.u32 %r7094, t1, %r7086;}
	
	// end inline asm
	// begin inline asm
	{.reg .u32 t1; 
	add.u32 t1, %r7082, %r7086; 
	max.u32 %r7098, t1, %r3;}
	
	// end inline asm
	// begin inline asm
	{.reg .u32 t1; 
	add.u32 t1, %r7086, %r3; 
	max.u32 %r7102, t1, %r16385;}
	
	// end inline asm
	// begin inline asm
	{.reg .u32 t1; 
	add.u32 t1, %r7090, %r7094; 
	max.u32 %r7106, t1, %r7098;}
	
	// end inline asm
	// begin inline asm
	{.reg .u32 t1; 
	add.u32 t1, %r7094, %r7098; 
	max.u32 %r7110, t1, %r7102;}
	
	// end inline asm
	// begin inline asm
	{.reg .u32 t1; 
	add.u32 t1, %r7098, %r7102; 
	max.u32 %r7114, t1, %r3;}
	
	// end inline asm
	// begin inline asm
	{.reg .u32 t1; 
	add.u32 t1, %r7102, %r3; 
	max.u32 %r7118, t1, %r16385;}
	
	// end inline asm
	// begin inline asm
	{.reg .u32 t1; 
	add.u32 t1, %r7106, %r7110; 
	max.u32 %r7122, t1, %r7114;}
	
	// end inline asm
	// begin inline asm
	{.reg .u32 t1; 
	add.u32 t1, %r7110, %r7114; 
	max.u32 %r7126, t1, %r7118;}
	
	// end inline asm
	// begin inline asm
	{.reg .u32 t1; 
	add.u32 t1, %r7114, %r7118; 
	max.u32 %r7130, t1, %r3;}
	
	// end inline asm
	// begin inline asm
	{.reg .u32 t1; 
	add.u32 t1, %r7118, %r3; 
	max.u32 %r7134, t1, %r16385;}
	
	// end inline asm
	// begin inline asm
	{.reg .u32 t1; 
	add.u32 t1, %r7122, %r7126; 
	max.u32 %r7138, t1, %r7130;}
	
	// end inline asm
	// begin inline asm
	{.reg .u32 t1; 
	add.u32 t1, %r7126, %r7130; 
	max.u32 %r7142, t1, %r7134;}
	
	// end inline asm
	// begin inline asm
	{.reg .u32 t1; 
	add.u32 t1, %r7130, %r7134; 
	max.u32 %r7146, t1, %r3;}
	
	// end inline asm
	// begin inline asm
	{.reg .u32 t1; 
	add.u32 t1, %r7134, %r3; 
	max.u32 %r7150, t1, %r16385;}
	
	// end inline asm
	// begin inline asm
	{.reg .u32 t1; 
	add.u32 t1, %r7138, %r7142; 
	max.u32 %r7154, t1, %r7146;}
	
	// end inline asm
	// begin inline asm
	{.reg .u32 t1; 
	add.u32 t1, %r7142, %r7146; 
	max.u32 %r7158, t1, %r7150;}
	
	// end inline asm
	// begin inline asm
	{.reg .u32 t1; 
	add.u32 t1, %r7146, %r7150; 
	max.u32 %r7162, t1, %r3;}
	
	// end inline asm
	// begin inline asm
	{.reg .u32 t1; 
	add.u32 t1, %r7150, %r3; 
	max.u32 %r7166, t1, %r16385;}
	
	// end inline asm
	// begin inline asm
	{.reg .u32 t1; 
	add.u32 t1, %r7154, %r7158; 
	max.u32 %r7170, t1, %r7162;}
	
	// end inline asm
	// begin inline asm
	{.reg .u32 t1; 
	add.u32 t1, %r7158, %r7162; 
	max.u32 %r7174, t1, %r7166;}
	
	// end inline asm
	// begin inline asm
	{.reg .u32 t1; 
	add.u32 t1, %r7162, %r7166; 
	max.u32 %r7178, t1, %r3;}
	
	// end inline asm
	// begin inline asm
	{.reg .u32 t1; 
	add.u32 t1, %r7166, %r3; 
	max.u32 %r7182, t1, %r16385;}
	
	// end inline asm
	// begin inline asm
	{.reg .u32 t1; 
	add.u32 t1, %r7170, %r7174; 
	max.u32 %r7186, t1, %r7178;}
	
	// end inline asm
	// begin inline asm
	{.reg .u32 t1; 
	add.u32 t1, %r7174, %r7178; 
	max.u32 %r7190, t1, %r7182;}
	
	// end inline asm
	// begin inline asm
	{.reg .u32 t1; 
	add.u32 t1, %r7178, %r7182; 
	max.u32 %r7194, t1, %r3;}
	
	// end inline asm
	// begin inline asm
	{.reg .u32 t1; 
	add.u32 t1, %r7182, %r3; 
	max.u32 %r7198, t1, %r16385;}
	
	// end inline asm
	// begin inline asm
	{.reg .u32 t1; 
	add.u32 t1, %r7186, %r7190; 
	max.u32 %r7202, t1, %r7194;}
	
	// end inline asm
	// begin inline asm
	{.reg .u32 t1; 
	add.u32 t1, %r7190, %r7194; 
	max.u32 %r7206, t1, %r7198;}
	
	// end inline asm
	// begin inline asm
	{.reg .u32 t1; 
	add.u32 t1, %r7194, %r7198; 
	max.u32 %r7210, t1, %r3;}
	
	// end inline asm
	// begin inline asm
	{.reg .u32 t1; 
	add.u32 t1, %r7198, %r3; 
	max.u32 %r7214, t1, %r16385;}
	
	// end inline asm
	// begin inline asm
	{.reg .u32 t1; 
	add.u32 t1, %r7202, %r7206; 
	max.u32 %r7218, t1, %r7210;}
	
	// end inline asm
	// begin inline asm
	{.reg .u32 t1; 
	add.u32 t1, %r7206, %r7210; 
	max.u32 %r7222, t1, %r7214;}
	
	// end inline asm
	// begin inline asm
	{.reg .u32 t1; 
	add.u32 t1, %r7210, %r7214; 
	max.u32 %r7226, t1, %r3;}
	
	// end inline asm
	// begin inline asm
	{.reg .u32 t1; 
	add.u32 t1, %r7214, %r3; 
	max.u32 %r7230, t1, %r16385;}
	
	// end inline asm
	// begin inline asm
	{.reg .u32 t1; 
	add.u32 t1, %r7218, %r7222; 
	max.u32 %r7234, t1, %r7226;}
	
	// end inline asm
	// begin inline asm
	{.reg .u32 t1; 
	add.u32 t1, %r7222, %r7226; 
	max.u32 %r7238, t1, %r7230;}
	
	// end inline asm
	// begin inline asm
	{.reg .u32 t1; 
	add.u32 t1, %r7226, %r7230; 
	max.u32 %r7242, t1, %r3;}
	
	// end inline asm
	// begin inline asm
	{.reg .u32 t1; 
	add.u32 t1, %r7230, %r3; 
	max.u32 %r7246, t1, %r16385;}
	
	// end inline asm
	// begin inline asm
	{.reg .u32 t1; 
	add.u32 t1, %r7234, %r7238; 
	max.u32 %r7250, t1, %r7242;}
	
	// end inline asm
	// begin inline asm
	{.reg .u32 t1; 
	add.u32 t1, %r7238, %r7242; 
	max.u32 %r7254, t1, %r7246;}
	
	// end inline asm
	// begin inline asm
	{.reg .u32 t1; 
	add.u32 t1, %r7242, %r7246; 
	max.u32 %r7258, t1, %r3;}
	
	// end inline asm
	// begin inline asm
	{.reg .u32 t1; 
	add.u32 t1, %r7246, %r3; 
	max.u32 %r7262, t1, %r16385;}
	
	// end inline asm
	// begin inline asm
	{.reg .u32 t1; 
	add.u32 t1, %r7250, %r7254; 
	max.u32 %r7266, t1, %r7258;}
	
	// end inline asm
	// begin inline asm
	{.reg .u32 t1; 
	add.u32 t1, %r7254, %r7258; 
	max.u32 %r7270, t1, %r7262;}
	
	// end inline asm
	// begin inline asm
	{.reg .u32 t1; 
	add.u32 t1, %r7258, %r7262; 
	max.u32 %r7274, t1, %r3;}
	
	// end inline asm
	// begin inline asm
	{.reg .u32 t1; 
	add.u32 t1, %r7262, %r3; 
	max.u32 %r7278, t1, %r16385;}
	
	// end inline asm
	// begin inline asm
	{.reg .u32 t1; 
	add.u32 t1, %r7266, %r7270; 
	max.u32 %r7282, t1, %r7274;}
	
	// end inline asm
	// begin inline asm
	{.reg .u32 t1; 
	add.u32 t1, %r7270, %r7274; 
	max.u32 %r7286, t1, %r7278;}
	
	// end inline asm
	// begin inline asm
	{.reg .u32 t1; 
	add.u32 t1, %r7274, %r7278; 
	max.u32 %r7290, t1, %r3;}
	
	// end inline asm
	// begin inline asm
	{.reg .u32 t1; 
	add.u32 t1, %r7278, %r3; 
	max.u32 %r7294, t1, %r16385;}
	
	// end inline asm
	// begin inline asm
	{.reg .u32 t1; 
	add.u32 t1, %r7282, %r7286; 
	max.u32 %r7298, t1, %r7290;}
	
	// end inline asm
	// begin inline asm
	{.reg .u32 t1; 
	add.u32 t1, %r7286, %r7290; 
	max.u32 %r7302, t1, %r7294;}
	
	// end inline asm
	// begin inline asm
	{.reg .u32 t1; 
	add.u32 t1, %r7290, %r7294; 
	max.u32 %r7306, t1, %r3;}
	
	// end inline asm
	// begin inline asm
	{.reg .u32 t1; 
	add.u32 t1, %r7294, %r3; 
	max.u32 %r7310, t1, %r16385;}
	
	// end inline asm
	// begin inline asm
	{.reg .u32 t1; 
	add.u32 t1, %r7298, %r7302; 
	max.u32 %r7314, t1, %r7306;}
	
	// end inline asm
	// begin inline asm
	{.reg .u32 t1; 
	add.u32 t1, %r7302, %r7306; 
	max.u32 %r7318, t1, %r7310;}
	
	// end inline asm
	// begin inline asm
	{.reg .u32 t1; 
	add.u32 t1, %r7306, %r7310; 
	max.u32 %r7322, t1, %r3;}
	
	// end inline asm
	// begin inline asm
	{.reg .u32 t1; 
	add.u32 t1, %r7310, %r3; 
	max.u32 %r7326, t1, %r16385;}
	
	// end inline asm
	// begin inline asm
	{.reg .u32 t1; 
	add.u32 t1, %r7314, %r7318; 
	max.u32 %r7330, t1, %r7322;}
	
	// end inline asm
	// begin inline asm
	{.reg .u32 t1; 
	add.u32 t1, %r7318, %r7322; 
	max.u32 %r7334, t1, %r7326;}
	
	// end inline asm
	// begin inline asm
	{.reg .u32 t1; 
	add.u32 t1, %r7322, %r7326; 
	max.u32 %r7338, t1, %r3;}
	
	// end inline asm
	// begin inline asm
	{.reg .u32 t1; 
	add.u32 t1, %r7326, %r3; 
	max.u32 %r7342, t1, %r16385;}
	
	// end inline asm
	// begin inline asm
	{.reg .u32 t1; 
	add.u32 t1, %r7330, %r7334; 
	max.u32 %r7346, t1, %r7338;}
	
	// end inline asm
	// begin inline asm
	{.reg .u32 t1; 
	add.u32 t1, %r7334, %r7338; 
	max.u32 %r7350, t1, %r7342;}
	
	// end inline asm
	// begin inline asm
	{.reg .u32 t1; 
	add.u32 t1, %r7338, %r7342; 
	max.u32 %r7354, t1, %r3;}
	
	// end inline asm
	// begin inline asm
	{.reg .u32 t1; 
	add.u32 t1, %r7342, %r3; 
	max.u32 %r7358, t1, %r16385;}
	
	// end inline asm
	// begin inline asm
	{.reg .u32 t1; 
	add.u32 t1, %r7346, %r7350; 
	max.u32 %r7362, t1, %r7354;}
	
	// end inline asm
	// begin inline asm
	{.reg .u32 t1; 
	add.u32 t1, %r7350, %r7354; 
	max.u32 %r7366, t1, %r7358;}
	
	// end inline asm
	// begin inline asm
	{.reg .u32 t1; 
	add.u32 t1, %r7354, %r7358; 
	max.u32 %r7370, t1, %r3;}
	
	// end inline asm
	// begin inline asm
	{.reg .u32 t1; 
	add.u32 t1, %r7358, %r3; 
	max.u32 %r7374, t1, %r16385;}
	
	// end inline asm
	// begin inline asm
	{.reg .u32 t1; 
	add.u32 t1, %r7362, %r7366; 
	max.u32 %r7378, t1, %r7370;}
	
	// end inline asm
	// begin inline asm
	{.reg .u32 t1; 
	add.u32 t1, %r7366, %r7370; 
	max.u32 %r7382, t1, %r7374;}
	
	// end inline asm
	// begin inline asm
	{.reg .u32 t1; 
	add.u32 t1, %r7370, %r7374; 
	max.u32 %r7386, t1, %r3;}
	
	// end inline asm
	// begin inline asm
	{.reg .u32 t1; 
	add.u32 t1, %r7374, %r3; 
	max.u32 %r7390, t1, %r16385;}
	
	// end inline asm
	// begin inline asm
	{.reg .u32 t1; 
	add.u32 t1, %r7378, %r7382; 
	max.u32 %r7394, t1, %r7386;}
	
	// end inline asm
	// begin inline asm
	{.reg .u32 t1; 
	add.u32 t1, %r7382, %r7386; 
	max.u32 %r7398, t1, %r7390;}
	
	// end inline asm
	// begin inline asm
	{.reg .u32 t1; 
	add.u32 t1, %r7386, %r7390; 
	max.u32 %r7402, t1, %r3;}
	
	// end inline asm
	// begin inline asm
	{.reg .u32 t1; 
	add.u32 t1, %r7390, %r3; 
	max.u32 %r7406, t1, %r16385;}
	
	// end inline asm
	// begin inline asm
	{.reg .u32 t1; 
	add.u32 t1, %r7394, %r7398; 
	max.u32 %r7410, t1, %r7402;}
	
	// end inline asm
	// begin inline asm
	{.reg .u32 t1; 
	add.u32 t1, %r7398, %r7402; 
	max.u32 %r7414, t1, %r7406;}
	
	// end inline asm
	// begin inline asm
	{.reg .u32 t1; 
	add.u32 t1, %r7402, %r7406; 
	max.u32 %r7418, t1, %r3;}
	
	// end inline asm
	// begin inline asm
	{.reg .u32 t1; 
	add.u32 t1, %r7406, %r3; 
	max.u32 %r7422, t1, %r16385;}
	
	// end inline asm
	// begin inline asm
	{.reg .u32 t1; 
	add.u32 t1, %r7410, %r7414; 
	max.u32 %r7426, t1, %r7418;}
	
	// end inline asm
	// begin inline asm
	{.reg .u32 t1; 
	add.u32 t1, %r7414, %r7418; 
	max.u32 %r7430, t1, %r7422;}
	
	// end inline asm
	// begin inline asm
	{.reg .u32 t1; 
	add.u32 t1, %r7418, %r7422; 
	max.u32 %r7434, t1, %r3;}
	
	// end inline asm
	// begin inline asm
	{.reg .u32 t1; 
	add.u32 t1, %r7422, %r3; 
	max.u32 %r7438, t1, %r16385;}
	
	// end inline asm
	// begin inline asm
	{.reg .u32 t1; 
	add.u32 t1, %r7426, %r7430; 
	max.u32 %r7442, t1, %r7434;}
	
	// end inline asm
	// begin inline asm
	{.reg .u32 t1; 
	add.u32 t1, %r7430, %r7434; 
	max.u32 %r7446, t1, %r7438;}
	
	// end inline asm
	// begin inline asm
	{.reg .u32 t1; 
	add.u32 t1, %r7434, %r7438; 
	max.u32 %r7450, t1, %r3;}
	
	// end inline asm
	// begin inline asm
	{.reg .u32 t1; 
	add.u32 t1, %r7438, %r3; 
	max.u32 %r7454, t1, %r16385;}
	
	// end inline asm
	// begin inline asm
	{.reg .u32 t1; 
	add.u32 t1, %r7442, %r7446; 
	max.u32 %r7458, t1, %r7450;}
	
	// end inline asm
	// begin inline asm
	{.reg .u32 t1; 
	add.u32 t1, %r7446, %r7450; 
	max.u32 %r7462, t1, %r7454;}
	
	// end inline asm
	// begin inline asm
	{.reg .u32 t1; 
	add.u32 t1, %r7450, %r7454; 
	max.u32 %r7466, t1, %r3;}
	
	// end inline asm
	// begin inline asm
	{.reg .u32 t1; 
	add.u32 t1, %r7454, %r3; 
	max.u32 %r7470, t1, %r16385;}
	
	// end inline asm
	// begin inline asm
	{.reg .u32 t1; 
	add.u32 t1, %r7458, %r7462; 
	max.u32 %r7474, t1, %r7466;}
	
	// end inline asm
	// begin inline asm
	{.reg .u32 t1; 
	add.u32 t1, %r7462, %r7466; 
	max.u32 %r7478, t1, %r7470;}
	
	// end inline asm
	// begin inline asm
	{.reg .u32 t1; 
	add.u32 t1, %r7466, %r7470; 
	max.u32 %r7482, t1, %r3;}
	
	// end inline asm
	// begin inline asm
	{.reg .u32 t1; 
	add.u32 t1, %r7470, %r3; 
	max.u32 %r7486, t1, %r16385;}
	
	// end inline asm
	// begin inline asm
	{.reg .u32 t1; 
	add.u32 t1, %r7474, %r7478; 
	max.u32 %r7490, t1, %r7482;}
	
	// end inline asm
	// begin inline asm
	{.reg .u32 t1; 
	add.u32 t1, %r7478, %r7482; 
	max.u32 %r7494, t1, %r7486;}
	
	// end inline asm
	// begin inline asm
	{.reg .u32 t1; 
	add.u32 t1, %r7482, %r7486; 
	max.u32 %r7498, t1, %r3;}
	
	// end inline asm
	// begin inline asm
	{.reg .u32 t1; 
	add.u32 t1, %r7486, %r3; 
	max.u32 %r7502, t1, %r16385;}
	
	// end inline asm
	// begin inline asm
	{.reg .u32 t1; 
	add.u32 t1, %r7490, %r7494; 
	max.u32 %r7506, t1, %r7498;}
	
	// end inline asm
	// begin inline asm
	{.reg .u32 t1; 
	add.u32 t1, %r7494, %r7498; 
	max.u32 %r7510, t1, %r7502;}
	
	// end inline asm
	// begin inline asm
	{.reg .u32 t1; 
	add.u32 t1, %r7498, %r7502; 
	max.u32 %r7514, t1, %r3;}
	
	// end inline asm
	// begin inline asm
	{.reg .u32 t1; 
	add.u32 t1, %r7502, %r3; 
	max.u32 %r7518, t1, %r16385;}
	
	// end inline asm
	// begin inline asm
	{.reg .u32 t1; 
	add.u32 t1, %r7506, %r7510; 
	max.u32 %r7522, t1, %r7514;}
	
	// end inline asm
	// begin inline asm
	{.reg .u32 t1; 
	add.u32 t1, %r7510, %r7514; 
	max.u32 %r7526, t1, %r7518;}
	
	// end inline asm
	// begin inline asm
	{.reg .u32 t1; 
	add.u32 t1, %r7514, %r7518; 
	max.u32 %r7530, t1, %r3;}
	
	// end inline asm
	// begin inline asm
	{.reg .u32 t1; 
	add.u32 t1, %r7518, %r3; 
	max.u32 %r7534, t1, %r16385;}
	
	// end inline asm
	// begin inline asm
	{.reg .u32 t1; 
	add.u32 t1, %r7522, %r7526; 
	max.u32 %r7538, t1, %r7530;}
	
	// end inline asm
	// begin inline asm
	{.reg .u32 t1; 
	add.u32 t1, %r7526, %r7530; 
	max.u32 %r7542, t1, %r7534;}
	
	// end inline asm
	// begin inline asm
	{.reg .u32 t1; 
	add.u32 t1, %r7530, %r7534; 
	max.u32 %r7546, t1, %r3;}
	
	// end inline asm
	// begin inline asm
	{.reg .u32 t1; 
	add.u32 t1, %r7534, %r3; 
	max.u32 %r7550, t1, %r16385;}
	
	// end inline asm
	// begin inline asm
	{.reg .u32 t1; 
	add.u32 t1, %r7538, %r7542; 
	max.u32 %r7554, t1, %r7546;}
	
	// end inline asm
	// begin inline asm
	{.reg .u32 t1; 
	add.u32 t1, %r7542, %r7546; 
	max.u32 %r7558, t1, %r7550;}
	
	// end inline asm
	// begin inline asm
	{.reg .u32 t1; 
	add.u32 t1, %r7546, %r7550; 
	max.u32 %r7562, t1, %r3;}
	
	// end inline asm
	// begin inline asm
	{.reg .u32 t1; 
	add.u32 t1, %r7550, %r3; 
	max.u32 %r7566, t1, %r16385;}
	
	// end inline asm
	// begin inline asm
	{.reg .u32 t1; 
	add.u32 t1, %r7554, %r7558; 
	max.u32 %r7570, t1, %r7562;}
	
	// end inline asm
	// begin inline asm
	{.reg .u32 t1; 
	add.u32 t1, %r7558, %r7562; 
	max.u32 %r7574, t1, %r7566;}
	
	// end inline asm
	// begin inline asm
	{.reg .u32 t1; 
	add.u32 t1, %r7562, %r7566; 
	max.u32 %r7578, t1, %r3;}
	
	// end inline asm
	// begin inline asm
	{.reg .u32 t1; 
	add.u32 t1, %r7566, %r3; 
	max.u32 %r7582, t1, %r16385;}
	
	// end inline asm
	// begin inline asm
	{.reg .u32 t1; 
	add.u32 t1, %r7570, %r7574; 
	max.u32 %r7586, t1, %r7578;}
	
	// end inline asm
	// begin inline asm
	{.reg .u32 t1; 
	add.u32 t1, %r7574, %r7578; 
	max.u32 %r7590, t1, %r7582;}
	
	// end inline asm
	// begin inline asm
	{.reg .u32 t1; 
	add.u32 t1, %r7578, %r7582; 
	max.u32 %r7594, t1, %r3;}
	
	// end inline asm
	// begin inline asm
	{.reg .u32 t1; 
	add.u32 t1, %r7582, %r3; 
	max.u32 %r7598, t1, %r16385;}
	
	// end inline asm
	// begin inline asm
	{.reg .u32 t1; 
	add.u32 t1, %r7586, %r7590; 
	max.u32 %r7602, t1, %r7594;}
	
	// end inline asm
	// begin inline asm
	{.reg .u32 t1; 
	add.u32 t1, %r7590, %r7594; 
	max.u32 %r7606, t1, %r7598;}
	
	// end inline asm
	// begin inline asm
	{.reg .u32 t1; 
	add.u32 t1, %r7594, %r7598; 
	max.u32 %r7610, t1, %r3;}
	
	// end inline asm
	// begin inline asm
	{.reg .u32 t1; 
	add.u32 t1, %r7598, %r3; 
	max.u32 %r7614, t1, %r16385;}
	
	// end inline asm
	// begin inline asm
	{.reg .u32 t1; 
	add.u32 t1, %r7602, %r7606; 
	max.u32 %r7618, t1, %r7610;}
	
	// end inline asm
	// begin inline asm
	{.reg .u32 t1; 
	add.u32 t1, %r7606, %r7610; 
	max.u32 %r7622, t1, %r7614;}
	
	// end inline asm
	// begin inline asm
	{.reg .u32 t1; 
	add.u32 t1, %r7610, %r7614; 
	max.u32 %r7626, t1, %r3;}
	
	// end inline asm
	// begin inline asm
	{.reg .u32 t1; 
	add.u32 t1, %r7614, %r3; 
	max.u32 %r7630, t1, %r16385;}
	
	// end inline asm
	// begin inline asm
	{.reg .u32 t1; 
	add.u32 t1, %r7618, %r7622; 
	max.u32 %r7634, t1, %r7626;}
	
	// end inline asm
	// begin inline asm
	{.reg .u32 t1; 
	add.u32 t1, %r7622, %r7626; 
	max.u32 %r7638, t1, %r7630;}
	
	// end inline asm
	// begin inline asm
	{.reg .u32 t1; 
	add.u32 t1, %r7626, %r7630; 
	max.u32 %r7642, t1, %r3;}
	
	// end inline asm
	// begin inline asm
	{.reg .u32 t1; 
	add.u32 t1, %r7630, %r3; 
	max.u32 %r7646, t1, %r16385;}
	
	// end inline asm
	// begin inline asm
	{.reg .u32 t1; 
	add.u32 t1, %r7634, %r7638; 
	max.u32 %r7650, t1, %r7642;}
	
	// end inline asm
	// begin inline asm
	{.reg .u32 t1; 
	add.u32 t1, %r7638, %r7642; 
	max.u32 %r7654, t1, %r7646;}
	
	// end inline asm
	// begin inline asm
	{.reg .u32 t1; 
	add.u32 t1, %r7642, %r7646; 
	max.u32 %r7658, t1, %r3;}
	
	// end inline asm
	// begin inline asm
	{.reg .u32 t1; 
	add.u32 t1, %r7646, %r3; 
	max.u32 %r7662, t1, %r16385;}
	
	// end inline asm
	// begin inline asm
	{.reg .u32 t1; 
	add.u32 t1, %r7650, %r7654; 
	max.u32 %r7666, t1, %r7658;}
	
	// end inline asm
	// begin inline asm
	{.reg .u32 t1; 
	add.u32 t1, %r7654, %r7658; 
	max.u32 %r7670, t1, %r7662;}
	
	// end inline asm
	// begin inline asm
	{.reg .u32 t1; 
	add.u32 t1, %r7658, %r7662; 
	max.u32 %r7674, t1, %r3;}
	
	// end inline asm
	// begin inline asm
	{.reg .u32 t1; 
	add.u32 t1, %r7662, %r3; 
	max.u32 %r7678, t1, %r16385;}
	
	// end inline asm
	// begin inline asm
	{.reg .u32 t1; 
	add.u32 t1, %r7666, %r7670; 
	max.u32 %r7682, t1, %r7674;}
	
	// end inline asm
	// begin inline asm
	{.reg .u32 t1; 
	add.u32 t1, %r7670, %r7674; 
	max.u32 %r7686, t1, %r7678;}
	
	// end inline asm
	// begin inline asm
	{.reg .u32 t1; 
	add.u32 t1, %r7674, %r7678; 
	max.u32 %r7690, t1, %r3;}
	
	// end inline asm
	// begin inline asm
	{.reg .u32 t1; 
	add.u32 t1, %r7678, %r3; 
	max.u32 %r7694, t1, %r16385;}
	
	// end inline asm
	// begin inline asm
	{.reg .u32 t1; 
	add.u32 t1, %r7682, %r7686; 
	max.u32 %r7698, t1, %r7690;}
	
	// end inline asm
	// begin inline asm
	{.reg .u32 t1; 
	add.u32 t1, %r7686, %r7690; 
	max.u32 %r7702, t1, %r7694;}
	
	// end inline asm
	// begin inline asm
	{.reg .u32 t1; 
	add.u32 t1, %r7690, %r7694; 
	max.u32 %r7706, t1, %r3;}
	
	// end inline asm
	// begin inline asm
	{.reg .u32 t1; 
	add.u32 t1, %r7694, %r3; 
	max.u32 %r7710, t1, %r16385;}
	
	// end inline asm
	// begin inline asm
	{.reg .u32 t1; 
	add.u32 t1, %r7698, %r7702; 
	max.u32 %r7714, t1, %r7706;}
	
	// end inline asm
	// begin inline asm
	{.reg .u32 t1; 
	add.u32 t1, %r7702, %r7706; 
	max.u32 %r7718, t1, %r7710;}
	
	// end inline asm
	// begin inline asm
	{.reg .u32 t1; 
	add.u32 t1, %r7706, %r7710; 
	max.u32 %r7722, t1, %r3;}
	
	// end inline asm
	// begin inline asm
	{.reg .u32 t1; 
	add.u32 t1, %r7710, %r3; 
	max.u32 %r7726, t1, %r16385;}
	
	// end inline asm
	// begin inline asm
	{.reg .u32 t1; 
	add.u32 t1, %r7714, %r7718; 
	max.u32 %r7730, t1, %r7722;}
	
	// end inline asm
	// begin inline asm
	{.reg .u32 t1; 
	add.u32 t1, %r7718, %r7722; 
	max.u32 %r7734, t1, %r7726;}
	
	// end inline asm
	// begin inline asm
	{.reg .u32 t1; 
	add.u32 t1, %r7722, %r7726; 
	max.u32 %r7738, t1, %r3;}
	
	// end inline asm
	// begin inline asm
	{.reg .u32 t1; 
	add.u32 t1, %r7726, %r3; 
	max.u32 %r7742, t1, %r16385;}
	
	// end inline asm
	// begin inline asm
	{.reg .u32 t1; 
	add.u32 t1, %r7730, %r7734; 
	max.u32 %r7746, t1, %r7738;}
	
	// end inline asm
	// begin inline asm
	{.reg .u32 t1; 
	add.u32 t1, %r7734, %r7738; 
	max.u32 %r7750, t1, %r7742;}
	
	// end inline asm
	// begin inline asm
	{.reg .u32 t1; 
	add.u32 t1, %r7738, %r7742; 
	max.u32 %r7754, t1, %r3;}
	
	// end inline asm
	// begin inline asm
	{.reg .u32 t1; 
	add.u32 t1, %r7742, %r3; 
	max.u32 %r7758, t1, %r16385;}
	
	// end inline asm
	// begin inline asm
	{.reg .u32 t1; 
	add.u32 t1, %r7746, %r7750; 
	max.u32 %r7762, t1, %r7754;}
	
	// end inline asm
	// begin inline asm
	{.reg .u32 t1; 
	add.u32 t1, %r7750, %r7754; 
	max.u32 %r7766, t1, %r7758;}
	
	// end inline asm
	// begin inline asm
	{.reg .u32 t1; 
	add.u32 t1, %r7754, %r7758; 
	max.u32 %r7770, t1, %r3;}
	
	// end inline asm
	// begin inline asm
	{.reg .u32 t1; 
	add.u32 t1, %r7758, %r3; 
	max.u32 %r7774, t1, %r16385;}
	
	// end inline asm
	// begin inline asm
	{.reg .u32 t1; 
	add.u32 t1, %r7762, %r7766; 
	max.u32 %r7778, t1, %r7770;}
	
	// end inline asm
	// begin inline asm
	{.reg .u32 t1; 
	add.u32 t1, %r7766, %r7770; 
	max.u32 %r7782, t1, %r7774;}
	
	// end inline asm
	// begin inline asm
	{.reg .u32 t1; 
	add.u32 t1, %r7770, %r7774; 
	max.u32 %r7786, t1, %r3;}
	
	// end inline asm
	// begin inline asm
	{.reg .u32 t1; 
	add.u32 t1, %r7774, %r3; 
	max.u32 %r7790, t1, %r16385;}
	
	// end inline asm
	// begin inline asm
	{.reg .u32 t1; 
	add.u32 t1, %r7778, %r7782; 
	max.u32 %r7794, t1, %r7786;}
	
	// end inline asm
	// begin inline asm
	{.reg .u32 t1; 
	add.u32 t1, %r7782, %r7786; 
	max.u32 %r7798, t1, %r7790;}
	
	// end inline asm
	// begin inline asm
	{.reg .u32 t1; 
	add.u32 t1, %r7786, %r7790; 
	max.u32 %r7802, t1, %r3;}
	
	// end inline asm
	// begin inline asm
	{.reg .u32 t1; 
	add.u32 t1, %r7790, %r3; 
	max.u32 %r7806, t1, %r16385;}
	
	// end inline asm
	// begin inline asm
	{.reg .u32 t1; 
	add.u32 t1, %r7794, %r7798; 
	max.u32 %r7810, t1, %r7802;}
	
	// end inline asm
	// begin inline asm
	{.reg .u32 t1; 
	add.u32 t1, %r7798, %r7802; 
	max.u32 %r7814, t1, %r7806;}
	
	// end inline asm
	// begin inline asm
	{.reg .u32 t1; 
	add.u32 t1, %r7802, %r7806; 
	max.u32 %r7818, t1, %r3;}
	
	// end inline asm
	// begin inline asm
	{.reg .u32 t1; 
	add.u32 t1, %r7806, %r3; 
	max.u32 %r7822, t1, %r16385;}
	
	// end inline asm
	// begin inline asm
	{.reg .u32 t1; 
	add.u32 t1, %r7810, %r7814; 
	max.u32 %r7826, t1, %r7818;}
	
	// end inline asm
	// begin inline asm
	{.reg .u32 t1; 
	add.u32 t1, %r7814, %r7818; 
	max.u32 %r7830, t1, %r7822;}
	
	// end inline asm
	// begin inline asm
	{.reg .u32 t1; 
	add.u32 t1, %r7818, %r7822; 
	max.u32 %r7834, t1, %r3;}
	
	// end inline asm
	// begin inline asm
	{.reg .u32 t1; 
	add.u32 t1, %r7822, %r3; 
	max.u32 %r7838, t1, %r16385;}
	
	// end inline asm
	// begin inline asm
	{.reg .u32 t1; 
	add.u32 t1, %r7826, %r7830; 
	max.u32 %r7842, t1, %r7834;}
	
	// end inline asm
	// begin inline asm
	{.reg .u32 t1; 
	add.u32 t1, %r7830, %r7834; 
	max.u32 %r7846, t1, %r7838;}
	
	// end inline asm
	// begin inline asm
	{.reg .u32 t1; 
	add.u32 t1, %r7834, %r7838; 
	max.u32 %r7850, t1, %r3;}
	
	// end inline asm
	// begin inline asm
	{.reg .u32 t1; 
	add.u32 t1, %r7838, %r3; 
	max.u32 %r7854, t1, %r16385;}
	
	// end inline asm
	// begin inline asm
	{.reg .u32 t1; 
	add.u32 t1, %r7842, %r7846; 
	max.u32 %r7858, t1, %r7850;}
	
	// end inline asm
	// begin inline asm
	{.reg .u32 t1; 
	add.u32 t1, %r7846, %r7850; 
	max.u32 %r7862, t1, %r7854;}
	
	// end inline asm
	// begin inline asm
	{.reg .u32 t1; 
	add.u32 t1, %r7850, %r7854; 
	max.u32 %r7866, t1, %r3;}
	
	// end inline asm
	// begin inline asm
	{.reg .u32 t1; 
	add.u32 t1, %r7854, %r3; 
	max.u32 %r7870, t1, %r16385;}
	
	// end inline asm
	// begin inline asm
	{.reg .u32 t1; 
	add.u32 t1, %r7858, %r7862; 
	max.u32 %r7874, t1, %r7866;}
	
	// end inline asm
	// begin inline asm
	{.reg .u32 t1; 
	add.u32 t1, %r7862, %r7866; 
	max.u32 %r7878, t1, %r7870;}
	
	// end inline asm
	// begin inline asm
	{.reg .u32 t1; 
	add.u32 t1, %r7866, %r7870; 
	max.u32 %r7882, t1, %r3;}
	
	// end inline asm
	// begin inline asm
	{.reg .u32 t1; 
	add.u32 t1, %r7870, %r3; 
	max.u32 %r7886, t1, %r16385;}
	
	// end inline asm
	// begin inline asm
	{.reg .u32 t1; 
	add.u32 t1, %r7874, %r7878; 
	max.u32 %r7890, t1, %r7882;}
	
	// end inline asm
	// begin inline asm
	{.reg .u32 t1; 
	add.u32 t1, %r7878, %r7882; 
	max.u32 %r7894, t1, %r7886;}
	
	// end inline asm
	// begin inline asm
	{.reg .u32 t1; 
	add.u32 t1, %r7882, %r7886; 
	max.u32 %r7898, t1, %r3;}
	
	// end inline asm
	// begin inline asm
	{.reg .u32 t1; 
	add.u32 t1, %r7886, %r3; 
	max.u32 %r7902, t1, %r16385;}
	
	// end inline asm
	// begin inline asm
	{.reg .u32 t1; 
	add.u32 t1, %r7890, %r7894; 
	max.u32 %r7906, t1, %r7898;}
	
	// end inline asm
	// begin inline asm
	{.reg .u32 t1; 
	add.u32 t1, %r7894, %r7898; 
	max.u32 %r7910, t1, %r7902;}
	
	// end inline asm
	// begin inline asm
	{.reg .u32 t1; 
	add.u32 t1, %r7898, %r7902; 
	max.u32 %r7914, t1, %r3;}
	
	// end inline asm
	// begin inline asm
	{.reg .u32 t1; 
	add.u32 t1, %r7902, %r3; 
	max.u32 %r7918, t1, %r16385;}
	
	// end inline asm
	// begin inline asm
	{.reg .u32 t1; 
	add.u32 t1, %r7906, %r7910; 
	max.u32 %r7922, t1, %r7914;}
	
	// end inline asm
	// begin inline asm
	{.reg .u32 t1; 
	add.u32 t1, %r7910, %r7914; 
	max.u32 %r7926, t1, %r7918;}
	
	// end inline asm
	// begin inline asm
	{.reg .u32 t1; 
	add.u32 t1, %r7914, %r7918; 
	max.u32 %r7930, t1, %r3;}
	
	// end inline asm
	// begin inline asm
	{.reg .u32 t1; 
	add.u32 t1, %r7918, %r3; 
	max.u32 %r7934, t1, %r16385;}
	
	// end inline asm
	// begin inline asm
	{.reg .u32 t1; 
	add.u32 t1, %r7922, %r7926; 
	max.u32 %r7938, t1, %r7930;}
	
	// end inline asm
	// begin inline asm
	{.reg .u32 t1; 
	add.u32 t1, %r7926, %r7930; 
	max.u32 %r7942, t1, %r7934;}
	
	// end inline asm
	// begin inline asm
	{.reg .u32 t1; 
	add.u32 t1, %r7930, %r7934; 
	max.u32 %r7946, t1, %r3;}
	
	// end inline asm
	// begin inline asm
	{.reg .u32 t1; 
	add.u32 t1, %r7934, %r3; 
	max.u32 %r7950, t1, %r16385;}
	
	// end inline asm
	// begin inline asm
	{.reg .u32 t1; 
	add.u32 t1, %r7938, %r7942; 
	max.u32 %r7954, t1, %r7946;}
	
	// end inline asm
	// begin inline asm
	{.reg .u32 t1; 
	add.u32 t1, %r7942, %r7946; 
	max.u32 %r7958, t1, %r7950;}
	
	// end inline asm
	// begin inline asm
	{.reg .u32 t1; 
	add.u32 t1, %r7946, %r7950; 
	max.u32 %r7962, t1, %r3;}
	
	// end inline asm
	// begin inline asm
	{.reg .u32 t1; 
	add.u32 t1, %r7950, %r3; 
	max.u32 %r7966, t1, %r16385;}
	
	// end inline asm
	// begin inline asm
	{.reg .u32 t1; 
	add.u32 t1, %r7954, %r7958; 
	max.u32 %r7970, t1, %r7962;}
	
	// end inline asm
	// begin inline asm
	{.reg .u32 t1; 
	add.u32 t1, %r7958, %r7962; 
	max.u32 %r7974, t1, %r7966;}
	
	// end inline asm
	// begin inline asm
	{.reg .u32 t1; 
	add.u32 t1, %r7962, %r7966; 
	max.u32 %r7978, t1, %r3;}
	
	// end inline asm
	// begin inline asm
	{.reg .u32 t1; 
	add.u32 t1, %r7966, %r3; 
	max.u32 %r7982, t1, %r16385;}
	
	// end inline asm
	// begin inline asm
	{.reg .u32 t1; 
	add.u32 t1, %r7970, %r7974; 
	max.u32 %r7986, t1, %r7978;}
	
	// end inline asm
	// begin inline asm
	{.reg .u32 t1; 
	add.u32 t1, %r7974, %r7978; 
	max.u32 %r7990, t1, %r7982;}
	
	// end inline asm
	// begin inline asm
	{.reg .u32 t1; 
	add.u32 t1, %r7978, %r7982; 
	max.u32 %r7994, t1, %r3;}
	
	// end inline asm
	// begin inline asm
	{.reg .u32 t1; 
	add.u32 t1, %r7982, %r3; 
	max.u32 %r7998, t1, %r16385;}
	
	// end inline asm
	// begin inline asm
	{.reg .u32 t1; 
	add.u32 t1, %r7986, %r7990; 
	max.u32 %r8002, t1, %r7994;}
	
	// end inline asm
	// begin inline asm
	{.reg .u32 t1; 
	add.u32 t1, %r7990, %r7994; 
	max.u32 %r8006, t1, %r7998;}
	
	// end inline asm
	// begin inline asm
	{.reg .u32 t1; 
	add.u32 t1, %r7994, %r7998; 
	max.u32 %r8010, t1, %r3;}
	
	// end inline asm
	// begin inline asm
	{.reg .u32 t1; 
	add.u32 t1, %r7998, %r3; 
	max.u32 %r8014, t1, %r16385;}
	
	// end inline asm
	// begin inline asm
	{.reg .u32 t1; 
	add.u32 t1, %r8002, %r8006; 
	max.u32 %r8018, t1, %r8010;}
	
	// end inline asm
	// begin inline asm
	{.reg .u32 t1; 
	add.u32 t1, %r8006, %r8010; 
	max.u32 %r8022, t1, %r8014;}
	
	// end inline asm
	// begin inline asm
	{.reg .u32 t1; 
	add.u32 t1, %r8010, %r8014; 
	max.u32 %r8026, t1, %r3;}
	
	// end inline asm
	// begin inline asm
	{.reg .u32 t1; 
	add.u32 t1, %r8014, %r3; 
	max.u32 %r8030, t1, %r16385;}
	
	// end inline asm
	// begin inline asm
	{.reg .u32 t1; 
	add.u32 t1, %r8018, %r8022; 
	max.u32 %r8034, t1, %r8026;}
	
	// end inline asm
	// begin inline asm
	{.reg .u32 t1; 
	add.u32 t1, %r8022, %r8026; 
	max.u32 %r8038, t1, %r8030;}
	
	// end inline asm
	// begin inline asm
	{.reg .u32 t1; 
	add.u32 t1, %r8026, %r8030; 
	max.u32 %r8042, t1, %r3;}
	
	// end inline asm
	// begin inline asm
	{.reg .u32 t1; 
	add.u32 t1, %r8030, %r3; 
	max.u32 %r8046, t1, %r16385;}
	
	// end inline asm
	// begin inline asm
	{.reg .u32 t1; 
	add.u32 t1, %r8034, %r8038; 
	max.u32 %r8050, t1, %r8042;}
	
	// end inline asm
	// begin inline asm
	{.reg .u32 t1; 
	add.u32 t1, %r8038, %r8042; 
	max.u32 %r8054, t1, %r8046;}
	
	// end inline asm
	// begin inline asm
	{.reg .u32 t1; 
	add.u32 t1, %r8042, %r8046; 
	max.u32 %r8058, t1, %r3;}
	
	// end inline asm
	// begin inline asm
	{.reg .u32 t1; 
	add.u32 t1, %r8046, %r3; 
	max.u32 %r8062, t1, %r16385;}
	
	// end inline asm
	// begin inline asm
	{.reg .u32 t1; 
	add.u32 t1, %r8050, %r8054; 
	max.u32 %r8066, t1, %r8058;}
	
	// end inline asm
	// begin inline asm
	{.reg .u32 t1; 
	add.u32 t1, %r8054, %r8058; 
	max.u32 %r8070, t1, %r8062;}
	
	// end inline asm
	// begin inline asm
	{.reg .u32 t1; 
	add.u32 t1, %r8058, %r8062; 
	max.u32 %r8074, t1, %r3;}
	
	// end inline asm
	// begin inline asm
	{.reg .u32 t1; 
	add.u32 t1, %r8062, %r3; 
	max.u32 %r8078, t1, %r16385;}
	
	// end inline asm
	// begin inline asm
	{.reg .u32 t1; 
	add.u32 t1, %r8066, %r8070; 
	max.u32 %r8082, t1, %r8074;}
	
	// end inline asm
	// begin inline asm
	{.reg .u32 t1; 
	add.u32 t1, %r8070, %r8074; 
	max.u32 %r8086, t1, %r8078;}
	
	// end inline asm
	// begin inline asm
	{.reg .u32 t1; 
	add.u32 t1, %r8074, %r8078; 
	max.u32 %r8090, t1, %r3;}
	
	// end inline asm
	// begin inline asm
	{.reg .u32 t1; 
	add.u32 t1, %r8078, %r3; 
	max.u32 %r8094, t1, %r16385;}
	
	// end inline asm
	// begin inline asm
	{.reg .u32 t1; 
	add.u32 t1, %r8082, %r8086; 
	max.u32 %r8098, t1, %r8090;}
	
	// end inline asm
	// begin inline asm
	{.reg .u32 t1; 
	add.u32 t1, %r8086, %r8090; 
	max.u32 %r8102, t1, %r8094;}
	
	// end inline asm
	// begin inline asm
	{.reg .u32 t1; 
	add.u32 t1, %r8090, %r8094; 
	max.u32 %r8106, t1, %r3;}
	
	// end inline asm
	// begin inline asm
	{.reg .u32 t1; 
	add.u32 t1, %r8094, %r3; 
	max.u32 %r8110, t1, %r16385;}
	
	// end inline asm
	// begin inline asm
	{.reg .u32 t1; 
	add.u32 t1, %r8098, %r8102; 
	max.u32 %r8114, t1, %r8106;}
	
	// end inline asm
	// begin inline asm
	{.reg .u32 t1; 
	add.u32 t1, %r8102, %r8106; 
	max.u32 %r8118, t1, %r8110;}
	
	// end inline asm
	// begin inline asm
	{.reg .u32 t1; 
	add.u32 t1, %r8106, %r8110; 
	max.u32 %r8122, t1, %r3;}
	
	// end inline asm
	// begin inline asm
	{.reg .u32 t1; 
	add.u32 t1, %r8110, %r3; 
	max.u32 %r8126, t1, %r16385;}
	
	// end inline asm
	// begin inline asm
	{.reg .u32 t1; 
	add.u32 t1, %r8114, %r8118; 
	max.u32 %r8130, t1, %r8122;}
	
	// end inline asm
	// begin inline asm
	{.reg .u32 t1; 
	add.u32 t1, %r8118, %r8122; 
	max.u32 %r8134, t1, %r8126;}
	
	// end inline asm
	// begin inline asm
	{.reg .u32 t1; 
	add.u32 t1, %r8122, %r8126; 
	max.u32 %r8138, t1, %r3;}
	
	// end inline asm
	// begin inline asm
	{.reg .u32 t1; 
	add.u32 t1, %r8126, %r3; 
	max.u32 %r8142, t1, %r16385;}
	
	// end inline asm
	// begin inline asm
	{.reg .u32 t1; 
	add.u32 t1, %r8130, %r8134; 
	max.u32 %r8146, t1, %r8138;}
	
	// end inline asm
	// begin inline asm
	{.reg .u32 t1; 
	add.u32 t1, %r8134, %r8138; 
	max.u32 %r8150, t1, %r8142;}
	
	// end inline asm
	// begin inline asm
	{.reg .u32 t1; 
	add.u32 t1, %r8138, %r8142; 
	max.u32 %r8154, t1, %r3;}
	
	// end inline asm
	// begin inline asm
	{.reg .u32 t1; 
	add.u32 t1, %r8142, %r3; 
	max.u32 %r8158, t1, %r16385;}
	
	// end inline asm
	// begin inline asm
	{.reg .u32 t1; 
	add.u32 t1, %r8146, %r8150; 
	max.u32 %r8162, t1, %r8154;}
	
	// end inline asm
	// begin inline asm
	{.reg .u32 t1; 
	add.u32 t1, %r8150, %r8154; 
	max.u32 %r8166, t1, %r8158;}
	
	// end inline asm
	// begin inline asm
	{.reg .u32 t1; 
	add.u32 t1, %r8154, %r8158; 
	max.u32 %r8170, t1, %r3;}
	
	// end inline asm
	// begin inline asm
	{.reg .u32 t1; 
	add.u32 t1, %r8158, %r3; 
	max.u32 %r8174, t1, %r16385;}
	
	// end inline asm
	// begin inline asm
	{.reg .u32 t1; 
	add.u32 t1, %r8162, %r8166; 
	max.u32 %r8178, t1, %r8170;}
	
	// end inline asm
	// begin inline asm
	{.reg .u32 t1; 
	add.u32 t1, %r8166, %r8170; 
	max.u32 %r8182, t1, %r8174;}
	
	// end inline asm
	// begin inline asm
	{.reg .u32 t1; 
	add.u32 t1, %r8170, %r8174; 
	max.u32 %r8186, t1, %r3;}
	
	// end inline asm
	// begin inline asm
	{.reg .u32 t1; 
	add.u32 t1, %r8174, %r3; 
	max.u32 %r8190, t1, %r16385;}
	
	// end inline asm
	// begin inline asm
	{.reg .u32 t1; 
	add.u32 t1, %r8178, %r8182; 
	max.u32 %r8194, t1, %r8186;}
	
	// end inline asm
	// begin inline asm
	{.reg .u32 t1; 
	add.u32 t1, %r8182, %r8186; 
	max.u32 %r8198, t1, %r8190;}
	
	// end inline asm
	// begin inline asm
	{.reg .u32 t1; 
	add.u32 t1, %r8186, %r8190; 
	max.u32 %r8202, t1, %r3;}
	
	// end inline asm
	// begin inline asm
	{.reg .u32 t1; 
	add.u32 t1, %r8190, %r3; 
	max.u32 %r8206, t1, %r16385;}
	
	// end inline asm
	// begin inline asm
	{.reg .u32 t1; 
	add.u32 t1, %r8194, %r8198; 
	max.u32 %r8210, t1, %r8202;}
	
	// end inline asm
	// begin inline asm
	{.reg .u32 t1; 
	add.u32 t1, %r8198, %r8202; 
	max.u32 %r8214, t1, %r8206;}
	
	// end inline asm
	// begin inline asm
	{.reg .u32 t1; 
	add.u32 t1, %r8202, %r8206; 
	max.u32 %r8218, t1, %r3;}
	
	// end inline asm
	// begin inline asm
	{.reg .u32 t1; 
	add.u32 t1, %r8206, %r3; 
	max.u32 %r8222, t1, %r16385;}
	
	// end inline asm
	// begin inline asm
	{.reg .u32 t1; 
	add.u32 t1, %r8210, %r8214; 
	max.u32 %r8226, t1, %r8218;}
	
	// end inline asm
	// begin inline asm
	{.reg .u32 t1; 
	add.u32 t1, %r8214, %r8218; 
	max.u32 %r8230, t1, %r8222;}
	
	// end inline asm
	// begin inline asm
	{.reg .u32 t1; 
	add.u32 t1, %r8218, %r8222; 
	max.u32 %r8234, t1, %r3;}
	
	// end inline asm
	// begin inline asm
	{.reg .u32 t1; 
	add.u32 t1, %r8222, %r3; 
	max.u32 %r8238, t1, %r16385;}
	
	// end inline asm
	// begin inline asm
	{.reg .u32 t1; 
	add.u32 t1, %r8226, %r8230; 
	max.u32 %r8242, t1, %r8234;}
	
	// end inline asm
	// begin inline asm
	{.reg .u32 t1; 
	add.u32 t1, %r8230, %r8234; 
	max.u32 %r8246, t1, %r8238;}
	
	// end inline asm
	// begin inline asm
	{.reg .u32 t1; 
	add.u32 t1, %r8234, %r8238; 
	max.u32 %r8250, t1, %r3;}
	
	// end inline asm
	// begin inline asm
	{.reg .u32 t1; 
	add.u32 t1, %r8238, %r3; 
	max.u32 %r8254, t1, %r16385;}
	
	// end inline asm
	// begin inline asm
	{.reg .u32 t1; 
	add.u32 t1, %r8242, %r8246; 
	max.u32 %r8258, t1, %r8250;}
	
	// end inline asm
	// begin inline asm
	{.reg .u32 t1; 
	add.u32 t1, %r8246, %r8250; 
	max.u32 %r8262, t1, %r8254;}
	
	// end inline asm
	// begin inline asm
	{.reg .u32 t1; 
	add.u32 t1, %r8250, %r8254; 
	max.u32 %r8266, t1, %r3;}
	
	// end inline asm
	// begin inline asm
	{.reg .u32 t1; 
	add.u32 t1, %r8254, %r3; 
	max.u32 %r8270, t1, %r16385;}
	
	// end inline asm
	// begin inline asm
	{.reg .u32 t1; 
	add.u32 t1, %r8258, %r8262; 
	max.u32 %r8274, t1, %r8266;}
	
	// end inline asm
	// begin inline asm
	{.reg .u32 t1; 
	add.u32 t1, %r8262, %r8266; 
	max.u32 %r8278, t1, %r8270;}
	
	// end inline asm
	// begin inline asm
	{.reg .u32 t1; 
	add.u32 t1, %r8266, %r8270; 
	max.u32 %r8282, t1, %r3;}
	
	// end inline asm
	// begin inline asm
	{.reg .u32 t1; 
	add.u32 t1, %r8270, %r3; 
	max.u32 %r8286, t1, %r16385;}
	
	// end inline asm
	// begin inline asm
	{.reg .u32 t1; 
	add.u32 t1, %r8274, %r8278; 
	max.u32 %r8290, t1, %r8282;}
	
	// end inline asm
	// begin inline asm
	{.reg .u32 t1; 
	add.u32 t1, %r8278, %r8282; 
	max.u32 %r8294, t1, %r8286;}
	
	// end inline asm
	// begin inline asm
	{.reg .u32 t1; 
	add.u32 t1, %r8282, %r8286; 
	max.u32 %r8298, t1, %r3;}
	
	// end inline asm
	// begin inline asm
	{.reg .u32 t1; 
	add.u32 t1, %r8286, %r3; 
	max.u32 %r8302, t1, %r16385;}
	
	// end inline asm
	// begin inline asm
	{.reg .u32 t1; 
	add.u32 t1, %r8290, %r8294; 
	max.u32 %r8306, t1, %r8298;}
	
	// end inline asm
	// begin inline asm
	{.reg .u32 t1; 
	add.u32 t1, %r8294, %r8298; 
	max.u32 %r8310, t1, %r8302;}
	
	// end inline asm
	// begin inline asm
	{.reg .u32 t1; 
	add.u32 t1, %r8298, %r8302; 
	max.u32 %r8314, t1, %r3;}
	
	// end inline asm
	// begin inline asm
	{.reg .u32 t1; 
	add.u32 t1, %r8302, %r3; 
	max.u32 %r8318, t1, %r16385;}
	
	// end inline asm
	// begin inline asm
	{.reg .u32 t1; 
	add.u32 t1, %r8306, %r8310; 
	max.u32 %r8322, t1, %r8314;}
	
	// end inline asm
	// begin inline asm
	{.reg .u32 t1; 
	add.u32 t1, %r8310, %r8314; 
	max.u32 %r8326, t1, %r8318;}
	
	// end inline asm
	// begin inline asm
	{.reg .u32 t1; 
	add.u32 t1, %r8314, %r8318; 
	max.u32 %r8330, t1, %r3;}
	
	// end inline asm
	// begin inline asm
	{.reg .u32 t1; 
	add.u32 t1, %r8318, %r3; 
	max.u32 %r8334, t1, %r16385;}
	
	// end inline asm
	// begin inline asm
	{.reg .u32 t1; 
	add.u32 t1, %r8322, %r8326; 
	max.u32 %r8338, t1, %r8330;}
	
	// end inline asm
	// begin inline asm
	{.reg .u32 t1; 
	add.u32 t1, %r8326, %r8330; 
	max.u32 %r8342, t1, %r8334;}
	
	// end inline asm
	// begin inline asm
	{.reg .u32 t1; 
	add.u32 t1, %r8330, %r8334; 
	max.u32 %r8346, t1, %r3;}
	
	// end inline asm
	// begin inline asm
	{.reg .u32 t1; 
	add.u32 t1, %r8334, %r3; 
	max.u32 %r8350, t1, %r16385;}
	
	// end inline asm
	// begin inline asm
	{.reg .u32 t1; 
	add.u32 t1, %r8338, %r8342; 
	max.u32 %r8354, t1, %r8346;}
	
	// end inline asm
	// begin inline asm
	{.reg .u32 t1; 
	add.u32 t1, %r8342, %r8346; 
	max.u32 %r8358, t1, %r8350;}
	
	// end inline asm
	// begin inline asm
	{.reg .u32 t1; 
	add.u32 t1, %r8346, %r8350; 
	max.u32 %r8362, t1, %r3;}
	
	// end inline asm
	// begin inline asm
	{.reg .u32 t1; 
	add.u32 t1, %r8350, %r3; 
	max.u32 %r8366, t1, %r16385;}
	
	// end inline asm
	// begin inline asm
	{.reg .u32 t1; 
	add.u32 t1, %r8354, %r8358; 
	max.u32 %r8370, t1, %r8362;}
	
	// end inline asm
	// begin inline asm
	{.reg .u32 t1; 
	add.u32 t1, %r8358, %r8362; 
	max.u32 %r8374, t1, %r8366;}
	
	// end inline asm
	// begin inline asm
	{.reg .u32 t1; 
	add.u32 t1, %r8362, %r8366; 
	max.u32 %r8378, t1, %r3;}
	
	// end inline asm
	// begin inline asm
	{.reg .u32 t1; 
	add.u32 t1, %r8366, %r3; 
	max.u32 %r8382, t1, %r16385;}
	
	// end inline asm
	// begin inline asm
	{.reg .u32 t1; 
	add.u32 t1, %r8370, %r8374; 
	max.u32 %r8386, t1, %r8378;}
	
	// end inline asm
	// begin inline asm
	{.reg .u32 t1; 
	add.u32 t1, %r8374, %r8378; 
	max.u32 %r8390, t1, %r8382;}
	
	// end inline asm
	// begin inline asm
	{.reg .u32 t1; 
	add.u32 t1, %r8378, %r8382; 
	max.u32 %r8394, t1, %r3;}
	
	// end inline asm
	// begin inline asm
	{.reg .u32 t1; 
	add.u32 t1, %r8382, %r3; 
	max.u32 %r8398, t1, %r16385;}
	
	// end inline asm
	// begin inline asm
	{.reg .u32 t1; 
	add.u32 t1, %r8386, %r8390; 
	max.u32 %r8402, t1, %r8394;}
	
	// end inline asm
	// begin inline asm
	{.reg .u32 t1; 
	add.u32 t1, %r8390, %r8394; 
	max.u32 %r8406, t1, %r8398;}
	
	// end inline asm
	// begin inline asm
	{.reg .u32 t1; 
	add.u32 t1, %r8394, %r8398; 
	max.u32 %r8410, t1, %r3;}
	
	// end inline asm
	// begin inline asm
	{.reg .u32 t1; 
	add.u32 t1, %r8398, %r3; 
	max.u32 %r8414, t1, %r16385;}
	
	// end inline asm
	// begin inline asm
	{.reg .u32 t1; 
	add.u32 t1, %r8402, %r8406; 
	max.u32 %r8418, t1, %r8410;}
	
	// end inline asm
	// begin inline asm
	{.reg .u32 t1; 
	add.u32 t1, %r8406, %r8410; 
	max.u32 %r8422, t1, %r8414;}
	
	// end inline asm
	// begin inline asm
	{.reg .u32 t1; 
	add.u32 t1, %r8410, %r8414; 
	max.u32 %r8426, t1, %r3;}
	
	// end inline asm
	// begin inline asm
	{.reg .u32 t1; 
	add.u32 t1, %r8414, %r3; 
	max.u32 %r8430, t1, %r16385;}
	
	// end inline asm
	// begin inline asm
	{.reg .u32 t1; 
	add.u32 t1, %r8418, %r8422; 
	max.u32 %r8434, t1, %r8426;}
	
	// end inline asm
	// begin inline asm
	{.reg .u32 t1; 
	add.u32 t1, %r8422, %r8426; 
	max.u32 %r8438, t1, %r8430;}
	
	// end inline asm
	// begin inline asm
	{.reg .u32 t1; 
	add.u32 t1, %r8426, %r8430; 
	max.u32 %r8442, t1, %r3;}
	
	// end inline asm
	// begin inline asm
	{.reg .u32 t1; 
	add.u32 t1, %r8430, %r3; 
	max.u32 %r8446, t1, %r16385;}
	
	// end inline asm
	// begin inline asm
	{.reg .u32 t1; 
	add.u32 t1, %r8434, %r8438; 
	max.u32 %r8450, t1, %r8442;}
	
	// end inline asm
	// begin inline asm
	{.reg .u32 t1; 
	add.u32 t1, %r8438, %r8442; 
	max.u32 %r8454, t1, %r8446;}
	
	// end inline asm
	// begin inline asm
	{.reg .u32 t1; 
	add.u32 t1, %r8442, %r8446; 
	max.u32 %r8458, t1, %r3;}
	
	// end inline asm
	// begin inline asm
	{.reg .u32 t1; 
	add.u32 t1, %r8446, %r3; 
	max.u32 %r8462, t1, %r16385;}
	
	// end inline asm
	// begin inline asm
	{.reg .u32 t1; 
	add.u32 t1, %r8450, %r8454; 
	max.u32 %r8466, t1, %r8458;}
	
	// end inline asm
	// begin inline asm
	{.reg .u32 t1; 
	add.u32 t1, %r8454, %r8458; 
	max.u32 %r8470, t1, %r8462;}
	
	// end inline asm
	// begin inline asm
	{.reg .u32 t1; 
	add.u32 t1, %r8458, %r8462; 
	max.u32 %r8474, t1, %r3;}
	
	// end inline asm
	// begin inline asm
	{.reg .u32 t1; 
	add.u32 t1, %r8462, %r3; 
	max.u32 %r8478, t1, %r16385;}
	
	// end inline asm
	// begin inline asm
	{.reg .u32 t1; 
	add.u32 t1, %r8466, %r8470; 
	max.u32 %r8482, t1, %r8474;}
	
	// end inline asm
	// begin inline asm
	{.reg .u32 t1; 
	add.u32 t1, %r8470, %r8474; 
	max.u32 %r8486, t1, %r8478;}
	
	// end inline asm
	// begin inline asm
	{.reg .u32 t1; 
	add.u32 t1, %r8474, %r8478; 
	max.u32 %r8490, t1, %r3;}
	
	// end inline asm
	// begin inline asm
	{.reg .u32 t1; 
	add.u32 t1, %r8478, %r3; 
	max.u32 %r8494, t1, %r16385;}
	
	// end inline asm
	// begin inline asm
	{.reg .u32 t1; 
	add.u32 t1, %r8482, %r8486; 
	max.u32 %r8498, t1, %r8490;}
	
	// end inline asm
	// begin inline asm
	{.reg .u32 t1; 
	add.u32 t1, %r8486, %r8490; 
	max.u32 %r8502, t1, %r8494;}
	
	// end inline asm
	// begin inline asm
	{.reg .u32 t1; 
	add.u32 t1, %r8490, %r8494; 
	max.u32 %r8506, t1, %r3;}
	
	// end inline asm
	// begin inline asm
	{.reg .u32 t1; 
	add.u32 t1, %r8494, %r3; 
	max.u32 %r8510, t1, %r16385;}
	
	// end inline asm
	// begin inline asm
	{.reg .u32 t1; 
	add.u32 t1, %r8498, %r8502; 
	max.u32 %r8514, t1, %r8506;}
	
	// end inline asm
	// begin inline asm
	{.reg .u32 t1; 
	add.u32 t1, %r8502, %r8506; 
	max.u32 %r8518, t1, %r8510;}
	
	// end inline asm
	// begin inline asm
	{.reg .u32 t1; 
	add.u32 t1, %r8506, %r8510; 
	max.u32 %r8522, t1, %r3;}
	
	// end inline asm
	// begin inline asm
	{.reg .u32 t1; 
	add.u32 t1, %r8510, %r3; 
	max.u32 %r8526, t1, %r16385;}
	
	// end inline asm
	// begin inline asm
	{.reg .u32 t1; 
	add.u32 t1, %r8514, %r8518; 
	max.u32 %r8530, t1, %r8522;}
	
	// end inline asm
	// begin inline asm
	{.reg .u32 t1; 
	add.u32 t1, %r8518, %r8522; 
	max.u32 %r8534, t1, %r8526;}
	
	// end inline asm
	// begin inline asm
	{.reg .u32 t1; 
	add.u32 t1, %r8522, %r8526; 
	max.u32 %r8538, t1, %r3;}
	
	// end inline asm
	// begin inline asm
	{.reg .u32 t1; 
	add.u32 t1, %r8526, %r3; 
	max.u32 %r8542, t1, %r16385;}
	
	// end inline asm
	// begin inline asm
	{.reg .u32 t1; 
	add.u32 t1, %r8530, %r8534; 
	max.u32 %r8546, t1, %r8538;}
	
	// end inline asm
	// begin inline asm
	{.reg .u32 t1; 
	add.u32 t1, %r8534, %r8538; 
	max.u32 %r8550, t1, %r8542;}
	
	// end inline asm
	// begin inline asm
	{.reg .u32 t1; 
	add.u32 t1, %r8538, %r8542; 
	max.u32 %r8554, t1, %r3;}
	
	// end inline asm
	// begin inline asm
	{.reg .u32 t1; 
	add.u32 t1, %r8542, %r3; 
	max.u32 %r8558, t1, %r16385;}
	
	// end inline asm
	// begin inline asm
	{.reg .u32 t1; 
	add.u32 t1, %r8546, %r8550; 
	max.u32 %r8562, t1, %r8554;}
	
	// end inline asm
	// begin inline asm
	{.reg .u32 t1; 
	add.u32 t1, %r8550, %r8554; 
	max.u32 %r8566, t1, %r8558;}
	
	// end inline asm
	// begin inline asm
	{.reg .u32 t1; 
	add.u32 t1, %r8554, %r8558; 
	max.u32 %r8570, t1, %r3;}
	
	// end inline asm
	// begin inline asm
	{.reg .u32 t1; 
	add.u32 t1, %r8558, %r3; 
	max.u32 %r8574, t1, %r16385;}
	
	// end inline asm
	// begin inline asm
	{.reg .u32 t1; 
	add.u32 t1, %r8562, %r8566; 
	max.u32 %r8578, t1, %r8570;}
	
	// end inline asm
	// begin inline asm
	{.reg .u32 t1; 
	add.u32 t1, %r8566, %r8570; 
	max.u32 %r8582, t1, %r8574;}
	
	// end inline asm
	// begin inline asm
	{.reg .u32 t1; 
	add.u32 t1, %r8570, %r8574; 
	max.u32 %r8586, t1, %r3;}
	
	// end inline asm
	// begin inline asm
	{.reg .u32 t1; 
	add.u32 t1, %r8574, %r3; 
	max.u32 %r8590, t1, %r16385;}
	
	// end inline asm
	// begin inline asm
	{.reg .u32 t1; 
	add.u32 t1, %r8578, %r8582; 
	max.u32 %r8594, t1, %r8586;}
	
	// end inline asm
	// begin inline asm
	{.reg .u32 t1; 
	add.u32 t1, %r8582, %r8586; 
	max.u32 %r8598, t1, %r8590;}
	
	// end inline asm
	// begin inline asm
	{.reg .u32 t1; 
	add.u32 t1, %r8586, %r8590; 
	max.u32 %r8602, t1, %r3;}
	
	// end inline asm
	// begin inline asm
	{.reg .u32 t1; 
	add.u32 t1, %r8590, %r3; 
	max.u32 %r8606, t1, %r16385;}
	
	// end inline asm
	// begin inline asm
	{.reg .u32 t1; 
	add.u32 t1, %r8594, %r8598; 
	max.u32 %r8610, t1, %r8602;}
	
	// end inline asm
	// begin inline asm
	{.reg .u32 t1; 
	add.u32 t1, %r8598, %r8602; 
	max.u32 %r8614, t1, %r8606;}
	
	// end inline asm
	// begin inline asm
	{.reg .u32 t1; 
	add.u32 t1, %r8602, %r8606; 
	max.u32 %r8618, t1, %r3;}
	
	// end inline asm
	// begin inline asm
	{.reg .u32 t1; 
	add.u32 t1, %r8606, %r3; 
	max.u32 %r8622, t1, %r16385;}
	
	// end inline asm
	// begin inline asm
	{.reg .u32 t1; 
	add.u32 t1, %r8610, %r8614; 
	max.u32 %r8626, t1, %r8618;}
	
	// end inline asm
	// begin inline asm
	{.reg .u32 t1; 
	add.u32 t1, %r8614, %r8618; 
	max.u32 %r8630, t1, %r8622;}
	
	// end inline asm
	// begin inline asm
	{.reg .u32 t1; 
	add.u32 t1, %r8618, %r8622; 
	max.u32 %r8634, t1, %r3;}
	
	// end inline asm
	// begin inline asm
	{.reg .u32 t1; 
	add.u32 t1, %r8622, %r3; 
	max.u32 %r8638, t1, %r16385;}
	
	// end inline asm
	// begin inline asm
	{.reg .u32 t1; 
	add.u32 t1, %r8626, %r8630; 
	max.u32 %r8642, t1, %r8634;}
	
	// end inline asm
	// begin inline asm
	{.reg .u32 t1; 
	add.u32 t1, %r8630, %r8634; 
	max.u32 %r8646, t1, %r8638;}
	
	// end inline asm
	// begin inline asm
	{.reg .u32 t1; 
	add.u32 t1, %r8634, %r8638; 
	max.u32 %r8650, t1, %r3;}
	
	// end inline asm
	// begin inline asm
	{.reg .u32 t1; 
	add.u32 t1, %r8638, %r3; 
	max.u32 %r8654, t1, %r16385;}
	
	// end inline asm
	// begin inline asm
	{.reg .u32 t1; 
	add.u32 t1, %r8642, %r8646; 
	max.u32 %r8658, t1, %r8650;}
	
	// end inline asm
	// begin inline asm
	{.reg .u32 t1; 
	add.u32 t1, %r8646, %r8650; 
	max.u32 %r8662, t1, %r8654;}
	
	// end inline asm
	// begin inline asm
	{.reg .u32 t1; 
	add.u32 t1, %r8650, %r8654; 
	max.u32 %r8666, t1, %r3;}
	
	// end inline asm
	// begin inline asm
	{.reg .u32 t1; 
	add.u32 t1, %r8654, %r3; 
	max.u32 %r8670, t1, %r16385;}
	
	// end inline asm
	// begin inline asm
	{.reg .u32 t1; 
	add.u32 t1, %r8658, %r8662; 
	max.u32 %r8674, t1, %r8666;}
	
	// end inline asm
	// begin inline asm
	{.reg .u32 t1; 
	add.u32 t1, %r8662, %r8666; 
	max.u32 %r8678, t1, %r8670;}
	
	// end inline asm
	// begin inline asm
	{.reg .u32 t1; 
	add.u32 t1, %r8666, %r8670; 
	max.u32 %r8682, t1, %r3;}
	
	// end inline asm
	// begin inline asm
	{.reg .u32 t1; 
	add.u32 t1, %r8670, %r3; 
	max.u32 %r8686, t1, %r16385;}
	
	// end inline asm
	// begin inline asm
	{.reg .u32 t1; 
	add.u32 t1, %r8674, %r8678; 
	max.u32 %r8690, t1, %r8682;}
	
	// end inline asm
	// begin inline asm
	{.reg .u32 t1; 
	add.u32 t1, %r8678, %r8682; 
	max.u32 %r8694, t1, %r8686;}
	
	// end inline asm
	// begin inline asm
	{.reg .u32 t1; 
	add.u32 t1, %r8682, %r8686; 
	max.u32 %r8698, t1, %r3;}
	
	// end inline asm
	// begin inline asm
	{.reg .u32 t1; 
	add.u32 t1, %r8686, %r3; 
	max.u32 %r8702, t1, %r16385;}
	
	// end inline asm
	// begin inline asm
	{.reg .u32 t1; 
	add.u32 t1, %r8690, %r8694; 
	max.u32 %r8706, t1, %r8698;}
	
	// end inline asm
	// begin inline asm
	{.reg .u32 t1; 
	add.u32 t1, %r8694, %r8698; 
	max.u32 %r8710, t1, %r8702;}
	
	// end inline asm
	// begin inline asm
	{.reg .u32 t1; 
	add.u32 t1, %r8698, %r8702; 
	max.u32 %r8714, t1, %r3;}
	
	// end inline asm
	// begin inline asm
	{.reg .u32 t1; 
	add.u32 t1, %r8702, %r3; 
	max.u32 %r8718, t1, %r16385;}
	
	// end inline asm
	// begin inline asm
	{.reg .u32 t1; 
	add.u32 t1, %r8706, %r8710; 
	max.u32 %r8722, t1, %r8714;}
	
	// end inline asm
	// begin inline asm
	{.reg .u32 t1; 
	add.u32 t1, %r8710, %r8714; 
	max.u32 %r8726, t1, %r8718;}
	
	// end inline asm
	// begin inline asm
	{.reg .u32 t1; 
	add.u32 t1, %r8714, %r8718; 
	max.u32 %r8730, t1, %r3;}
	
	// end inline asm
	// begin inline asm
	{.reg .u32 t1; 
	add.u32 t1, %r8718, %r3; 
	max.u32 %r8734, t1, %r16385;}
	
	// end inline asm
	// begin inline asm
	{.reg .u32 t1; 
	add.u32 t1, %r8722, %r8726; 
	max.u32 %r8738, t1, %r8730;}
	
	// end inline asm
	// begin inline asm
	{.reg .u32 t1; 
	add.u32 t1, %r8726, %r8730; 
	max.u32 %r8742, t1, %r8734;}
	
	// end inline asm
	// begin inline asm
	{.reg .u32 t1; 
	add.u32 t1, %r8730, %r8734; 
	max.u32 %r8746, t1, %r3;}
	
	// end inline asm
	// begin inline asm
	{.reg .u32 t1; 
	add.u32 t1, %r8734, %r3; 
	max.u32 %r8750, t1, %r16385;}
	
	// end inline asm
	// begin inline asm
	{.reg .u32 t1; 
	add.u32 t1, %r8738, %r8742; 
	max.u32 %r8754, t1, %r8746;}
	
	// end inline asm
	// begin inline asm
	{.reg .u32 t1; 
	add.u32 t1, %r8742, %r8746; 
	max.u32 %r8758, t1, %r8750;}
	
	// end inline asm
	// begin inline asm
	{.reg .u32 t1; 
	add.u32 t1, %r8746, %r8750; 
	max.u32 %r8762, t1, %r3;}
	
	// end inline asm
	// begin inline asm
	{.reg .u32 t1; 
	add.u32 t1, %r8750, %r3; 
	max.u32 %r8766, t1, %r16385;}
	
	// end inline asm
	// begin inline asm
	{.reg .u32 t1; 
	add.u32 t1, %r8754, %r8758; 
	max.u32 %r8770, t1, %r8762;}
	
	// end inline asm
	// begin inline asm
	{.reg .u32 t1; 
	add.u32 t1, %r8758, %r8762; 
	max.u32 %r8774, t1, %r8766;}
	
	// end inline asm
	// begin inline asm
	{.reg .u32 t1; 
	add.u32 t1, %r8762, %r8766; 
	max.u32 %r8778, t1, %r3;}
	
	// end inline asm
	// begin inline asm
	{.reg .u32 t1; 
	add.u32 t1, %r8766, %r3; 
	max.u32 %r8782, t1, %r16385;}
	
	// end inline asm
	// begin inline asm
	{.reg .u32 t1; 
	add.u32 t1, %r8770, %r8774; 
	max.u32 %r8786, t1, %r8778;}
	
	// end inline asm
	// begin inline asm
	{.reg .u32 t1; 
	add.u32 t1, %r8774, %r8778; 
	max.u32 %r8790, t1, %r8782;}
	
	// end inline asm
	// begin inline asm
	{.reg .u32 t1; 
	add.u32 t1, %r8778, %r8782; 
	max.u32 %r8794, t1, %r3;}
	
	// end inline asm
	// begin inline asm
	{.reg .u32 t1; 
	add.u32 t1, %r8782, %r3; 
	max.u32 %r8798, t1, %r16385;}
	
	// end inline asm
	// begin inline asm
	{.reg .u32 t1; 
	add.u32 t1, %r8786, %r8790; 
	max.u32 %r8802, t1, %r8794;}
	
	// end inline asm
	// begin inline asm
	{.reg .u32 t1; 
	add.u32 t1, %r8790, %r8794; 
	max.u32 %r8806, t1, %r8798;}
	
	// end inline asm
	// begin inline asm
	{.reg .u32 t1; 
	add.u32 t1, %r8794, %r8798; 
	max.u32 %r8810, t1, %r3;}
	
	// end inline asm
	// begin inline asm
	{.reg .u32 t1; 
	add.u32 t1, %r8798, %r3; 
	max.u32 %r8814, t1, %r16385;}
	
	// end inline asm
	// begin inline asm
	{.reg .u32 t1; 
	add.u32 t1, %r8802, %r8806; 
	max.u32 %r8818, t1, %r8810;}
	
	// end inline asm
	// begin inline asm
	{.reg .u32 t1; 
	add.u32 t1, %r8806, %r8810; 
	max.u32 %r8822, t1, %r8814;}
	
	// end inline asm
	// begin inline asm
	{.reg .u32 t1; 
	add.u32 t1, %r8810, %r8814; 
	max.u32 %r8826, t1, %r3;}
	
	// end inline asm
	// begin inline asm
	{.reg .u32 t1; 
	add.u32 t1, %r8814, %r3; 
	max.u32 %r8830, t1, %r16385;}
	
	// end inline asm
	// begin inline asm
	{.reg .u32 t1; 
	add.u32 t1, %r8818, %r8822; 
	max.u32 %r8834, t1, %r8826;}
	
	// end inline asm
	// begin inline asm
	{.reg .u32 t1; 
	add.u32 t1, %r8822, %r8826; 
	max.u32 %r8838, t1, %r8830;}
	
	// end inline asm
	// begin inline asm
	{.reg .u32 t1; 
	add.u32 t1, %r8826, %r8830; 
	max.u32 %r8842, t1, %r3;}
	
	// end inline asm
	// begin inline asm
	{.reg .u32 t1; 
	add.u32 t1, %r8830, %r3; 
	max.u32 %r8846, t1, %r16385;}
	
	// end inline asm
	// begin inline asm
	{.reg .u32 t1; 
	add.u32 t1, %r8834, %r8838; 
	max.u32 %r8850, t1, %r8842;}
	
	// end inline asm
	// begin inline asm
	{.reg .u32 t1; 
	add.u32 t1, %r8838, %r8842; 
	max.u32 %r8854, t1, %r8846;}
	
	// end inline asm
	// begin inline asm
	{.reg .u32 t1; 
	add.u32 t1, %r8842, %r8846; 
	max.u32 %r8858, t1, %r3;}
	
	// end inline asm
	// begin inline asm
	{.reg .u32 t1; 
	add.u32 t1, %r8846, %r3; 
	max.u32 %r8862, t1, %r16385;}
	
	// end inline asm
	// begin inline asm
	{.reg .u32 t1; 
	add.u32 t1, %r8850, %r8854; 
	max.u32 %r8866, t1, %r8858;}
	
	// end inline asm
	// begin inline asm
	{.reg .u32 t1; 
	add.u32 t1, %r8854, %r8858; 
	max.u32 %r8870, t1, %r8862;}
	
	// end inline asm
	// begin inline asm
	{.reg .u32 t1; 
	add.u32 t1, %r8858, %r8862; 
	max.u32 %r8874, t1, %r3;}
	
	// end inline asm
	// begin inline asm
	{.reg .u32 t1; 
	add.u32 t1, %r8862, %r3; 
	max.u32 %r8878, t1, %r16385;}
	
	// end inline asm
	// begin inline asm
	{.reg .u32 t1; 
	add.u32 t1, %r8866, %r8870; 
	max.u32 %r8882, t1, %r8874;}
	
	// end inline asm
	// begin inline asm
	{.reg .u32 t1; 
	add.u32 t1, %r8870, %r8874; 
	max.u32 %r8886, t1, %r8878;}
	
	// end inline asm
	// begin inline asm
	{.reg .u32 t1; 
	add.u32 t1, %r8874, %r8878; 
	max.u32 %r8890, t1, %r3;}
	
	// end inline asm
	// begin inline asm
	{.reg .u32 t1; 
	add.u32 t1, %r8878, %r3; 
	max.u32 %r8894, t1, %r16385;}
	
	// end inline asm
	// begin inline asm
	{.reg .u32 t1; 
	add.u32 t1, %r8882, %r8886; 
	max.u32 %r8898, t1, %r8890;}
	
	// end inline asm
	// begin inline asm
	{.reg .u32 t1; 
	add.u32 t1, %r8886, %r8890; 
	max.u32 %r8902, t1, %r8894;}
	
	// end inline asm
	// begin inline asm
	{.reg .u32 t1; 
	add.u32 t1, %r8890, %r8894; 
	max.u32 %r8906, t1, %r3;}
	
	// end inline asm
	// begin inline asm
	{.reg .u32 t1; 
	add.u32 t1, %r8894, %r3; 
	max.u32 %r8910, t1, %r16385;}
	
	// end inline asm
	// begin inline asm
	{.reg .u32 t1; 
	add.u32 t1, %r8898, %r8902; 
	max.u32 %r8914, t1, %r8906;}
	
	// end inline asm
	// begin inline asm
	{.reg .u32 t1; 
	add.u32 t1, %r8902, %r8906; 
	max.u32 %r8918, t1, %r8910;}
	
	// end inline asm
	// begin inline asm
	{.reg .u32 t1; 
	add.u32 t1, %r8906, %r8910; 
	max.u32 %r8922, t1, %r3;}
	
	// end inline asm
	// begin inline asm
	{.reg .u32 t1; 
	add.u32 t1, %r8910, %r3; 
	max.u32 %r8926, t1, %r16385;}
	
	// end inline asm
	// begin inline asm
	{.reg .u32 t1; 
	add.u32 t1, %r8914, %r8918; 
	max.u32 %r8930, t1, %r8922;}
	
	// end inline asm
	// begin inline asm
	{.reg .u32 t1; 
	add.u32 t1, %r8918, %r8922; 
	max.u32 %r8934, t1, %r8926;}
	
	// end inline asm
	// begin inline asm
	{.reg .u32 t1; 
	add.u32 t1, %r8922, %r8926; 
	max.u32 %r8938, t1, %r3;}
	
	// end inline asm
	// begin inline asm
	{.reg .u32 t1; 
	add.u32 t1, %r8926, %r3; 
	max.u32 %r8942, t1, %r16385;}
	
	// end inline asm
	// begin inline asm
	{.reg .u32 t1; 
	add.u32 t1, %r8930, %r8934; 
	max.u32 %r8946, t1, %r8938;}
	
	// end inline asm
	// begin inline asm
	{.reg .u32 t1; 
	add.u32 t1, %r8934, %r8938; 
	max.u32 %r8950, t1, %r8942;}
	
	// end inline asm
	// begin inline asm
	{.reg .u32 t1; 
	add.u32 t1, %r8938, %r8942; 
	max.u32 %r8954, t1, %r3;}
	
	// end inline asm
	// begin inline asm
	{.reg .u32 t1; 
	add.u32 t1, %r8942, %r3; 
	max.u32 %r8958, t1, %r16385;}
	
	// end inline asm
	// begin inline asm
	{.reg .u32 t1; 
	add.u32 t1, %r8946, %r8950; 
	max.u32 %r8962, t1, %r8954;}
	
	// end inline asm
	// begin inline asm
	{.reg .u32 t1; 
	add.u32 t1, %r8950, %r8954; 
	max.u32 %r8966, t1, %r8958;}
	
	// end inline asm
	// begin inline asm
	{.reg .u32 t1; 
	add.u32 t1, %r8954, %r8958; 
	max.u32 %r8970, t1, %r3;}
	
	// end inline asm
	// begin inline asm
	{.reg .u32 t1; 
	add.u32 t1, %r8958, %r3; 
	max.u32 %r8974, t1, %r16385;}
	
	// end inline asm
	// begin inline asm
	{.reg .u32 t1; 
	add.u32 t1, %r8962, %r8966; 
	max.u32 %r8978, t1, %r8970;}
	
	// end inline asm
	// begin inline asm
	{.reg .u32 t1; 
	add.u32 t1, %r8966, %r8970; 
	max.u32 %r8982, t1, %r8974;}
	
	// end inline asm
	// begin inline asm
	{.reg .u32 t1; 
	add.u32 t1, %r8970, %r8974; 
	max.u32 %r8986, t1, %r3;}
	
	// end inline asm
	// begin inline asm
	{.reg .u32 t1; 
	add.u32 t1, %r8974, %r3; 
	max.u32 %r8990, t1, %r16385;}
	
	// end inline asm
	// begin inline asm
	{.reg .u32 t1; 
	add.u32 t1, %r8978, %r8982; 
	max.u32 %r8994, t1, %r8986;}
	
	// end inline asm
	// begin inline asm
	{.reg .u32 t1; 
	add.u32 t1, %r8982, %r8986; 
	max.u32 %r8998, t1, %r8990;}
	
	// end inline asm
	// begin inline asm
	{.reg .u32 t1; 
	add.u32 t1, %r8986, %r8990; 
	max.u32 %r9002, t1, %r3;}
	
	// end inline asm
	// begin inline asm
	{.reg .u32 t1; 
	add.u32 t1, %r8990, %r3; 
	max.u32 %r9006, t1, %r16385;}
	
	// end inline asm
	// begin inline asm
	{.reg .u32 t1; 
	add.u32 t1, %r8994, %r8998; 
	max.u32 %r9010, t1, %r9002;}
	
	// end inline asm
	// begin inline asm
	{.reg .u32 t1; 
	add.u32 t1, %r8998, %r9002; 
	max.u32 %r9014, t1, %r9006;}
	
	// end inline asm
	// begin inline asm
	{.reg .u32 t1; 
	add.u32 t1, %r9002, %r9006; 
	max.u32 %r9018, t1, %r3;}
	
	// end inline asm
	// begin inline asm
	{.reg .u32 t1; 
	add.u32 t1, %r9006, %r3; 
	max.u32 %r9022, t1, %r16385;}
	
	// end inline asm
	// begin inline asm
	{.reg .u32 t1; 
	add.u32 t1, %r9010, %r9014; 
	max.u32 %r9026, t1, %r9018;}
	
	// end inline asm
	// begin inline asm
	{.reg .u32 t1; 
	add.u32 t1, %r9014, %r9018; 
	max.u32 %r9030, t1, %r9022;}
	
	// end inline asm
	// begin inline asm
	{.reg .u32 t1; 
	add.u32 t1, %r9018, %r9022; 
	max.u32 %r9034, t1, %r3;}
	
	// end inline asm
	// begin inline asm
	{.reg .u32 t1; 
	add.u32 t1, %r9022, %r3; 
	max.u32 %r9038, t1, %r16385;}
	
	// end inline asm
	// begin inline asm
	{.reg .u32 t1; 
	add.u32 t1, %r9026, %r9030; 
	max.u32 %r9042, t1, %r9034;}
	
	// end inline asm
	// begin inline asm
	{.reg .u32 t1; 
	add.u32 t1, %r9030, %r9034; 
	max.u32 %r9046, t1, %r9038;}
	
	// end inline asm
	// begin inline asm
	{.reg .u32 t1; 
	add.u32 t1, %r9034, %r9038; 
	max.u32 %r9050, t1, %r3;}
	
	// end inline asm
	// begin inline asm
	{.reg .u32 t1; 
	add.u32 t1, %r9038, %r3; 
	max.u32 %r9054, t1, %r16385;}
	
	// end inline asm
	// begin inline asm
	{.reg .u32 t1; 
	add.u32 t1, %r9042, %r9046; 
	max.u32 %r9058, t1, %r9050;}
	
	// end inline asm
	// begin inline asm
	{.reg .u32 t1; 
	add.u32 t1, %r9046, %r9050; 
	max.u32 %r9062, t1, %r9054;}
	
	// end inline asm
	// begin inline asm
	{.reg .u32 t1; 
	add.u32 t1, %r9050, %r9054; 
	max.u32 %r9066, t1, %r3;}
	
	// end inline asm
	// begin inline asm
	{.reg .u32 t1; 
	add.u32 t1, %r9054, %r3; 
	max.u32 %r9070, t1, %r16385;}
	
	// end inline asm
	// begin inline asm
	{.reg .u32 t1; 
	add.u32 t1, %r9058, %r9062; 
	max.u32 %r9074, t1, %r9066;}
	
	// end inline asm
	// begin inline asm
	{.reg .u32 t1; 
	add.u32 t1, %r9062, %r9066; 
	max.u32 %r9078, t1, %r9070;}
	
	// end inline asm
	// begin inline asm
	{.reg .u32 t1; 
	add.u32 t1, %r9066, %r9070; 
	max.u32 %r9082, t1, %r3;}
	
	// end inline asm
	// begin inline asm
	{.reg .u32 t1; 
	add.u32 t1, %r9070, %r3; 
	max.u32 %r9086, t1, %r16385;}
	
	// end inline asm
	// begin inline asm
	{.reg .u32 t1; 
	add.u32 t1, %r9074, %r9078; 
	max.u32 %r9090, t1, %r9082;}
	
	// end inline asm
	// begin inline asm
	{.reg .u32 t1; 
	add.u32 t1, %r9078, %r9082; 
	max.u32 %r9094, t1, %r9086;}
	
	// end inline asm
	// begin inline asm
	{.reg .u32 t1; 
	add.u32 t1, %r9082, %r9086; 
	max.u32 %r9098, t1, %r3;}
	
	// end inline asm
	// begin inline asm
	{.reg .u32 t1; 
	add.u32 t1, %r9086, %r3; 
	max.u32 %r9102, t1, %r16385;}
	
	// end inline asm
	// begin inline asm
	{.reg .u32 t1; 
	add.u32 t1, %r9090, %r9094; 
	max.u32 %r9106, t1, %r9098;}
	
	// end inline asm
	// begin inline asm
	{.reg .u32 t1; 
	add.u32 t1, %r9094, %r9098; 
	max.u32 %r9110, t1, %r9102;}
	
	// end inline asm
	// begin inline asm
	{.reg .u32 t1; 
	add.u32 t1, %r9098, %r9102; 
	max.u32 %r9114, t1, %r3;}
	
	// end inline asm
	// begin inline asm
	{.reg .u32 t1; 
	add.u32 t1, %r9102, %r3; 
	max.u32 %r9118, t1, %r16385;}
	
	// end inline asm
	// begin inline asm
	{.reg .u32 t1; 
	add.u32 t1, %r9106, %r9110; 
	max.u32 %r9122, t1, %r9114;}
	
	// end inline asm
	// begin inline asm
	{.reg .u32 t1; 
	add.u32 t1, %r9110, %r9114; 
	max.u32 %r9126, t1, %r9118;}
	
	// end inline asm
	// begin inline asm
	{.reg .u32 t1; 
	add.u32 t1, %r9114, %r9118; 
	max.u32 %r9130, t1, %r3;}
	
	// end inline asm
	// begin inline asm
	{.reg .u32 t1; 
	add.u32 t1, %r9118, %r3; 
	max.u32 %r9134, t1, %r16385;}
	
	// end inline asm
	// begin inline asm
	{.reg .u32 t1; 
	add.u32 t1, %r9122, %r9126; 
	max.u32 %r9138, t1, %r9130;}
	
	// end inline asm
	// begin inline asm
	{.reg .u32 t1; 
	add.u32 t1, %r9126, %r9130; 
	max.u32 %r9142, t1, %r9134;}
	
	// end inline asm
	// begin inline asm
	{.reg .u32 t1; 
	add.u32 t1, %r9130, %r9134; 
	max.u32 %r9146, t1, %r3;}
	
	// end inline asm
	// begin inline asm
	{.reg .u32 t1; 
	add.u32 t1, %r9134, %r3; 
	max.u32 %r9150, t1, %r16385;}
	
	// end inline asm
	// begin inline asm
	{.reg .u32 t1; 
	add.u32 t1, %r9138, %r9142; 
	max.u32 %r9154, t1, %r9146;}
	
	// end inline asm
	// begin inline asm
	{.reg .u32 t1; 
	add.u32 t1, %r9142, %r9146; 
	max.u32 %r9158, t1, %r9150;}
	
	// end inline asm
	// begin inline asm
	{.reg .u32 t1; 
	add.u32 t1, %r9146, %r9150; 
	max.u32 %r9162, t1, %r3;}
	
	// end inline asm
	// begin inline asm
	{.reg .u32 t1; 
	add.u32 t1, %r9150, %r3; 
	max.u32 %r9166, t1, %r16385;}
	
	// end inline asm
	// begin inline asm
	{.reg .u32 t1; 
	add.u32 t1, %r9154, %r9158; 
	max.u32 %r9170, t1, %r9162;}
	
	// end inline asm
	// begin inline asm
	{.reg .u32 t1; 
	add.u32 t1, %r9158, %r9162; 
	max.u32 %r9174, t1, %r9166;}
	
	// end inline asm
	// begin inline asm
	{.reg .u32 t1; 
	add.u32 t1, %r9162, %r9166; 
	max.u32 %r9178, t1, %r3;}
	
	// end inline asm
	// begin inline asm
	{.reg .u32 t1; 
	add.u32 t1, %r9166, %r3; 
	max.u32 %r9182, t1, %r16385;}
	
	// end inline asm
	// begin inline asm
	{.reg .u32 t1; 
	add.u32 t1, %r9170, %r9174; 
	max.u32 %r9186, t1, %r9178;}
	
	// end inline asm
	// begin inline asm
	{.reg .u32 t1; 
	add.u32 t1, %r9174, %r9178; 
	max.u32 %r9190, t1, %r9182;}
	
	// end inline asm
	// begin inline asm
	{.reg .u32 t1; 
	add.u32 t1, %r9178, %r9182; 
	max.u32 %r9194, t1, %r3;}
	
	// end inline asm
	// begin inline asm
	{.reg .u32 t1; 
	add.u32 t1, %r9182, %r3; 
	max.u32 %r9198, t1, %r16385;}
	
	// end inline asm
	// begin inline asm
	{.reg .u32 t1; 
	add.u32 t1, %r9186, %r9190; 
	max.u32 %r9202, t1, %r9194;}
	
	// end inline asm
	// begin inline asm
	{.reg .u32 t1; 
	add.u32 t1, %r9190, %r9194; 
	max.u32 %r9206, t1, %r9198;}
	
	// end inline asm
	// begin inline asm
	{.reg .u32 t1; 
	add.u32 t1, %r9194, %r9198; 
	max.u32 %r9210, t1, %r3;}
	
	// end inline asm
	// begin inline asm
	{.reg .u32 t1; 
	add.u32 t1, %r9198, %r3; 
	max.u32 %r9214, t1, %r16385;}
	
	// end inline asm
	// begin inline asm
	{.reg .u32 t1; 
	add.u32 t1, %r9202, %r9206; 
	max.u32 %r9218, t1, %r9210;}
	
	// end inline asm
	// begin inline asm
	{.reg .u32 t1; 
	add.u32 t1, %r9206, %r9210; 
	max.u32 %r9222, t1, %r9214;}
	
	// end inline asm
	// begin inline asm
	{.reg .u32 t1; 
	add.u32 t1, %r9210, %r9214; 
	max.u32 %r9226, t1, %r3;}
	
	// end inline asm
	// begin inline asm
	{.reg .u32 t1; 
	add.u32 t1, %r9214, %r3; 
	max.u32 %r9230, t1, %r16385;}
	
	// end inline asm
	// begin inline asm
	{.reg .u32 t1; 
	add.u32 t1, %r9218, %r9222; 
	max.u32 %r9234, t1, %r9226;}
	
	// end inline asm
	// begin inline asm
	{.reg .u32 t1; 
	add.u32 t1, %r9222, %r9226; 
	max.u32 %r9238, t1, %r9230;}
	
	// end inline asm
	// begin inline asm
	{.reg .u32 t1; 
	add.u32 t1, %r9226, %r9230; 
	max.u32 %r9242, t1, %r3;}
	
	// end inline asm
	// begin inline asm
	{.reg .u32 t1; 
	add.u32 t1, %r9230, %r3; 
	max.u32 %r9246, t1, %r16385;}
	
	// end inline asm
	// begin inline asm
	{.reg .u32 t1; 
	add.u32 t1, %r9234, %r9238; 
	max.u32 %r9250, t1, %r9242;}
	
	// end inline asm
	// begin inline asm
	{.reg .u32 t1; 
	add.u32 t1, %r9238, %r9242; 
	max.u32 %r9254, t1, %r9246;}
	
	// end inline asm
	// begin inline asm
	{.reg .u32 t1; 
	add.u32 t1, %r9242, %r9246; 
	max.u32 %r9258, t1, %r3;}
	
	// end inline asm
	// begin inline asm
	{.reg .u32 t1; 
	add.u32 t1, %r9246, %r3; 
	max.u32 %r9262, t1, %r16385;}
	
	// end inline asm
	// begin inline asm
	{.reg .u32 t1; 
	add.u32 t1, %r9250, %r9254; 
	max.u32 %r9266, t1, %r9258;}
	
	// end inline asm
	// begin inline asm
	{.reg .u32 t1; 
	add.u32 t1, %r9254, %r9258; 
	max.u32 %r9270, t1, %r9262;}
	
	// end inline asm
	// begin inline asm
	{.reg .u32 t1; 
	add.u32 t1, %r9258, %r9262; 
	max.u32 %r9274, t1, %r3;}
	
	// end inline asm
	// begin inline asm
	{.reg .u32 t1; 
	add.u32 t1, %r9262, %r3; 
	max.u32 %r9278, t1, %r16385;}
	
	// end inline asm
	// begin inline asm
	{.reg .u32 t1; 
	add.u32 t1, %r9266, %r9270; 
	max.u32 %r9282, t1, %r9274;}
	
	// end inline asm
	// begin inline asm
	{.reg .u32 t1; 
	add.u32 t1, %r9270, %r9274; 
	max.u32 %r9286, t1, %r9278;}
	
	// end inline asm
	// begin inline asm
	{.reg .u32 t1; 
	add.u32 t1, %r9274, %r9278; 
	max.u32 %r9290, t1, %r3;}
	
	// end inline asm
	// begin inline asm
	{.reg .u32 t1; 
	add.u32 t1, %r9278, %r3; 
	max.u32 %r9294, t1, %r16385;}
	
	// end inline asm
	// begin inline asm
	{.reg .u32 t1; 
	add.u32 t1, %r9282, %r9286; 
	max.u32 %r9298, t1, %r9290;}
	
	// end inline asm
	// begin inline asm
	{.reg .u32 t1; 
	add.u32 t1, %r9286, %r9290; 
	max.u32 %r9302, t1, %r9294;}
	
	// end inline asm
	// begin inline asm
	{.reg .u32 t1; 
	add.u32 t1, %r9290, %r9294; 
	max.u32 %r9306, t1, %r3;}
	
	// end inline asm
	// begin inline asm
	{.reg .u32 t1; 
	add.u32 t1, %r9294, %r3; 
	max.u32 %r9310, t1, %r16385;}
	
	// end inline asm
	// begin inline asm
	{.reg .u32 t1; 
	add.u32 t1, %r9298, %r9302; 
	max.u32 %r9314, t1, %r9306;}
	
	// end inline asm
	// begin inline asm
	{.reg .u32 t1; 
	add.u32 t1, %r9302, %r9306; 
	max.u32 %r9318, t1, %r9310;}
	
	// end inline asm
	// begin inline asm
	{.reg .u32 t1; 
	add.u32 t1, %r9306, %r9310; 
	max.u32 %r9322, t1, %r3;}
	
	// end inline asm
	// begin inline asm
	{.reg .u32 t1; 
	add.u32 t1, %r9310, %r3; 
	max.u32 %r9326, t1, %r16385;}
	
	// end inline asm
	// begin inline asm
	{.reg .u32 t1; 
	add.u32 t1, %r9314, %r9318; 
	max.u32 %r9330, t1, %r9322;}
	
	// end inline asm
	// begin inline asm
	{.reg .u32 t1; 
	add.u32 t1, %r9318, %r9322; 
	max.u32 %r9334, t1, %r9326;}
	
	// end inline asm
	// begin inline asm
	{.reg .u32 t1; 
	add.u32 t1, %r9322, %r9326; 
	max.u32 %r9338, t1, %r3;}
	
	// end inline asm
	// begin inline asm
	{.reg .u32 t1; 
	add.u32 t1, %r9326, %r3; 
	max.u32 %r9342, t1, %r16385;}
	
	// end inline asm
	// begin inline asm
	{.reg .u32 t1; 
	add.u32 t1, %r9330, %r9334; 
	max.u32 %r9346, t1, %r9338;}
	
	// end inline asm
	// begin inline asm
	{.reg .u32 t1; 
	add.u32 t1, %r9334, %r9338; 
	max.u32 %r9350, t1, %r9342;}
	
	// end inline asm
	// begin inline asm
	{.reg .u32 t1; 
	add.u32 t1, %r9338, %r9342; 
	max.u32 %r9354, t1, %r3;}
	
	// end inline asm
	// begin inline asm
	{.reg .u32 t1; 
	add.u32 t1, %r9342, %r3; 
	max.u32 %r9358, t1, %r16385;}
	
	// end inline asm
	// begin inline asm
	{.reg .u32 t1; 
	add.u32 t1, %r9346, %r9350; 
	max.u32 %r9362, t1, %r9354;}
	
	// end inline asm
	// begin inline asm
	{.reg .u32 t1; 
	add.u32 t1, %r9350, %r9354; 
	max.u32 %r9366, t1, %r9358;}
	
	// end inline asm
	// begin inline asm
	{.reg .u32 t1; 
	add.u32 t1, %r9354, %r9358; 
	max.u32 %r9370, t1, %r3;}
	
	// end inline asm
	// begin inline asm
	{.reg .u32 t1; 
	add.u32 t1, %r9358, %r3; 
	max.u32 %r9374, t1, %r16385;}
	
	// end inline asm
	// begin inline asm
	{.reg .u32 t1; 
	add.u32 t1, %r9362, %r9366; 
	max.u32 %r9378, t1, %r9370;}
	
	// end inline asm
	// begin inline asm
	{.reg .u32 t1; 
	add.u32 t1, %r9366, %r9370; 
	max.u32 %r9382, t1, %r9374;}
	
	// end inline asm
	// begin inline asm
	{.reg .u32 t1; 
	add.u32 t1, %r9370, %r9374; 
	max.u32 %r9386, t1, %r3;}
	
	// end inline asm
	// begin inline asm
	{.reg .u32 t1; 
	add.u32 t1, %r9374, %r3; 
	max.u32 %r9390, t1, %r16385;}
	
	// end inline asm
	// begin inline asm
	{.reg .u32 t1; 
	add.u32 t1, %r9378, %r9382; 
	max.u32 %r9394, t1, %r9386;}
	
	// end inline asm
	// begin inline asm
	{.reg .u32 t1; 
	add.u32 t1, %r9382, %r9386; 
	max.u32 %r9398, t1, %r9390;}
	
	// end inline asm
	// begin inline asm
	{.reg .u32 t1; 
	add.u32 t1, %r9386, %r9390; 
	max.u32 %r9402, t1, %r3;}
	
	// end inline asm
	// begin inline asm
	{.reg .u32 t1; 
	add.u32 t1, %r9390, %r3; 
	max.u32 %r9406, t1, %r16385;}
	
	// end inline asm
	// begin inline asm
	{.reg .u32 t1; 
	add.u32 t1, %r9394, %r9398; 
	max.u32 %r9410, t1, %r9402;}
	
	// end inline asm
	// begin inline asm
	{.reg .u32 t1; 
	add.u32 t1, %r9398, %r9402; 
	max.u32 %r9414, t1, %r9406;}
	
	// end inline asm
	// begin inline asm
	{.reg .u32 t1; 
	add.u32 t1, %r9402, %r9406; 
	max.u32 %r9418, t1, %r3;}
	
	// end inline asm
	// begin inline asm
	{.reg .u32 t1; 
	add.u32 t1, %r9406, %r3; 
	max.u32 %r9422, t1, %r16385;}
	
	// end inline asm
	// begin inline asm
	{.reg .u32 t1; 
	add.u32 t1, %r9410, %r9414; 
	max.u32 %r9426, t1, %r9418;}
	
	// end inline asm
	// begin inline asm
	{.reg .u32 t1; 
	add.u32 t1, %r9414, %r9418; 
	max.u32 %r9430, t1, %r9422;}
	
	// end inline asm
	// begin inline asm
	{.reg .u32 t1; 
	add.u32 t1, %r9418, %r9422; 
	max.u32 %r9434, t1, %r3;}
	
	// end inline asm
	// begin inline asm
	{.reg .u32 t1; 
	add.u32 t1, %r9422, %r3; 
	max.u32 %r9438, t1, %r16385;}
	
	// end inline asm
	// begin inline asm
	{.reg .u32 t1; 
	add.u32 t1, %r9426, %r9430; 
	max.u32 %r9442, t1, %r9434;}
	
	// end inline asm
	// begin inline asm
	{.reg .u32 t1; 
	add.u32 t1, %r9430, %r9434; 
	max.u32 %r9446, t1, %r9438;}
	
	// end inline asm
	// begin inline asm
	{.reg .u32 t1; 
	add.u32 t1, %r9434, %r9438; 
	max.u32 %r9450, t1, %r3;}
	
	// end inline asm
	// begin inline asm
	{.reg .u32 t1; 
	add.u32 t1, %r9438, %r3; 
	max.u32 %r9454, t1, %r16385;}
	
	// end inline asm
	// begin inline asm
	{.reg .u32 t1; 
	add.u32 t1, %r9442, %r9446; 
	max.u32 %r9458, t1, %r9450;}
	
	// end inline asm
	// begin inline asm
	{.reg .u32 t1; 
	add.u32 t1, %r9446, %r9450; 
	max.u32 %r9462, t1, %r9454;}
	
	// end inline asm
	// begin inline asm
	{.reg .u32 t1; 
	add.u32 t1, %r9450, %r9454; 
	max.u32 %r9466, t1, %r3;}
	
	// end inline asm
	// begin inline asm
	{.reg .u32 t1; 
	add.u32 t1, %r9454, %r3; 
	max.u32 %r9470, t1, %r16385;}
	
	// end inline asm
	// begin inline asm
	{.reg .u32 t1; 
	add.u32 t1, %r9458, %r9462; 
	max.u32 %r9474, t1, %r9466;}
	
	// end inline asm
	// begin inline asm
	{.reg .u32 t1; 
	add.u32 t1, %r9462, %r9466; 
	max.u32 %r9478, t1, %r9470;}
	
	// end inline asm
	// begin inline asm
	{.reg .u32 t1; 
	add.u32 t1, %r9466, %r9470; 
	max.u32 %r9482, t1, %r3;}
	
	// end inline asm
	// begin inline asm
	{.reg .u32 t1; 
	add.u32 t1, %r9470, %r3; 
	max.u32 %r9486, t1, %r16385;}
	
	// end inline asm
	// begin inline asm
	{.reg .u32 t1; 
	add.u32 t1, %r9474, %r9478; 
	max.u32 %r9490, t1, %r9482;}
	
	// end inline asm
	// begin inline asm
	{.reg .u32 t1; 
	add.u32 t1, %r9478, %r9482; 
	max.u32 %r9494, t1, %r9486;}
	
	// end inline asm
	// begin inline asm
	{.reg .u32 t1; 
	add.u32 t1, %r9482, %r9486; 
	max.u32 %r9498, t1, %r3;}
	
	// end inline asm
	// begin inline asm
	{.reg .u32 t1; 
	add.u32 t1, %r9486, %r3; 
	max.u32 %r9502, t1, %r16385;}
	
	// end inline asm
	// begin inline asm
	{.reg .u32 t1; 
	add.u32 t1, %r9490, %r9494; 
	max.u32 %r9506, t1, %r9498;}
	
	// end inline asm
	// begin inline asm
	{.reg .u32 t1; 
	add.u32 t1, %r9494, %r9498; 
	max.u32 %r9510, t1, %r9502;}
	
	// end inline asm
	// begin inline asm
	{.reg .u32 t1; 
	add.u32 t1, %r9498, %r9502; 
	max.u32 %r9514, t1, %r3;}
	
	// end inline asm
	// begin inline asm
	{.reg .u32 t1; 
	add.u32 t1, %r9502, %r3; 
	max.u32 %r9518, t1, %r16385;}
	
	// end inline asm
	// begin inline asm
	{.reg .u32 t1; 
	add.u32 t1, %r9506, %r9510; 
	max.u32 %r9522, t1, %r9514;}
	
	// end inline asm
	// begin inline asm
	{.reg .u32 t1; 
	add.u32 t1, %r9510, %r9514; 
	max.u32 %r9526, t1, %r9518;}
	
	// end inline asm
	// begin inline asm
	{.reg .u32 t1; 
	add.u32 t1, %r9514, %r9518; 
	max.u32 %r9530, t1, %r3;}
	
	// end inline asm
	// begin inline asm
	{.reg .u32 t1; 
	add.u32 t1, %r9518, %r3; 
	max.u32 %r9534, t1, %r16385;}
	
	// end inline asm
	// begin inline asm
	{.reg .u32 t1; 
	add.u32 t1, %r9522, %r9526; 
	max.u32 %r9538, t1, %r9530;}
	
	// end inline asm
	// begin inline asm
	{.reg .u32 t1; 
	add.u32 t1, %r9526, %r9530; 
	max.u32 %r9542, t1, %r9534;}
	
	// end inline asm
	// begin inline asm
	{.reg .u32 t1; 
	add.u32 t1, %r9530, %r9534; 
	max.u32 %r9546, t1, %r3;}
	
	// end inline asm
	// begin inline asm
	{.reg .u32 t1; 
	add.u32 t1, %r9534, %r3; 
	max.u32 %r9550, t1, %r16385;}
	
	// end inline asm
	// begin inline asm
	{.reg .u32 t1; 
	add.u32 t1, %r9538, %r9542; 
	max.u32 %r9554, t1, %r9546;}
	
	// end inline asm
	// begin inline asm
	{.reg .u32 t1; 
	add.u32 t1, %r9542, %r9546; 
	max.u32 %r9558, t1, %r9550;}
	
	// end inline asm
	// begin inline asm
	{.reg .u32 t1; 
	add.u32 t1, %r9546, %r9550; 
	max.u32 %r9562, t1, %r3;}
	
	// end inline asm
	// begin inline asm
	{.reg .u32 t1; 
	add.u32 t1, %r9550, %r3; 
	max.u32 %r9566, t1, %r16385;}
	
	// end inline asm
	// begin inline asm
	{.reg .u32 t1; 
	add.u32 t1, %r9554, %r9558; 
	max.u32 %r9570, t1, %r9562;}
	
	// end inline asm
	// begin inline asm
	{.reg .u32 t1; 
	add.u32 t1, %r9558, %r9562; 
	max.u32 %r9574, t1, %r9566;}
	
	// end inline asm
	// begin inline asm
	{.reg .u32 t1; 
	add.u32 t1, %r9562, %r9566; 
	max.u32 %r9578, t1, %r3;}
	
	// end inline asm
	// begin inline asm
	{.reg .u32 t1; 
	add.u32 t1, %r9566, %r3; 
	max.u32 %r9582, t1, %r16385;}
	
	// end inline asm
	// begin inline asm
	{.reg .u32 t1; 
	add.u32 t1, %r9570, %r9574; 
	max.u32 %r9586, t1, %r9578;}
	
	// end inline asm
	// begin inline asm
	{.reg .u32 t1; 
	add.u32 t1, %r9574, %r9578; 
	max.u32 %r9590, t1, %r9582;}
	
	// end inline asm
	// begin inline asm
	{.reg .u32 t1; 
	add.u32 t1, %r9578, %r9582; 
	max.u32 %r9594, t1, %r3;}
	
	// end inline asm
	// begin inline asm
	{.reg .u32 t1; 
	add.u32 t1, %r9582, %r3; 
	max.u32 %r9598, t1, %r16385;}
	
	// end inline asm
	// begin inline asm
	{.reg .u32 t1; 
	add.u32 t1, %r9586, %r9590; 
	max.u32 %r9602, t1, %r9594;}
	
	// end inline asm
	// begin inline asm
	{.reg .u32 t1; 
	add.u32 t1, %r9590, %r9594; 
	max.u32 %r9606, t1, %r9598;}
	
	// end inline asm
	// begin inline asm
	{.reg .u32 t1; 
	add.u32 t1, %r9594, %r9598; 
	max.u32 %r9610, t1, %r3;}
	
	// end inline asm
	// begin inline asm
	{.reg .u32 t1; 
	add.u32 t1, %r9598, %r3; 
	max.u32 %r9614, t1, %r16385;}
	
	// end inline asm
	// begin inline asm
	{.reg .u32 t1; 
	add.u32 t1, %r9602, %r9606; 
	max.u32 %r9618, t1, %r9610;}
	
	// end inline asm
	// begin inline asm
	{.reg .u32 t1; 
	add.u32 t1, %r9606, %r9610; 
	max.u32 %r9622, t1, %r9614;}
	
	// end inline asm
	// begin inline asm
	{.reg .u32 t1; 
	add.u32 t1, %r9610, %r9614; 
	max.u32 %r9626, t1, %r3;}
	
	// end inline asm
	// begin inline asm
	{.reg .u32 t1; 
	add.u32 t1, %r9614, %r3; 
	max.u32 %r9630, t1, %r16385;}
	
	// end inline asm
	// begin inline asm
	{.reg .u32 t1; 
	add.u32 t1, %r9618, %r9622; 
	max.u32 %r9634, t1, %r9626;}
	
	// end inline asm
	// begin inline asm
	{.reg .u32 t1; 
	add.u32 t1, %r9622, %r9626; 
	max.u32 %r9638, t1, %r9630;}
	
	// end inline asm
	// begin inline asm
	{.reg .u32 t1; 
	add.u32 t1, %r9626, %r9630; 
	max.u32 %r9642, t1, %r3;}
	
	// end inline asm
	// begin inline asm
	{.reg .u32 t1; 
	add.u32 t1, %r9630, %r3; 
	max.u32 %r9646, t1, %r16385;}
	
	// end inline asm
	// begin inline asm
	{.reg .u32 t1; 
	add.u32 t1, %r9634, %r9638; 
	max.u32 %r9650, t1, %r9642;}
	
	// end inline asm
	// begin inline asm
	{.reg .u32 t1; 
	add.u32 t1, %r9638, %r9642; 
	max.u32 %r9654, t1, %r9646;}
	
	// end inline asm
	// begin inline asm
	{.reg .u32 t1; 
	add.u32 t1, %r9642, %r9646; 
	max.u32 %r9658, t1, %r3;}
	
	// end inline asm
	// begin inline asm
	{.reg .u32 t1; 
	add.u32 t1, %r9646, %r3; 
	max.u32 %r9662, t1, %r16385;}
	
	// end inline asm
	// begin inline asm
	{.reg .u32 t1; 
	add.u32 t1, %r9650, %r9654; 
	max.u32 %r9666, t1, %r9658;}
	
	// end inline asm
	// begin inline asm
	{.reg .u32 t1; 
	add.u32 t1, %r9654, %r9658; 
	max.u32 %r9670, t1, %r9662;}
	
	// end inline asm
	// begin inline asm
	{.reg .u32 t1; 
	add.u32 t1, %r9658, %r9662; 
	max.u32 %r9674, t1, %r3;}
	
	// end inline asm
	// begin inline asm
	{.reg .u32 t1; 
	add.u32 t1, %r9662, %r3; 
	max.u32 %r9678, t1, %r16385;}
	
	// end inline asm
	// begin inline asm
	{.reg .u32 t1; 
	add.u32 t1, %r9666, %r9670; 
	max.u32 %r9682, t1, %r9674;}
	
	// end inline asm
	// begin inline asm
	{.reg .u32 t1; 
	add.u32 t1, %r9670, %r9674; 
	max.u32 %r9686, t1, %r9678;}
	
	// end inline asm
	// begin inline asm
	{.reg .u32 t1; 
	add.u32 t1, %r9674, %r9678; 
	max.u32 %r9690, t1, %r3;}
	
	// end inline asm
	// begin inline asm
	{.reg .u32 t1; 
	add.u32 t1, %r9678, %r3; 
	max.u32 %r9694, t1, %r16385;}
	
	// end inline asm
	// begin inline asm
	{.reg .u32 t1; 
	add.u32 t1, %r9682, %r9686; 
	max.u32 %r9698, t1, %r9690;}
	
	// end inline asm
	// begin inline asm
	{.reg .u32 t1; 
	add.u32 t1, %r9686, %r9690; 
	max.u32 %r9702, t1, %r9694;}
	
	// end inline asm
	// begin inline asm
	{.reg .u32 t1; 
	add.u32 t1, %r9690, %r9694; 
	max.u32 %r9706, t1, %r3;}
	
	// end inline asm
	// begin inline asm
	{.reg .u32 t1; 
	add.u32 t1, %r9694, %r3; 
	max.u32 %r9710, t1, %r16385;}
	
	// end inline asm
	// begin inline asm
	{.reg .u32 t1; 
	add.u32 t1, %r9698, %r9702; 
	max.u32 %r9714, t1, %r9706;}
	
	// end inline asm
	// begin inline asm
	{.reg .u32 t1; 
	add.u32 t1, %r9702, %r9706; 
	max.u32 %r9718, t1, %r9710;}
	
	// end inline asm
	// begin inline asm
	{.reg .u32 t1; 
	add.u32 t1, %r9706, %r9710; 
	max.u32 %r9722, t1, %r3;}
	
	// end inline asm
	// begin inline asm
	{.reg .u32 t1; 
	add.u32 t1, %r9710, %r3; 
	max.u32 %r9726, t1, %r16385;}
	
	// end inline asm
	// begin inline asm
	{.reg .u32 t1; 
	add.u32 t1, %r9714, %r9718; 
	max.u32 %r9730, t1, %r9722;}
	
	// end inline asm
	// begin inline asm
	{.reg .u32 t1; 
	add.u32 t1, %r9718, %r9722; 
	max.u32 %r9734, t1, %r9726;}
	
	// end inline asm
	// begin inline asm
	{.reg .u32 t1; 
	add.u32 t1, %r9722, %r9726; 
	max.u32 %r9738, t1, %r3;}
	
	// end inline asm
	// begin inline asm
	{.reg .u32 t1; 
	add.u32 t1, %r9726, %r3; 
	max.u32 %r9742, t1, %r16385;}
	
	// end inline asm
	// begin inline asm
	{.reg .u32 t1; 
	add.u32 t1, %r9730, %r9734; 
	max.u32 %r9746, t1, %r9738;}
	
	// end inline asm
	// begin inline asm
	{.reg .u32 t1; 
	add.u32 t1, %r9734, %r9738; 
	max.u32 %r9750, t1, %r9742;}
	
	// end inline asm
	// begin inline asm
	{.reg .u32 t1; 
	add.u32 t1, %r9738, %r9742; 
	max.u32 %r9754, t1, %r3;}
	
	// end inline asm
	// begin inline asm
	{.reg .u32 t1; 
	add.u32 t1, %r9742, %r3; 
	max.u32 %r9758, t1, %r16385;}
	
	// end inline asm
	// begin inline asm
	{.reg .u32 t1; 
	add.u32 t1, %r9746, %r9750; 
	max.u32 %r9762, t1, %r9754;}
	
	// end inline asm
	// begin inline asm
	{.reg .u32 t1; 
	add.u32 t1, %r9750, %r9754; 
	max.u32 %r9766, t1, %r9758;}
	
	// end inline asm
	// begin inline asm
	{.reg .u32 t1; 
	add.u32 t1, %r9754, %r9758; 
	max.u32 %r9770, t1, %r3;}
	
	// end inline asm
	// begin inline asm
	{.reg .u32 t1; 
	add.u32 t1, %r9758, %r3; 
	max.u32 %r9774, t1, %r16385;}
	
	// end inline asm
	// begin inline asm
	{.reg .u32 t1; 
	add.u32 t1, %r9762, %r9766; 
	max.u32 %r9778, t1, %r9770;}
	
	// end inline asm
	// begin inline asm
	{.reg .u32 t1; 
	add.u32 t1, %r9766, %r9770; 
	max.u32 %r9782, t1, %r9774;}
	
	// end inline asm
	// begin inline asm
	{.reg .u32 t1; 
	add.u32 t1, %r9770, %r9774; 
	max.u32 %r9786, t1, %r3;}
	
	// end inline asm
	// begin inline asm
	{.reg .u32 t1; 
	add.u32 t1, %r9774, %r3; 
	max.u32 %r9790, t1, %r16385;}
	
	// end inline asm
	// begin inline asm
	{.reg .u32 t1; 
	add.u32 t1, %r9778, %r9782; 
	max.u32 %r9794, t1, %r9786;}
	
	// end inline asm
	// begin inline asm
	{.reg .u32 t1; 
	add.u32 t1, %r9782, %r9786; 
	max.u32 %r9798, t1, %r9790;}
	
	// end inline asm
	// begin inline asm
	{.reg .u32 t1; 
	add.u32 t1, %r9786, %r9790; 
	max.u32 %r9802, t1, %r3;}
	
	// end inline asm
	// begin inline asm
	{.reg .u32 t1; 
	add.u32 t1, %r9790, %r3; 
	max.u32 %r9806, t1, %r16385;}
	
	// end inline asm
	// begin inline asm
	{.reg .u32 t1; 
	add.u32 t1, %r9794, %r9798; 
	max.u32 %r9810, t1, %r9802;}
	
	// end inline asm
	// begin inline asm
	{.reg .u32 t1; 
	add.u32 t1, %r9798, %r9802; 
	max.u32 %r9814, t1, %r9806;}
	
	// end inline asm
	// begin inline asm
	{.reg .u32 t1; 
	add.u32 t1, %r9802, %r9806; 
	max.u32 %r9818, t1, %r3;}
	
	// end inline asm
	// begin inline asm
	{.reg .u32 t1; 
	add.u32 t1, %r9806, %r3; 
	max.u32 %r9822, t1, %r16385;}
	
	// end inline asm
	// begin inline asm
	{.reg .u32 t1; 
	add.u32 t1, %r9810, %r9814; 
	max.u32 %r9826, t1, %r9818;}
	
	// end inline asm
	// begin inline asm
	{.reg .u32 t1; 
	add.u32 t1, %r9814, %r9818; 
	max.u32 %r9830, t1, %r9822;}
	
	// end inline asm
	// begin inline asm
	{.reg .u32 t1; 
	add.u32 t1, %r9818, %r9822; 
	max.u32 %r9834, t1, %r3;}
	
	// end inline asm
	// begin inline asm
	{.reg .u32 t1; 
	add.u32 t1, %r9822, %r3; 
	max.u32 %r9838, t1, %r16385;}
	
	// end inline asm
	// begin inline asm
	{.reg .u32 t1; 
	add.u32 t1, %r9826, %r9830; 
	max.u32 %r9842, t1, %r9834;}
	
	// end inline asm
	// begin inline asm
	{.reg .u32 t1; 
	add.u32 t1, %r9830, %r9834; 
	max.u32 %r9846, t1, %r9838;}
	
	// end inline asm
	// begin inline asm
	{.reg .u32 t1; 
	add.u32 t1, %r9834, %r9838; 
	max.u32 %r9850, t1, %r3;}
	
	// end inline asm
	// begin inline asm
	{.reg .u32 t1; 
	add.u32 t1, %r9838, %r3; 
	max.u32 %r9854, t1, %r16385;}
	
	// end inline asm
	// begin inline asm
	{.reg .u32 t1; 
	add.u32 t1, %r9842, %r9846; 
	max.u32 %r9858, t1, %r9850;}
	
	// end inline asm
	// begin inline asm
	{.reg .u32 t1; 
	add.u32 t1, %r9846, %r9850; 
	max.u32 %r9862, t1, %r9854;}
	
	// end inline asm
	// begin inline asm
	{.reg .u32 t1; 
	add.u32 t1, %r9850, %r9854; 
	max.u32 %r9866, t1, %r3;}
	
	// end inline asm
	// begin inline asm
	{.reg .u32 t1; 
	add.u32 t1, %r9854, %r3; 
	max.u32 %r9870, t1, %r16385;}
	
	// end inline asm
	// begin inline asm
	{.reg .u32 t1; 
	add.u32 t1, %r9858, %r9862; 
	max.u32 %r9874, t1, %r9866;}
	
	// end inline asm
	// begin inline asm
	{.reg .u32 t1; 
	add.u32 t1, %r9862, %r9866; 
	max.u32 %r9878, t1, %r9870;}
	
	// end inline asm
	// begin inline asm
	{.reg .u32 t1; 
	add.u32 t1, %r9866, %r9870; 
	max.u32 %r9882, t1, %r3;}
	
	// end inline asm
	// begin inline asm
	{.reg .u32 t1; 
	add.u32 t1, %r9870, %r3; 
	max.u32 %r9886, t1, %r16385;}
	
	// end inline asm
	// begin inline asm
	{.reg .u32 t1; 
	add.u32 t1, %r9874, %r9878; 
	max.u32 %r9890, t1, %r9882;}
	
	// end inline asm
	// begin inline asm
	{.reg .u32 t1; 
	add.u32 t1, %r9878, %r9882; 
	max.u32 %r9894, t1, %r9886;}
	
	// end inline asm
	// begin inline asm
	{.reg .u32 t1; 
	add.u32 t1, %r9882, %r9886; 
	max.u32 %r9898, t1, %r3;}
	
	// end inline asm
	// begin inline asm
	{.reg .u32 t1; 
	add.u32 t1, %r9886, %r3; 
	max.u32 %r9902, t1, %r16385;}
	
	// end inline asm
	// begin inline asm
	{.reg .u32 t1; 
	add.u32 t1, %r9890, %r9894; 
	max.u32 %r9906, t1, %r9898;}
	
	// end inline asm
	// begin inline asm
	{.reg .u32 t1; 
	add.u32 t1, %r9894, %r9898; 
	max.u32 %r9910, t1, %r9902;}
	
	// end inline asm
	// begin inline asm
	{.reg .u32 t1; 
	add.u32 t1, %r9898, %r9902; 
	max.u32 %r9914, t1, %r3;}
	
	// end inline asm
	// begin inline asm
	{.reg .u32 t1; 
	add.u32 t1, %r9902, %r3; 
	max.u32 %r9918, t1, %r16385;}
	
	// end inline asm
	// begin inline asm
	{.reg .u32 t1; 
	add.u32 t1, %r9906, %r9910; 
	max.u32 %r9922, t1, %r9914;}
	
	// end inline asm
	// begin inline asm
	{.reg .u32 t1; 
	add.u32 t1, %r9910, %r9914; 
	max.u32 %r9926, t1, %r9918;}
	
	// end inline asm
	// begin inline asm
	{.reg .u32 t1; 
	add.u32 t1, %r9914, %r9918; 
	max.u32 %r9930, t1, %r3;}
	
	// end inline asm
	// begin inline asm
	{.reg .u32 t1; 
	add.u32 t1, %r9918, %r3; 
	max.u32 %r9934, t1, %r16385;}
	
	// end inline asm
	// begin inline asm
	{.reg .u32 t1; 
	add.u32 t1, %r9922, %r9926; 
	max.u32 %r9938, t1, %r9930;}
	
	// end inline asm
	// begin inline asm
	{.reg .u32 t1; 
	add.u32 t1, %r9926, %r9930; 
	max.u32 %r9942, t1, %r9934;}
	
	// end inline asm
	// begin inline asm
	{.reg .u32 t1; 
	add.u32 t1, %r9930, %r9934; 
	max.u32 %r9946, t1, %r3;}
	
	// end inline asm
	// begin inline asm
	{.reg .u32 t1; 
	add.u32 t1, %r9934, %r3; 
	max.u32 %r9950, t1, %r16385;}
	
	// end inline asm
	// begin inline asm
	{.reg .u32 t1; 
	add.u32 t1, %r9938, %r9942; 
	max.u32 %r9954, t1, %r9946;}
	
	// end inline asm
	// begin inline asm
	{.reg .u32 t1; 
	add.u32 t1, %r9942, %r9946; 
	max.u32 %r9958, t1, %r9950;}
	
	// end inline asm
	// begin inline asm
	{.reg .u32 t1; 
	add.u32 t1, %r9946, %r9950; 
	max.u32 %r9962, t1, %r3;}
	
	// end inline asm
	// begin inline asm
	{.reg .u32 t1; 
	add.u32 t1, %r9950, %r3; 
	max.u32 %r9966, t1, %r16385;}
	
	// end inline asm
	// begin inline asm
	{.reg .u32 t1; 
	add.u32 t1, %r9954, %r9958; 
	max.u32 %r9970, t1, %r9962;}
	
	// end inline asm
	// begin inline asm
	{.reg .u32 t1; 
	add.u32 t1, %r9958, %r9962; 
	max.u32 %r9974, t1, %r9966;}
	
	// end inline asm
	// begin inline asm
	{.reg .u32 t1; 
	add.u32 t1, %r9962, %r9966; 
	max.u32 %r9978, t1, %r3;}
	
	// end inline asm
	// begin inline asm
	{.reg .u32 t1; 
	add.u32 t1, %r9966, %r3; 
	max.u32 %r9982, t1, %r16385;}
	
	// end inline asm
	// begin inline asm
	{.reg .u32 t1; 
	add.u32 t1, %r9970, %r9974; 
	max.u32 %r9986, t1, %r9978;}
	
	// end inline asm
	// begin inline asm
	{.reg .u32 t1; 
	add.u32 t1, %r9974, %r9978; 
	max.u32 %r9990, t1, %r9982;}
	
	// end inline asm
	// begin inline asm
	{.reg .u32 t1; 
	add.u32 t1, %r9978, %r9982; 
	max.u32 %r9994, t1, %r3;}
	
	// end inline asm
	// begin inline asm
	{.reg .u32 t1; 
	add.u32 t1, %r9982, %r3; 
	max.u32 %r9998, t1, %r16385;}
	
	// end inline asm
	// begin inline asm
	{.reg .u32 t1; 
	add.u32 t1, %r9986, %r9990; 
	max.u32 %r10002, t1, %r9994;}
	
	// end inline asm
	// begin inline asm
	{.reg .u32 t1; 
	add.u32 t1, %r9990, %r9994; 
	max.u32 %r10006, t1, %r9998;}
	
	// end inline asm
	// begin inline asm
	{.reg .u32 t1; 
	add.u32 t1, %r9994, %r9998; 
	max.u32 %r10010, t1, %r3;}
	
	// end inline asm
	// begin inline asm
	{.reg .u32 t1; 
	add.u32 t1, %r9998, %r3; 
	max.u32 %r10014, t1, %r16385;}
	
	// end inline asm
	// begin inline asm
	{.reg .u32 t1; 
	add.u32 t1, %r10002, %r10006; 
	max.u32 %r10018, t1, %r10010;}
	
	// end inline asm
	// begin inline asm
	{.reg .u32 t1; 
	add.u32 t1, %r10006, %r10010; 
	max.u32 %r10022, t1, %r10014;}
	
	// end inline asm
	// begin inline asm
	{.reg .u32 t1; 
	add.u32 t1, %r10010, %r10014; 
	max.u32 %r10026, t1, %r3;}
	
	// end inline asm
	// begin inline asm
	{.reg .u32 t1; 
	add.u32 t1, %r10014, %r3; 
	max.u32 %r10030, t1, %r16385;}
	
	// end inline asm
	// begin inline asm
	{.reg .u32 t1; 
	add.u32 t1, %r10018, %r10022; 
	max.u32 %r10034, t1, %r10026;}
	
	// end inline asm
	// begin inline asm
	{.reg .u32 t1; 
	add.u32 t1, %r10022, %r10026; 
	max.u32 %r10038, t1, %r10030;}
	
	// end inline asm
	// begin inline asm
	{.reg .u32 t1; 
	add.u32 t1, %r10026, %r10030; 
	max.u32 %r10042, t1, %r3;}
	
	// end inline asm
	// begin inline asm
	{.reg .u32 t1; 
	add.u32 t1, %r10030, %r3; 
	max.u32 %r10046, t1, %r16385;}
	
	// end inline asm
	// begin inline asm
	{.reg .u32 t1; 
	add.u32 t1, %r10034, %r10038; 
	max.u32 %r10050, t1, %r10042;}
	
	// end inline asm
	// begin inline asm
	{.reg .u32 t1; 
	add.u32 t1, %r10038, %r10042; 
	max.u32 %r10054, t1, %r10046;}
	
	// end inline asm
	// begin inline asm
	{.reg .u32 t1; 
	add.u32 t1, %r10042, %r10046; 
	max.u32 %r10058, t1, %r3;}
	
	// end inline asm
	// begin inline asm
	{.reg .u32 t1; 
	add.u32 t1, %r10046, %r3; 
	max.u32 %r10062, t1, %r16385;}
	
	// end inline asm
	// begin inline asm
	{.reg .u32 t1; 
	add.u32 t1, %r10050, %r10054; 
	max.u32 %r10066, t1, %r10058;}
	
	// end inline asm
	// begin inline asm
	{.reg .u32 t1; 
	add.u32 t1, %r10054, %r10058; 
	max.u32 %r10070, t1, %r10062;}
	
	// end inline asm
	// begin inline asm
	{.reg .u32 t1; 
	add.u32 t1, %r10058, %r10062; 
	max.u32 %r10074, t1, %r3;}
	
	// end inline asm
	// begin inline asm
	{.reg .u32 t1; 
	add.u32 t1, %r10062, %r3; 
	max.u32 %r10078, t1, %r16385;}
	
	// end inline asm
	// begin inline asm
	{.reg .u32 t1; 
	add.u32 t1, %r10066, %r10070; 
	max.u32 %r10082, t1, %r10074;}
	
	// end inline asm
	// begin inline asm
	{.reg .u32 t1; 
	add.u32 t1, %r10070, %r10074; 
	max.u32 %r10086, t1, %r10078;}
	
	// end inline asm
	// begin inline asm
	{.reg .u32 t1; 
	add.u32 t1, %r10074, %r10078; 
	max.u32 %r10090, t1, %r3;}
	
	// end inline asm
	// begin inline asm
	{.reg .u32 t1; 
	add.u32 t1, %r10078, %r3; 
	max.u32 %r10094, t1, %r16385;}
	
	// end inline asm
	// begin inline asm
	{.reg .u32 t1; 
	add.u32 t1, %r10082, %r10086; 
	max.u32 %r10098, t1, %r10090;}
	
	// end inline asm
	// begin inline asm
	{.reg .u32 t1; 
	add.u32 t1, %r10086, %r10090; 
	max.u32 %r10102, t1, %r10094;}
	
	// end inline asm
	// begin inline asm
	{.reg .u32 t1; 
	add.u32 t1, %r10090, %r10094; 
	max.u32 %r10106, t1, %r3;}
	
	// end inline asm
	// begin inline asm
	{.reg .u32 t1; 
	add.u32 t1, %r10094, %r3; 
	max.u32 %r10110, t1, %r16385;}
	
	// end inline asm
	// begin inline asm
	{.reg .u32 t1; 
	add.u32 t1, %r10098, %r10102; 
	max.u32 %r10114, t1, %r10106;}
	
	// end inline asm
	// begin inline asm
	{.reg .u32 t1; 
	add.u32 t1, %r10102, %r10106; 
	max.u32 %r10118, t1, %r10110;}
	
	// end inline asm
	// begin inline asm
	{.reg .u32 t1; 
	add.u32 t1, %r10106, %r10110; 
	max.u32 %r10122, t1, %r3;}
	
	// end inline asm
	// begin inline asm
	{.reg .u32 t1; 
	add.u32 t1, %r10110, %r3; 
	max.u32 %r10126, t1, %r16385;}
	
	// end inline asm
	// begin inline asm
	{.reg .u32 t1; 
	add.u32 t1, %r10114, %r10118; 
	max.u32 %r10130, t1, %r10122;}
	
	// end inline asm
	// begin inline asm
	{.reg .u32 t1; 
	add.u32 t1, %r10118, %r10122; 
	max.u32 %r10134, t1, %r10126;}
	
	// end inline asm
	// begin inline asm
	{.reg .u32 t1; 
	add.u32 t1, %r10122, %r10126; 
	max.u32 %r10138, t1, %r3;}
	
	// end inline asm
	// begin inline asm
	{.reg .u32 t1; 
	add.u32 t1, %r10126, %r3; 
	max.u32 %r10142, t1, %r16385;}
	
	// end inline asm
	// begin inline asm
	{.reg .u32 t1; 
	add.u32 t1, %r10130, %r10134; 
	max.u32 %r10146, t1, %r10138;}
	
	// end inline asm
	// begin inline asm
	{.reg .u32 t1; 
	add.u32 t1, %r10134, %r10138; 
	max.u32 %r10150, t1, %r10142;}
	
	// end inline asm
	// begin inline asm
	{.reg .u32 t1; 
	add.u32 t1, %r10138, %r10142; 
	max.u32 %r10154, t1, %r3;}
	
	// end inline asm
	// begin inline asm
	{.reg .u32 t1; 
	add.u32 t1, %r10142, %r3; 
	max.u32 %r10158, t1, %r16385;}
	
	// end inline asm
	// begin inline asm
	{.reg .u32 t1; 
	add.u32 t1, %r10146, %r10150; 
	max.u32 %r10162, t1, %r10154;}
	
	// end inline asm
	// begin inline asm
	{.reg .u32 t1; 
	add.u32 t1, %r10150, %r10154; 
	max.u32 %r10166, t1, %r10158;}
	
	// end inline asm
	// begin inline asm
	{.reg .u32 t1; 
	add.u32 t1, %r10154, %r10158; 
	max.u32 %r10170, t1, %r3;}
	
	// end inline asm
	// begin inline asm
	{.reg .u32 t1; 
	add.u32 t1, %r10158, %r3; 
	max.u32 %r10174, t1, %r16385;}
	
	// end inline asm
	// begin inline asm
	{.reg .u32 t1; 
	add.u32 t1, %r10162, %r10166; 
	max.u32 %r10178, t1, %r10170;}
	
	// end inline asm
	// begin inline asm
	{.reg .u32 t1; 
	add.u32 t1, %r10166, %r10170; 
	max.u32 %r10182, t1, %r10174;}
	
	// end inline asm
	// begin inline asm
	{.reg .u32 t1; 
	add.u32 t1, %r10170, %r10174; 
	max.u32 %r10186, t1, %r3;}
	
	// end inline asm
	// begin inline asm
	{.reg .u32 t1; 
	add.u32 t1, %r10174, %r3; 
	max.u32 %r10190, t1, %r16385;}
	
	// end inline asm
	// begin inline asm
	{.reg .u32 t1; 
	add.u32 t1, %r10178, %r10182; 
	max.u32 %r10194, t1, %r10186;}
	
	// end inline asm
	// begin inline asm
	{.reg .u32 t1; 
	add.u32 t1, %r10182, %r10186; 
	max.u32 %r10198, t1, %r10190;}
	
	// end inline asm
	// begin inline asm
	{.reg .u32 t1; 
	add.u32 t1, %r10186, %r10190; 
	max.u32 %r10202, t1, %r3;}
	
	// end inline asm
	// begin inline asm
	{.reg .u32 t1; 
	add.u32 t1, %r10190, %r3; 
	max.u32 %r10206, t1, %r16385;}
	
	// end inline asm
	// begin inline asm
	{.reg .u32 t1; 
	add.u32 t1, %r10194, %r10198; 
	max.u32 %r10210, t1, %r10202;}
	
	// end inline asm
	// begin inline asm
	{.reg .u32 t1; 
	add.u32 t1, %r10198, %r10202; 
	max.u32 %r10214, t1, %r10206;}
	
	// end inline asm
	// begin inline asm
	{.reg .u32 t1; 
	add.u32 t1, %r10202, %r10206; 
	max.u32 %r10218, t1, %r3;}
	
	// end inline asm
	// begin inline asm
	{.reg .u32 t1; 
	add.u32 t1, %r10206, %r3; 
	max.u32 %r10222, t1, %r16385;}
	
	// end inline asm
	// begin inline asm
	{.reg .u32 t1; 
	add.u32 t1, %r10210, %r10214; 
	max.u32 %r10226, t1, %r10218;}
	
	// end inline asm
	// begin inline asm
	{.reg .u32 t1; 
	add.u32 t1, %r10214, %r10218; 
	max.u32 %r10230, t1, %r10222;}
	
	// end inline asm
	// begin inline asm
	{.reg .u32 t1; 
	add.u32 t1, %r10218, %r10222; 
	max.u32 %r10234, t1, %r3;}
	
	// end inline asm
	// begin inline asm
	{.reg .u32 t1; 
	add.u32 t1, %r10222, %r3; 
	max.u32 %r10238, t1, %r16385;}
	
	// end inline asm
	// begin inline asm
	{.reg .u32 t1; 
	add.u32 t1, %r10226, %r10230; 
	max.u32 %r10242, t1, %r10234;}
	
	// end inline asm
	// begin inline asm
	{.reg .u32 t1; 
	add.u32 t1, %r10230, %r10234; 
	max.u32 %r10246, t1, %r10238;}
	
	// end inline asm
	// begin inline asm
	{.reg .u32 t1; 
	add.u32 t1, %r10234, %r10238; 
	max.u32 %r10250, t1, %r3;}
	
	// end inline asm
	// begin inline asm
	{.reg .u32 t1; 
	add.u32 t1, %r10238, %r3; 
	max.u32 %r10254, t1, %r16385;}
	
	// end inline asm
	// begin inline asm
	{.reg .u32 t1; 
	add.u32 t1, %r10242, %r10246; 
	max.u32 %r10258, t1, %r10250;}
	
	// end inline asm
	// begin inline asm
	{.reg .u32 t1; 
	add.u32 t1, %r10246, %r10250; 
	max.u32 %r10262, t1, %r10254;}
	
	// end inline asm
	// begin inline asm
	{.reg .u32 t1; 
	add.u32 t1, %r10250, %r10254; 
	max.u32 %r10266, t1, %r3;}
	
	// end inline asm
	// begin inline asm
	{.reg .u32 t1; 
	add.u32 t1, %r10254, %r3; 
	max.u32 %r10270, t1, %r16385;}
	
	// end inline asm
	// begin inline asm
	{.reg .u32 t1; 
	add.u32 t1, %r10258, %r10262; 
	max.u32 %r10274, t1, %r10266;}
	
	// end inline asm
	// begin inline asm
	{.reg .u32 t1; 
	add.u32 t1, %r10262, %r10266; 
	max.u32 %r10278, t1, %r10270;}
	
	// end inline asm
	// begin inline asm
	{.reg .u32 t1; 
	add.u32 t1, %r10266, %r10270; 
	max.u32 %r10282, t1, %r3;}
	
	// end inline asm
	// begin inline asm
	{.reg .u32 t1; 
	add.u32 t1, %r10270, %r3; 
	max.u32 %r10286, t1, %r16385;}
	
	// end inline asm
	// begin inline asm
	{.reg .u32 t1; 
	add.u32 t1, %r10274, %r10278; 
	max.u32 %r10290, t1, %r10282;}
	
	// end inline asm
	// begin inline asm
	{.reg .u32 t1; 
	add.u32 t1, %r10278, %r10282; 
	max.u32 %r10294, t1, %r10286;}
	
	// end inline asm
	// begin inline asm
	{.reg .u32 t1; 
	add.u32 t1, %r10282, %r10286; 
	max.u32 %r10298, t1, %r3;}
	
	// end inline asm
	// begin inline asm
	{.reg .u32 t1; 
	add.u32 t1, %r10286, %r3; 
	max.u32 %r10302, t1, %r16385;}
	
	// end inline asm
	// begin inline asm
	{.reg .u32 t1; 
	add.u32 t1, %r10290, %r10294; 
	max.u32 %r10306, t1, %r10298;}
	
	// end inline asm
	// begin inline asm
	{.reg .u32 t1; 
	add.u32 t1, %r10294, %r10298; 
	max.u32 %r10310, t1, %r10302;}
	
	// end inline asm
	// begin inline asm
	{.reg .u32 t1; 
	add.u32 t1, %r10298, %r10302; 
	max.u32 %r10314, t1, %r3;}
	
	// end inline asm
	// begin inline asm
	{.reg .u32 t1; 
	add.u32 t1, %r10302, %r3; 
	max.u32 %r10318, t1, %r16385;}
	
	// end inline asm
	// begin inline asm
	{.reg .u32 t1; 
	add.u32 t1, %r10306, %r10310; 
	max.u32 %r10322, t1, %r10314;}
	
	// end inline asm
	// begin inline asm
	{.reg .u32 t1; 
	add.u32 t1, %r10310, %r10314; 
	max.u32 %r10326, t1, %r10318;}
	
	// end inline asm
	// begin inline asm
	{.reg .u32 t1; 
	add.u32 t1, %r10314, %r10318; 
	max.u32 %r10330, t1, %r3;}
	
	// end inline asm
	// begin inline asm
	{.reg .u32 t1; 
	add.u32 t1, %r10318, %r3; 
	max.u32 %r10334, t1, %r16385;}
	
	// end inline asm
	// begin inline asm
	{.reg .u32 t1; 
	add.u32 t1, %r10322, %r10326; 
	max.u32 %r10338, t1, %r10330;}
	
	// end inline asm
	// begin inline asm
	{.reg .u32 t1; 
	add.u32 t1, %r10326, %r10330; 
	max.u32 %r10342, t1, %r10334;}
	
	// end inline asm
	// begin inline asm
	{.reg .u32 t1; 
	add.u32 t1, %r10330, %r10334; 
	max.u32 %r10346, t1, %r3;}
	
	// end inline asm
	// begin inline asm
	{.reg .u32 t1; 
	add.u32 t1, %r10334, %r3; 
	max.u32 %r10350, t1, %r16385;}
	
	// end inline asm
	// begin inline asm
	{.reg .u32 t1; 
	add.u32 t1, %r10338, %r10342; 
	max.u32 %r10354, t1, %r10346;}
	
	// end inline asm
	// begin inline asm
	{.reg .u32 t1; 
	add.u32 t1, %r10342, %r10346; 
	max.u32 %r10358, t1, %r10350;}
	
	// end inline asm
	// begin inline asm
	{.reg .u32 t1; 
	add.u32 t1, %r10346, %r10350; 
	max.u32 %r10362, t1, %r3;}
	
	// end inline asm
	// begin inline asm
	{.reg .u32 t1; 
	add.u32 t1, %r10350, %r3; 
	max.u32 %r10366, t1, %r16385;}
	
	// end inline asm
	// begin inline asm
	{.reg .u32 t1; 
	add.u32 t1, %r10354, %r10358; 
	max.u32 %r10370, t1, %r10362;}
	
	// end inline asm
	// begin inline asm
	{.reg .u32 t1; 
	add.u32 t1, %r10358, %r10362; 
	max.u32 %r10374, t1, %r10366;}
	
	// end inline asm
	// begin inline asm
	{.reg .u32 t1; 
	add.u32 t1, %r10362, %r10366; 
	max.u32 %r10378, t1, %r3;}
	
	// end inline asm
	// begin inline asm
	{.reg .u32 t1; 
	add.u32 t1, %r10366, %r3; 
	max.u32 %r10382, t1, %r16385;}
	
	// end inline asm
	// begin inline asm
	{.reg .u32 t1; 
	add.u32 t1, %r10370, %r10374; 
	max.u32 %r10386, t1, %r10378;}
	
	// end inline asm
	// begin inline asm
	{.reg .u32 t1; 
	add.u32 t1, %r10374, %r10378; 
	max.u32 %r10390, t1, %r10382;}
	
	// end inline asm
	// begin inline asm
	{.reg .u32 t1; 
	add.u32 t1, %r10378, %r10382; 
	max.u32 %r10394, t1, %r3;}
	
	// end inline asm
	// begin inline asm
	{.reg .u32 t1; 
	add.u32 t1, %r10382, %r3; 
	max.u32 %r10398, t1, %r16385;}
	
	// end inline asm
	// begin inline asm
	{.reg .u32 t1; 
	add.u32 t1, %r10386, %r10390; 
	max.u32 %r10402, t1, %r10394;}
	
	// end inline asm
	// begin inline asm
	{.reg .u32 t1; 
	add.u32 t1, %r10390, %r10394; 
	max.u32 %r10406, t1, %r10398;}
	
	// end inline asm
	// begin inline asm
	{.reg .u32 t1; 
	add.u32 t1, %r10394, %r10398; 
	max.u32 %r10410, t1, %r3;}
	
	// end inline asm
	// begin inline asm
	{.reg .u32 t1; 
	add.u32 t1, %r10398, %r3; 
	max.u32 %r10414, t1, %r16385;}
	
	// end inline asm
	// begin inline asm
	{.reg .u32 t1; 
	add.u32 t1, %r10402, %r10406; 
	max.u32 %r10418, t1, %r10410;}
	
	// end inline asm
	// begin inline asm
	{.reg .u32 t1; 
	add.u32 t1, %r10406, %r10410; 
	max.u32 %r10422, t1, %r10414;}
	
	// end inline asm
	// begin inline asm
	{.reg .u32 t1; 
	add.u32 t1, %r10410, %r10414; 
	max.u32 %r10426, t1, %r3;}
	
	// end inline asm
	// begin inline asm
	{.reg .u32 t1; 
	add.u32 t1, %r10414, %r3; 
	max.u32 %r10430, t1, %r16385;}
	
	// end inline asm
	// begin inline asm
	{.reg .u32 t1; 
	add.u32 t1, %r10418, %r10422; 
	max.u32 %r10434, t1, %r10426;}
	
	// end inline asm
	// begin inline asm
	{.reg .u32 t1; 
	add.u32 t1, %r10422, %r10426; 
	max.u32 %r10438, t1, %r10430;}
	
	// end inline asm
	// begin inline asm
	{.reg .u32 t1; 
	add.u32 t1, %r10426, %r10430; 
	max.u32 %r10442, t1, %r3;}
	
	// end inline asm
	// begin inline asm
	{.reg .u32 t1; 
	add.u32 t1, %r10430, %r3; 
	max.u32 %r10446, t1, %r16385;}
	
	// end inline asm
	// begin inline asm
	{.reg .u32 t1; 
	add.u32 t1, %r10434, %r10438; 
	max.u32 %r10450, t1, %r10442;}
	
	// end inline asm
	// begin inline asm
	{.reg .u32 t1; 
	add.u32 t1, %r10438, %r10442; 
	max.u32 %r10454, t1, %r10446;}
	
	// end inline asm
	// begin inline asm
	{.reg .u32 t1; 
	add.u32 t1, %r10442, %r10446; 
	max.u32 %r10458, t1, %r3;}
	
	// end inline asm
	// begin inline asm
	{.reg .u32 t1; 
	add.u32 t1, %r10446, %r3; 
	max.u32 %r10462, t1, %r16385;}
	
	// end inline asm
	// begin inline asm
	{.reg .u32 t1; 
	add.u32 t1, %r10450, %r10454; 
	max.u32 %r10466, t1, %r10458;}
	
	// end inline asm
	// begin inline asm
	{.reg .u32 t1; 
	add.u32 t1, %r10454, %r10458; 
	max.u32 %r10470, t1, %r10462;}
	
	// end inline asm
	// begin inline asm
	{.reg .u32 t1; 
	add.u32 t1, %r10458, %r10462; 
	max.u32 %r10474, t1, %r3;}
	
	// end inline asm
	// begin inline asm
	{.reg .u32 t1; 
	add.u32 t1, %r10462, %r3; 
	max.u32 %r10478, t1, %r16385;}
	
	// end inline asm
	// begin inline asm
	{.reg .u32 t1; 
	add.u32 t1, %r10466, %r10470; 
	max.u32 %r10482, t1, %r10474;}
	
	// end inline asm
	// begin inline asm
	{.reg .u32 t1; 
	add.u32 t1, %r10470, %r10474; 
	max.u32 %r10486, t1, %r10478;}
	
	// end inline asm
	// begin inline asm
	{.reg .u32 t1; 
	add.u32 t1, %r10474, %r10478; 
	max.u32 %r10490, t1, %r3;}
	
	// end inline asm
	// begin inline asm
	{.reg .u32 t1; 
	add.u32 t1, %r10478, %r3; 
	max.u32 %r10494, t1, %r16385;}
	
	// end inline asm
	// begin inline asm
	{.reg .u32 t1; 
	add.u32 t1, %r10482, %r10486; 
	max.u32 %r10498, t1, %r10490;}
	
	// end inline asm
	// begin inline asm
	{.reg .u32 t1; 
	add.u32 t1, %r10486, %r10490; 
	max.u32 %r10502, t1, %r10494;}
	
	// end inline asm
	// begin inline asm
	{.reg .u32 t1; 
	add.u32 t1, %r10490, %r10494; 
	max.u32 %r10506, t1, %r3;}
	
	// end inline asm
	// begin inline asm
	{.reg .u32 t1; 
	add.u32 t1, %r10494, %r3; 
	max.u32 %r10510, t1, %r16385;}
	
	// end inline asm
	// begin inline asm
	{.reg .u32 t1; 
	add.u32 t1, %r10498, %r10502; 
	max.u32 %r10514, t1, %r10506;}
	
	// end inline asm
	// begin inline asm
	{.reg .u32 t1; 
	add.u32 t1, %r10502, %r10506; 
	max.u32 %r10518, t1, %r10510;}
	
	// end inline asm
	// begin inline asm
	{.reg .u32 t1; 
	add.u32 t1, %r10506, %r10510; 
	max.u32 %r10522, t1, %r3;}
	
	// end inline asm
	// begin inline asm
	{.reg .u32 t1; 
	add.u32 t1, %r10510, %r3; 
	max.u32 %r10526, t1, %r16385;}
	
	// end inline asm
	// begin inline asm
	{.reg .u32 t1; 
	add.u32 t1, %r10514, %r10518; 
	max.u32 %r10530, t1, %r10522;}
	
	// end inline asm
	// begin inline asm
	{.reg .u32 t1; 
	add.u32 t1, %r10518, %r10522; 
	max.u32 %r10534, t1, %r10526;}
	
	// end inline asm
	// begin inline asm
	{.reg .u32 t1; 
	add.u32 t1, %r10522, %r10526; 
	max.u32 %r10538, t1, %r3;}
	
	// end inline asm
	// begin inline asm
	{.reg .u32 t1; 
	add.u32 t1, %r10526, %r3; 
	max.u32 %r10542, t1, %r16385;}
	
	// end inline asm
	// begin inline asm
	{.reg .u32 t1; 
	add.u32 t1, %r10530, %r10534; 
	max.u32 %r10546, t1, %r10538;}
	
	// end inline asm
	// begin inline asm
	{.reg .u32 t1; 
	add.u32 t1, %r10534, %r10538; 
	max.u32 %r10550, t1, %r10542;}
	
	// end inline asm
	// begin inline asm
	{.reg .u32 t1; 
	add.u32 t1, %r10538, %r10542; 
	max.u32 %r10554, t1, %r3;}
	
	// end inline asm
	// begin inline asm
	{.reg .u32 t1; 
	add.u32 t1, %r10542, %r3; 
	max.u32 %r10558, t1, %r16385;}
	
	// end inline asm
	// begin inline asm
	{.reg .u32 t1; 
	add.u32 t1, %r10546, %r10550; 
	max.u32 %r10562, t1, %r10554;}
	
	// end inline asm
	// begin inline asm
	{.reg .u32 t1; 
	add.u32 t1, %r10550, %r10554; 
	max.u32 %r10566, t1, %r10558;}
	
	// end inline asm
	// begin inline asm
	{.reg .u32 t1; 
	add.u32 t1, %r10554, %r10558; 
	max.u32 %r10570, t1, %r3;}
	
	// end inline asm
	// begin inline asm
	{.reg .u32 t1; 
	add.u32 t1, %r10558, %r3; 
	max.u32 %r10574, t1, %r16385;}
	
	// end inline asm
	// begin inline asm
	{.reg .u32 t1; 
	add.u32 t1, %r10562, %r10566; 
	max.u32 %r10578, t1, %r10570;}
	
	// end inline asm
	// begin inline asm
	{.reg .u32 t1; 
	add.u32 t1, %r10566, %r10570; 
	max.u32 %r10582, t1, %r10574;}
	
	// end inline asm
	// begin inline asm
	{.reg .u32 t1; 
	add.u32 t1, %r10570, %r10574; 
	max.u32 %r10586, t1, %r3;}
	
	// end inline asm
	// begin inline asm
	{.reg .u32 t1; 
	add.u32 t1, %r10574, %r3; 
	max.u32 %r10590, t1, %r16385;}
	
	// end inline asm
	// begin inline asm
	{.reg .u32 t1; 
	add.u32 t1, %r10578, %r10582; 
	max.u32 %r10594, t1, %r10586;}
	
	// end inline asm
	// begin inline asm
	{.reg .u32 t1; 
	add.u32 t1, %r10582, %r10586; 
	max.u32 %r10598, t1, %r10590;}
	
	// end inline asm
	// begin inline asm
	{.reg .u32 t1; 
	add.u32 t1, %r10586, %r10590; 
	max.u32 %r10602, t1, %r3;}
	
	// end inline asm
	// begin inline asm
	{.reg .u32 t1; 
	add.u32 t1, %r10590, %r3; 
	max.u32 %r10606, t1, %r16385;}
	
	// end inline asm
	// begin inline asm
	{.reg .u32 t1; 
	add.u32 t1, %r10594, %r10598; 
	max.u32 %r10610, t1, %r10602;}
	
	// end inline asm
	// begin inline asm
	{.reg .u32 t1; 
	add.u32 t1, %r10598, %r10602; 
	max.u32 %r10614, t1, %r10606;}
	
	// end inline asm
	// begin inline asm
	{.reg .u32 t1; 
	add.u32 t1, %r10602, %r10606; 
	max.u32 %r10618, t1, %r3;}
	
	// end inline asm
	// begin inline asm
	{.reg .u32 t1; 
	add.u32 t1, %r10606, %r3; 
	max.u32 %r10622, t1, %r16385;}
	
	// end inline asm
	// begin inline asm
	{.reg .u32 t1; 
	add.u32 t1, %r10610, %r10614; 
	max.u32 %r10626, t1, %r10618;}
	
	// end inline asm
	// begin inline asm
	{.reg .u32 t1; 
	add.u32 t1, %r10614, %r10618; 
	max.u32 %r10630, t1, %r10622;}
	
	// end inline asm
	// begin inline asm
	{.reg .u32 t1; 
	add.u32 t1, %r10618, %r10622; 
	max.u32 %r10634, t1, %r3;}
	
	// end inline asm
	// begin inline asm
	{.reg .u32 t1; 
	add.u32 t1, %r10622, %r3; 
	max.u32 %r10638, t1, %r16385;}
	
	// end inline asm
	// begin inline asm
	{.reg .u32 t1; 
	add.u32 t1, %r10626, %r10630; 
	max.u32 %r10642, t1, %r10634;}
	
	// end inline asm
	// begin inline asm
	{.reg .u32 t1; 
	add.u32 t1, %r10630, %r10634; 
	max.u32 %r10646, t1, %r10638;}
	
	// end inline asm
	// begin inline asm
	{.reg .u32 t1; 
	add.u32 t1, %r10634, %r10638; 
	max.u32 %r10650, t1, %r3;}
	
	// end inline asm
	// begin inline asm
	{.reg .u32 t1; 
	add.u32 t1, %r10638, %r3; 
	max.u32 %r10654, t1, %r16385;}
	
	// end inline asm
	// begin inline asm
	{.reg .u32 t1; 
	add.u32 t1, %r10642, %r10646; 
	max.u32 %r10658, t1, %r10650;}
	
	// end inline asm
	// begin inline asm
	{.reg .u32 t1; 
	add.u32 t1, %r10646, %r10650; 
	max.u32 %r10662, t1, %r10654;}
	
	// end inline asm
	// begin inline asm
	{.reg .u32 t1; 
	add.u32 t1, %r10650, %r10654; 
	max.u32 %r10666, t1, %r3;}
	
	// end inline asm
	// begin inline asm
	{.reg .u32 t1; 
	add.u32 t1, %r10654, %r3; 
	max.u32 %r10670, t1, %r16385;}
	
	// end inline asm
	// begin inline asm
	{.reg .u32 t1; 
	add.u32 t1, %r10658, %r10662; 
	max.u32 %r10674, t1, %r10666;}
	
	// end inline asm
	// begin inline asm
	{.reg .u32 t1; 
	add.u32 t1, %r10662, %r10666; 
	max.u32 %r10678, t1, %r10670;}
	
	// end inline asm
	// begin inline asm
	{.reg .u32 t1; 
	add.u32 t1, %r10666, %r10670; 
	max.u32 %r10682, t1, %r3;}
	
	// end inline asm
	// begin inline asm
	{.reg .u32 t1; 
	add.u32 t1, %r10670, %r3; 
	max.u32 %r10686, t1, %r16385;}
	
	// end inline asm
	// begin inline asm
	{.reg .u32 t1; 
	add.u32 t1, %r10674, %r10678; 
	max.u32 %r10690, t1, %r10682;}
	
	// end inline asm
	// begin inline asm
	{.reg .u32 t1; 
	add.u32 t1, %r10678, %r10682; 
	max.u32 %r10694, t1, %r10686;}
	
	// end inline asm
	// begin inline asm
	{.reg .u32 t1; 
	add.u32 t1, %r10682, %r10686; 
	max.u32 %r10698, t1, %r3;}
	
	// end inline asm
	// begin inline asm
	{.reg .u32 t1; 
	add.u32 t1, %r10686, %r3; 
	max.u32 %r10702, t1, %r16385;}
	
	// end inline asm
	// begin inline asm
	{.reg .u32 t1; 
	add.u32 t1, %r10690, %r10694; 
	max.u32 %r10706, t1, %r10698;}
	
	// end inline asm
	// begin inline asm
	{.reg .u32 t1; 
	add.u32 t1, %r10694, %r10698; 
	max.u32 %r10710, t1, %r10702;}
	
	// end inline asm
	// begin inline asm
	{.reg .u32 t1; 
	add.u32 t1, %r10698, %r10702; 
	max.u32 %r10714, t1, %r3;}
	
	// end inline asm
	// begin inline asm
	{.reg .u32 t1; 
	add.u32 t1, %r10702, %r3; 
	max.u32 %r10718, t1, %r16385;}
	
	// end inline asm
	// begin inline asm
	{.reg .u32 t1; 
	add.u32 t1, %r10706, %r10710; 
	max.u32 %r10722, t1, %r10714;}
	
	// end inline asm
	// begin inline asm
	{.reg .u32 t1; 
	add.u32 t1, %r10710, %r10714; 
	max.u32 %r10726, t1, %r10718;}
	
	// end inline asm
	// begin inline asm
	{.reg .u32 t1; 
	add.u32 t1, %r10714, %r10718; 
	max.u32 %r10730, t1, %r3;}
	
	// end inline asm
	// begin inline asm
	{.reg .u32 t1; 
	add.u32 t1, %r10718, %r3; 
	max.u32 %r10734, t1, %r16385;}
	
	// end inline asm
	// begin inline asm
	{.reg .u32 t1; 
	add.u32 t1, %r10722, %r10726; 
	max.u32 %r10738, t1, %r10730;}
	
	// end inline asm
	// begin inline asm
	{.reg .u32 t1; 
	add.u32 t1, %r10726, %r10730; 
	max.u32 %r10742, t1, %r10734;}
	
	// end inline asm
	// begin inline asm
	{.reg .u32 t1; 
	add.u32 t1, %r10730, %r10734; 
	max.u32 %r10746, t1, %r3;}
	
	// end inline asm
	// begin inline asm
	{.reg .u32 t1; 
	add.u32 t1, %r10734, %r3; 
	max.u32 %r10750, t1, %r16385;}
	
	// end inline asm
	// begin inline asm
	{.reg .u32 t1; 
	add.u32 t1, %r10738, %r10742; 
	max.u32 %r10754, t1, %r10746;}
	
	// end inline asm
	// begin inline asm
	{.reg .u32 t1; 
	add.u32 t1, %r10742, %r10746; 
	max.u32 %r10758, t1, %r10750;}
	
	// end inline asm
	// begin inline asm
	{.reg .u32 t1; 
	add.u32 t1, %r10746, %r10750; 
	max.u32 %r10762, t1, %r3;}
	
	// end inline asm
	// begin inline asm
	{.reg .u32 t1; 
	add.u32 t1, %r10750, %r3; 
	max.u32 %r10766, t1, %r16385;}
	
	// end inline asm
	// begin inline asm
	{.reg .u32 t1; 
	add.u32 t1, %r10754, %r10758; 
	max.u32 %r10770, t1, %r10762;}
	
	// end inline asm
	// begin inline asm
	{.reg .u32 t1; 
	add.u32 t1, %r10758, %r10762; 
	max.u32 %r10774, t1, %r10766;}
	
	// end inline asm
	// begin inline asm
	{.reg .u32 t1; 
	add.u32 t1, %r10762, %r10766; 
	max.u32 %r10778, t1, %r3;}
	
	// end inline asm
	// begin inline asm
	{.reg .u32 t1; 
	add.u32 t1, %r10766, %r3; 
	max.u32 %r10782, t1, %r16385;}
	
	// end inline asm
	// begin inline asm
	{.reg .u32 t1; 
	add.u32 t1, %r10770, %r10774; 
	max.u32 %r10786, t1, %r10778;}
	
	// end inline asm
	// begin inline asm
	{.reg .u32 t1; 
	add.u32 t1, %r10774, %r10778; 
	max.u32 %r10790, t1, %r10782;}
	
	// end inline asm
	// begin inline asm
	{.reg .u32 t1; 
	add.u32 t1, %r10778, %r10782; 
	max.u32 %r10794, t1, %r3;}
	
	// end inline asm
	// begin inline asm
	{.reg .u32 t1; 
	add.u32 t1, %r10782, %r3; 
	max.u32 %r10798, t1, %r16385;}
	
	// end inline asm
	// begin inline asm
	{.reg .u32 t1; 
	add.u32 t1, %r10786, %r10790; 
	max.u32 %r10802, t1, %r10794;}
	
	// end inline asm
	// begin inline asm
	{.reg .u32 t1; 
	add.u32 t1, %r10790, %r10794; 
	max.u32 %r10806, t1, %r10798;}
	
	// end inline asm
	// begin inline asm
	{.reg .u32 t1; 
	add.u32 t1, %r10794, %r10798; 
	max.u32 %r10810, t1, %r3;}
	
	// end inline asm
	// begin inline asm
	{.reg .u32 t1; 
	add.u32 t1, %r10798, %r3; 
	max.u32 %r10814, t1, %r16385;}
	
	// end inline asm
	// begin inline asm
	{.reg .u32 t1; 
	add.u32 t1, %r10802, %r10806; 
	max.u32 %r10818, t1, %r10810;}
	
	// end inline asm
	// begin inline asm
	{.reg .u32 t1; 
	add.u32 t1, %r10806, %r10810; 
	max.u32 %r10822, t1, %r10814;}
	
	// end inline asm
	// begin inline asm
	{.reg .u32 t1; 
	add.u32 t1, %r10810, %r10814; 
	max.u32 %r10826, t1, %r3;}
	
	// end inline asm
	// begin inline asm
	{.reg .u32 t1; 
	add.u32 t1, %r10814, %r3; 
	max.u32 %r10830, t1, %r16385;}
	
	// end inline asm
	// begin inline asm
	{.reg .u32 t1; 
	add.u32 t1, %r10818, %r10822; 
	max.u32 %r10834, t1, %r10826;}
	
	// end inline asm
	// begin inline asm
	{.reg .u32 t1; 
	add.u32 t1, %r10822, %r10826; 
	max.u32 %r10838, t1, %r10830;}
	
	// end inline asm
	// begin inline asm
	{.reg .u32 t1; 
	add.u32 t1, %r10826, %r10830; 
	max.u32 %r10842, t1, %r3;}
	
	// end inline asm
	// begin inline asm
	{.reg .u32 t1; 
	add.u32 t1, %r10830, %r3; 
	max.u32 %r10846, t1, %r16385;}
	
	// end inline asm
	// begin inline asm
	{.reg .u32 t1; 
	add.u32 t1, %r10834, %r10838; 
	max.u32 %r10850, t1, %r10842;}
	
	// end inline asm
	// begin inline asm
	{.reg .u32 t1; 
	add.u32 t1, %r10838, %r10842; 
	max.u32 %r10854, t1, %r10846;}
	
	// end inline asm
	// begin inline asm
	{.reg .u32 t1; 
	add.u32 t1, %r10842, %r10846; 
	max.u32 %r10858, t1, %r3;}
	
	// end inline asm
	// begin inline asm
	{.reg .u32 t1; 
	add.u32 t1, %r10846, %r3; 
	max.u32 %r10862, t1, %r16385;}
	
	// end inline asm
	// begin inline asm
	{.reg .u32 t1; 
	add.u32 t1, %r10850, %r10854; 
	max.u32 %r10866, t1, %r10858;}
	
	// end inline asm
	// begin inline asm
	{.reg .u32 t1; 
	add.u32 t1, %r10854, %r10858; 
	max.u32 %r10870, t1, %r10862;}
	
	// end inline asm
	// begin inline asm
	{.reg .u32 t1; 
	add.u32 t1, %r10858, %r10862; 
	max.u32 %r10874, t1, %r3;}
	
	// end inline asm
	// begin inline asm
	{.reg .u32 t1; 
	add.u32 t1, %r10862, %r3; 
	max.u32 %r10878, t1, %r16385;}
	
	// end inline asm
	// begin inline asm
	{.reg .u32 t1; 
	add.u32 t1, %r10866, %r10870; 
	max.u32 %r10882, t1, %r10874;}
	
	// end inline asm
	// begin inline asm
	{.reg .u32 t1; 
	add.u32 t1, %r10870, %r10874; 
	max.u32 %r10886, t1, %r10878;}
	
	// end inline asm
	// begin inline asm
	{.reg .u32 t1; 
	add.u32 t1, %r10874, %r10878; 
	max.u32 %r10890, t1, %r3;}
	
	// end inline asm
	// begin inline asm
	{.reg .u32 t1; 
	add.u32 t1, %r10878, %r3; 
	max.u32 %r10894, t1, %r16385;}
	
	// end inline asm
	// begin inline asm
	{.reg .u32 t1; 
	add.u32 t1, %r10882, %r10886; 
	max.u32 %r10898, t1, %r10890;}
	
	// end inline asm
	// begin inline asm
	{.reg .u32 t1; 
	add.u32 t1, %r10886, %r10890; 
	max.u32 %r10902, t1, %r10894;}
	
	// end inline asm
	// begin inline asm
	{.reg .u32 t1; 
	add.u32 t1, %r10890, %r10894; 
	max.u32 %r10906, t1, %r3;}
	
	// end inline asm
	// begin inline asm
	{.reg .u32 t1; 
	add.u32 t1, %r10894, %r3; 
	max.u32 %r10910, t1, %r16385;}
	
	// end inline asm
	// begin inline asm
	{.reg .u32 t1; 
	add.u32 t1, %r10898, %r10902; 
	max.u32 %r10914, t1, %r10906;}
	
	// end inline asm
	// begin inline asm
	{.reg .u32 t1; 
	add.u32 t1, %r10902, %r10906; 
	max.u32 %r10918, t1, %r10910;}
	
	// end inline asm
	// begin inline asm
	{.reg .u32 t1; 
	add.u32 t1, %r10906, %r10910; 
	max.u32 %r10922, t1, %r3;}
	
	// end inline asm
	// begin inline asm
	{.reg .u32 t1; 
	add.u32 t1, %r10910, %r3; 
	max.u32 %r10926, t1, %r16385;}
	
	// end inline asm
	// begin inline asm
	{.reg .u32 t1; 
	add.u32 t1, %r10914, %r10918; 
	max.u32 %r10930, t1, %r10922;}
	
	// end inline asm
	// begin inline asm
	{.reg .u32 t1; 
	add.u32 t1, %r10918, %r10922; 
	max.u32 %r10934, t1, %r10926;}
	
	// end inline asm
	// begin inline asm
	{.reg .u32 t1; 
	add.u32 t1, %r10922, %r10926; 
	max.u32 %r10938, t1, %r3;}
	
	// end inline asm
	// begin inline asm
	{.reg .u32 t1; 
	add.u32 t1, %r10926, %r3; 
	max.u32 %r10942, t1, %r16385;}
	
	// end inline asm
	// begin inline asm
	{.reg .u32 t1; 
	add.u32 t1, %r10930, %r10934; 
	max.u32 %r10946, t1, %r10938;}
	
	// end inline asm
	// begin inline asm
	{.reg .u32 t1; 
	add.u32 t1, %r10934, %r10938; 
	max.u32 %r10950, t1, %r10942;}
	
	// end inline asm
	// begin inline asm
	{.reg .u32 t1; 
	add.u32 t1, %r10938, %r10942; 
	max.u32 %r10954, t1, %r3;}
	
	// end inline asm
	// begin inline asm
	{.reg .u32 t1; 
	add.u32 t1, %r10942, %r3; 
	max.u32 %r10958, t1, %r16385;}
	
	// end inline asm
	// begin inline asm
	{.reg .u32 t1; 
	add.u32 t1, %r10946, %r10950; 
	max.u32 %r10962, t1, %r10954;}
	
	// end inline asm
	// begin inline asm
	{.reg .u32 t1; 
	add.u32 t1, %r10950, %r10954; 
	max.u32 %r10966, t1, %r10958;}
	
	// end inline asm
	// begin inline asm
	{.reg .u32 t1; 
	add.u32 t1, %r10954, %r10958; 
	max.u32 %r10970, t1, %r3;}
	
	// end inline asm
	// begin inline asm
	{.reg .u32 t1; 
	add.u32 t1, %r10958, %r3; 
	max.u32 %r10974, t1, %r16385;}
	
	// end inline asm
	// begin inline asm
	{.reg .u32 t1; 
	add.u32 t1, %r10962, %r10966; 
	max.u32 %r10978, t1, %r10970;}
	
	// end inline asm
	// begin inline asm
	{.reg .u32 t1; 
	add.u32 t1, %r10966, %r10970; 
	max.u32 %r10982, t1, %r10974;}
	
	// end inline asm
	// begin inline asm
	{.reg .u32 t1; 
	add.u32 t1, %r10970, %r10974; 
	max.u32 %r10986, t1, %r3;}
	
	// end inline asm
	// begin inline asm
	{.reg .u32 t1; 
	add.u32 t1, %r10974, %r3; 
	max.u32 %r10990, t1, %r16385;}
	
	// end inline asm
	// begin inline asm
	{.reg .u32 t1; 
	add.u32 t1, %r10978, %r10982; 
	max.u32 %r10994, t1, %r10986;}
	
	// end inline asm
	// begin inline asm
	{.reg .u32 t1; 
	add.u32 t1, %r10982, %r10986; 
	max.u32 %r10998, t1, %r10990;}
	
	// end inline asm
	// begin inline asm
	{.reg .u32 t1; 
	add.u32 t1, %r10986, %r10990; 
	max.u32 %r11002, t1, %r3;}
	
	// end inline asm
	// begin inline asm
	{.reg .u32 t1; 
	add.u32 t1, %r10990, %r3; 
	max.u32 %r11006, t1, %r16385;}
	
	// end inline asm
	// begin inline asm
	{.reg .u32 t1; 
	add.u32 t1, %r10994, %r10998; 
	max.u32 %r11010, t1, %r11002;}
	
	// end inline asm
	// begin inline asm
	{.reg .u32 t1; 
	add.u32 t1, %r10998, %r11002; 
	max.u32 %r11014, t1, %r11006;}
	
	// end inline asm
	// begin inline asm
	{.reg .u32 t1; 
	add.u32 t1, %r11002, %r11006; 
	max.u32 %r11018, t1, %r3;}
	
	// end inline asm
	// begin inline asm
	{.reg .u32 t1; 
	add.u32 t1, %r11006, %r3; 
	max.u32 %r11022, t1, %r16385;}
	
	// end inline asm
	// begin inline asm
	{.reg .u32 t1; 
	add.u32 t1, %r11010, %r11014; 
	max.u32 %r11026, t1, %r11018;}
	
	// end inline asm
	// begin inline asm
	{.reg .u32 t1; 
	add.u32 t1, %r11014, %r11018; 
	max.u32 %r11030, t1, %r11022;}
	
	// end inline asm
	// begin inline asm
	{.reg .u32 t1; 
	add.u32 t1, %r11018, %r11022; 
	max.u32 %r11034, t1, %r3;}
	
	// end inline asm
	// begin inline asm
	{.reg .u32 t1; 
	add.u32 t1, %r11022, %r3; 
	max.u32 %r11038, t1, %r16385;}
	
	// end inline asm
	// begin inline asm
	{.reg .u32 t1; 
	add.u32 t1, %r11026, %r11030; 
	max.u32 %r11042, t1, %r11034;}
	
	// end inline asm
	// begin inline asm
	{.reg .u32 t1; 
	add.u32 t1, %r11030, %r11034; 
	max.u32 %r11046, t1, %r11038;}
	
	// end inline asm
	// begin inline asm
	{.reg .u32 t1; 
	add.u32 t1, %r11034, %r11038; 
	max.u32 %r11050, t1, %r3;}
	
	// end inline asm
	// begin inline asm
	{.reg .u32 t1; 
	add.u32 t1, %r11038, %r3; 
	max.u32 %r11054, t1, %r16385;}
	
	// end inline asm
	// begin inline asm
	{.reg .u32 t1; 
	add.u32 t1, %r11042, %r11046; 
	max.u32 %r11058, t1, %r11050;}
	
	// end inline asm
	// begin inline asm
	{.reg .u32 t1; 
	add.u32 t1, %r11046, %r11050; 
	max.u32 %r11062, t1, %r11054;}
	
	// end inline asm
	// begin inline asm
	{.reg .u32 t1; 
	add.u32 t1, %r11050, %r11054; 
	max.u32 %r11066, t1, %r3;}
	
	// end inline asm
	// begin inline asm
	{.reg .u32 t1; 
	add.u32 t1, %r11054, %r3; 
	max.u32 %r11070, t1, %r16385;}
	
	// end inline asm
	// begin inline asm
	{.reg .u32 t1; 
	add.u32 t1, %r11058, %r11062; 
	max.u32 %r11074, t1, %r11066;}
	
	// end inline asm
	// begin inline asm
	{.reg .u32 t1; 
	add.u32 t1, %r11062, %r11066; 
	max.u32 %r11078, t1, %r11070;}
	
	// end inline asm
	// begin inline asm
	{.reg .u32 t1; 
	add.u32 t1, %r11066, %r11070; 
	max.u32 %r11082, t1, %r3;}
	
	// end inline asm
	// begin inline asm
	{.reg .u32 t1; 
	add.u32 t1, %r11070, %r3; 
	max.u32 %r11086, t1, %r16385;}
	
	// end inline asm
	// begin inline asm
	{.reg .u32 t1; 
	add.u32 t1, %r11074, %r11078; 
	max.u32 %r11090, t1, %r11082;}
	
	// end inline asm
	// begin inline asm
	{.reg .u32 t1; 
	add.u32 t1, %r11078, %r11082; 
	max.u32 %r11094, t1, %r11086;}
	
	// end inline asm
	// begin inline asm
	{.reg .u32 t1; 
	add.u32 t1, %r11082, %r11086; 
	max.u32 %r11098, t1, %r3;}
	
	// end inline asm
	// begin inline asm
	{.reg .u32 t1; 
	add.u32 t1, %r11086, %r3; 
	max.u32 %r11102, t1, %r16385;}
	
	// end inline asm
	// begin inline asm
	{.reg .u32 t1; 
	add.u32 t1, %r11090, %r11094; 
	max.u32 %r11106, t1, %r11098;}
	
	// end inline asm
	// begin inline asm
	{.reg .u32 t1; 
	add.u32 t1, %r11094, %r11098; 
	max.u32 %r11110, t1, %r11102;}
	
	// end inline asm
	// begin inline asm
	{.reg .u32 t1; 
	add.u32 t1, %r11098, %r11102; 
	max.u32 %r11114, t1, %r3;}
	
	// end inline asm
	// begin inline asm
	{.reg .u32 t1; 
	add.u32 t1, %r11102, %r3; 
	max.u32 %r11118, t1, %r16385;}
	
	// end inline asm
	// begin inline asm
	{.reg .u32 t1; 
	add.u32 t1, %r11106, %r11110; 
	max.u32 %r11122, t1, %r11114;}
	
	// end inline asm
	// begin inline asm
	{.reg .u32 t1; 
	add.u32 t1, %r11110, %r11114; 
	max.u32 %r11126, t1, %r11118;}
	
	// end inline asm
	// begin inline asm
	{.reg .u32 t1; 
	add.u32 t1, %r11114, %r11118; 
	max.u32 %r11130, t1, %r3;}
	
	// end inline asm
	// begin inline asm
	{.reg .u32 t1; 
	add.u32 t1, %r11118, %r3; 
	max.u32 %r11134, t1, %r16385;}
	
	// end inline asm
	// begin inline asm
	{.reg .u32 t1; 
	add.u32 t1, %r11122, %r11126; 
	max.u32 %r11138, t1, %r11130;}
	
	// end inline asm
	// begin inline asm
	{.reg .u32 t1; 
	add.u32 t1, %r11126, %r11130; 
	max.u32 %r11142, t1, %r11134;}
	
	// end inline asm
	// begin inline asm
	{.reg .u32 t1; 
	add.u32 t1, %r11130, %r11134; 
	max.u32 %r11146, t1, %r3;}
	
	// end inline asm
	// begin inline asm
	{.reg .u32 t1; 
	add.u32 t1, %r11134, %r3; 
	max.u32 %r11150, t1, %r16385;}
	
	// end inline asm
	// begin inline asm
	{.reg .u32 t1; 
	add.u32 t1, %r11138, %r11142; 
	max.u32 %r11154, t1, %r11146;}
	
	// end inline asm
	// begin inline asm
	{.reg .u32 t1; 
	add.u32 t1, %r11142, %r11146; 
	max.u32 %r11158, t1, %r11150;}
	
	// end inline asm
	// begin inline asm
	{.reg .u32 t1; 
	add.u32 t1, %r11146, %r11150; 
	max.u32 %r11162, t1, %r3;}
	
	// end inline asm
	// begin inline asm
	{.reg .u32 t1; 
	add.u32 t1, %r11150, %r3; 
	max.u32 %r11166, t1, %r16385;}
	
	// end inline asm
	// begin inline asm
	{.reg .u32 t1; 
	add.u32 t1, %r11154, %r11158; 
	max.u32 %r11170, t1, %r11162;}
	
	// end inline asm
	// begin inline asm
	{.reg .u32 t1; 
	add.u32 t1, %r11158, %r11162; 
	max.u32 %r11174, t1, %r11166;}
	
	// end inline asm
	// begin inline asm
	{.reg .u32 t1; 
	add.u32 t1, %r11162, %r11166; 
	max.u32 %r11178, t1, %r3;}
	
	// end inline asm
	// begin inline asm
	{.reg .u32 t1; 
	add.u32 t1, %r11166, %r3; 
	max.u32 %r11182, t1, %r16385;}
	
	// end inline asm
	// begin inline asm
	{.reg .u32 t1; 
	add.u32 t1, %r11170, %r11174; 
	max.u32 %r11186, t1, %r11178;}
	
	// end inline asm
	// begin inline asm
	{.reg .u32 t1; 
	add.u32 t1, %r11174, %r11178; 
	max.u32 %r11190, t1, %r11182;}
	
	// end inline asm
	// begin inline asm
	{.reg .u32 t1; 
	add.u32 t1, %r11178, %r11182; 
	max.u32 %r11194, t1, %r3;}
	
	// end inline asm
	// begin inline asm
	{.reg .u32 t1; 
	add.u32 t1, %r11182, %r3; 
	max.u32 %r11198, t1, %r16385;}
	
	// end inline asm
	// begin inline asm
	{.reg .u32 t1; 
	add.u32 t1, %r11186, %r11190; 
	max.u32 %r11202, t1, %r11194;}
	
	// end inline asm
	// begin inline asm
	{.reg .u32 t1; 
	add.u32 t1, %r11190, %r11194; 
	max.u32 %r11206, t1, %r11198;}
	
	// end inline asm
	// begin inline asm
	{.reg .u32 t1; 
	add.u32 t1, %r11194, %r11198; 
	max.u32 %r11210, t1, %r3;}
	
	// end inline asm
	// begin inline asm
	{.reg .u32 t1; 
	add.u32 t1, %r11198, %r3; 
	max.u32 %r11214, t1, %r16385;}
	
	// end inline asm
	// begin inline asm
	{.reg .u32 t1; 
	add.u32 t1, %r11202, %r11206; 
	max.u32 %r11218, t1, %r11210;}
	
	// end inline asm
	// begin inline asm
	{.reg .u32 t1; 
	add.u32 t1, %r11206, %r11210; 
	max.u32 %r11222, t1, %r11214;}
	
	// end inline asm
	// begin inline asm
	{.reg .u32 t1; 
	add.u32 t1, %r11210, %r11214; 
	max.u32 %r11226, t1, %r3;}
	
	// end inline asm
	// begin inline asm
	{.reg .u32 t1; 
	add.u32 t1, %r11214, %r3; 
	max.u32 %r11230, t1, %r16385;}
	
	// end inline asm
	// begin inline asm
	{.reg .u32 t1; 
	add.u32 t1, %r11218, %r11222; 
	max.u32 %r11234, t1, %r11226;}
	
	// end inline asm
	// begin inline asm
	{.reg .u32 t1; 
	add.u32 t1, %r11222, %r11226; 
	max.u32 %r11238, t1, %r11230;}
	
	// end inline asm
	// begin inline asm
	{.reg .u32 t1; 
	add.u32 t1, %r11226, %r11230; 
	max.u32 %r11242, t1, %r3;}
	
	// end inline asm
	// begin inline asm
	{.reg .u32 t1; 
	add.u32 t1, %r11230, %r3; 
	max.u32 %r11246, t1, %r16385;}
	
	// end inline asm
	// begin inline asm
	{.reg .u32 t1; 
	add.u32 t1, %r11234, %r11238; 
	max.u32 %r11250, t1, %r11242;}
	
	// end inline asm
	// begin inline asm
	{.reg .u32 t1; 
	add.u32 t1, %r11238, %r11242; 
	max.u32 %r11254, t1, %r11246;}
	
	// end inline asm
	// begin inline asm
	{.reg .u32 t1; 
	add.u32 t1, %r11242, %r11246; 
	max.u32 %r11258, t1, %r3;}
	
	// end inline asm
	// begin inline asm
	{.reg .u32 t1; 
	add.u32 t1, %r11246, %r3; 
	max.u32 %r11262, t1, %r16385;}
	
	// end inline asm
	// begin inline asm
	{.reg .u32 t1; 
	add.u32 t1, %r11250, %r11254; 
	max.u32 %r11266, t1, %r11258;}
	
	// end inline asm
	// begin inline asm
	{.reg .u32 t1; 
	add.u32 t1, %r11254, %r11258; 
	max.u32 %r11270, t1, %r11262;}
	
	// end inline asm
	// begin inline asm
	{.reg .u32 t1; 
	add.u32 t1, %r11258, %r11262; 
	max.u32 %r11274, t1, %r3;}
	
	// end inline asm
	// begin inline asm
	{.reg .u32 t1; 
	add.u32 t1, %r11262, %r3; 
	max.u32 %r11278, t1, %r16385;}
	
	// end inline asm
	// begin inline asm
	{.reg .u32 t1; 
	add.u32 t1, %r11266, %r11270; 
	max.u32 %r11282, t1, %r11274;}
	
	// end inline asm
	// begin inline asm
	{.reg .u32 t1; 
	add.u32 t1, %r11270, %r11274; 
	max.u32 %r11286, t1, %r11278;}
	
	// end inline asm
	// begin inline asm
	{.reg .u32 t1; 
	add.u32 t1, %r11274, %r11278; 
	max.u32 %r11290, t1, %r3;}
	
	// end inline asm
	// begin inline asm
	{.reg .u32 t1; 
	add.u32 t1, %r11278, %r3; 
	max.u32 %r11294, t1, %r16385;}
	
	// end inline asm
	// begin inline asm
	{.reg .u32 t1; 
	add.u32 t1, %r11282, %r11286; 
	max.u32 %r11298, t1, %r11290;}
	
	// end inline asm
	// begin inline asm
	{.reg .u32 t1; 
	add.u32 t1, %r11286, %r11290; 
	max.u32 %r11302, t1, %r11294;}
	
	// end inline asm
	// begin inline asm
	{.reg .u32 t1; 
	add.u32 t1, %r11290, %r11294; 
	max.u32 %r11306, t1, %r3;}
	
	// end inline asm
	// begin inline asm
	{.reg .u32 t1; 
	add.u32 t1, %r11294, %r3; 
	max.u32 %r11310, t1, %r16385;}
	
	// end inline asm
	// begin inline asm
	{.reg .u32 t1; 
	add.u32 t1, %r11298, %r11302; 
	max.u32 %r11314, t1, %r11306;}
	
	// end inline asm
	// begin inline asm
	{.reg .u32 t1; 
	add.u32 t1, %r11302, %r11306; 
	max.u32 %r11318, t1, %r11310;}
	
	// end inline asm
	// begin inline asm
	{.reg .u32 t1; 
	add.u32 t1, %r11306, %r11310; 
	max.u32 %r11322, t1, %r3;}
	
	// end inline asm
	// begin inline asm
	{.reg .u32 t1; 
	add.u32 t1, %r11310, %r3; 
	max.u32 %r11326, t1, %r16385;}
	
	// end inline asm
	// begin inline asm
	{.reg .u32 t1; 
	add.u32 t1, %r11314, %r11318; 
	max.u32 %r11330, t1, %r11322;}
	
	// end inline asm
	// begin inline asm
	{.reg .u32 t1; 
	add.u32 t1, %r11318, %r11322; 
	max.u32 %r11334, t1, %r11326;}
	
	// end inline asm
	// begin inline asm
	{.reg .u32 t1; 
	add.u32 t1, %r11322, %r11326; 
	max.u32 %r11338, t1, %r3;}
	
	// end inline asm
	// begin inline asm
	{.reg .u32 t1; 
	add.u32 t1, %r11326, %r3; 
	max.u32 %r11342, t1, %r16385;}
	
	// end inline asm
	// begin inline asm
	{.reg .u32 t1; 
	add.u32 t1, %r11330, %r11334; 
	max.u32 %r11346, t1, %r11338;}
	
	// end inline asm
	// begin inline asm
	{.reg .u32 t1; 
	add.u32 t1, %r11334, %r11338; 
	max.u32 %r11350, t1, %r11342;}
	
	// end inline asm
	// begin inline asm
	{.reg .u32 t1; 
	add.u32 t1, %r11338, %r11342; 
	max.u32 %r11354, t1, %r3;}
	
	// end inline asm
	// begin inline asm
	{.reg .u32 t1; 
	add.u32 t1, %r11342, %r3; 
	max.u32 %r11358, t1, %r16385;}
	
	// end inline asm
	// begin inline asm
	{.reg .u32 t1; 
	add.u32 t1, %r11346, %r11350; 
	max.u32 %r11362, t1, %r11354;}
	
	// end inline asm
	// begin inline asm
	{.reg .u32 t1; 
	add.u32 t1, %r11350, %r11354; 
	max.u32 %r11366, t1, %r11358;}
	
	// end inline asm
	// begin inline asm
	{.reg .u32 t1; 
	add.u32 t1, %r11354, %r11358; 
	max.u32 %r11370, t1, %r3;}
	
	// end inline asm
	// begin inline asm
	{.reg .u32 t1; 
	add.u32 t1, %r11358, %r3; 
	max.u32 %r11374, t1, %r16385;}
	
	// end inline asm
	// begin inline asm
	{.reg .u32 t1; 
	add.u32 t1, %r11362, %r11366; 
	max.u32 %r11378, t1, %r11370;}
	
	// end inline asm
	// begin inline asm
	{.reg .u32 t1; 
	add.u32 t1, %r11366, %r11370; 
	max.u32 %r11382, t1, %r11374;}
	
	// end inline asm
	// begin inline asm
	{.reg .u32 t1; 
	add.u32 t1, %r11370, %r11374; 
	max.u32 %r11386, t1, %r3;}
	
	// end inline asm
	// begin inline asm
	{.reg .u32 t1; 
	add.u32 t1, %r11374, %r3; 
	max.u32 %r11390, t1, %r16385;}
	
	// end inline asm
	// begin inline asm
	{.reg .u32 t1; 
	add.u32 t1, %r11378, %r11382; 
	max.u32 %r11394, t1, %r11386;}
	
	// end inline asm
	// begin inline asm
	{.reg .u32 t1; 
	add.u32 t1, %r11382, %r11386; 
	max.u32 %r11398, t1, %r11390;}
	
	// end inline asm
	// begin inline asm
	{.reg .u32 t1; 
	add.u32 t1, %r11386, %r11390; 
	max.u32 %r11402, t1, %r3;}
	
	// end inline asm
	// begin inline asm
	{.reg .u32 t1; 
	add.u32 t1, %r11390, %r3; 
	max.u32 %r11406, t1, %r16385;}
	
	// end inline asm
	// begin inline asm
	{.reg .u32 t1; 
	add.u32 t1, %r11394, %r11398; 
	max.u32 %r11410, t1, %r11402;}
	
	// end inline asm
	// begin inline asm
	{.reg .u32 t1; 
	add.u32 t1, %r11398, %r11402; 
	max.u32 %r11414, t1, %r11406;}
	
	// end inline asm
	// begin inline asm
	{.reg .u32 t1; 
	add.u32 t1, %r11402, %r11406; 
	max.u32 %r11418, t1, %r3;}
	
	// end inline asm
	// begin inline asm
	{.reg .u32 t1; 
	add.u32 t1, %r11406, %r3; 
	max.u32 %r11422, t1, %r16385;}
	
	// end inline asm
	// begin inline asm
	{.reg .u32 t1; 
	add.u32 t1, %r11410, %r11414; 
	max.u32 %r11426, t1, %r11418;}
	
	// end inline asm
	// begin inline asm
	{.reg .u32 t1; 
	add.u32 t1, %r11414, %r11418; 
	max.u32 %r11430, t1, %r11422;}
	
	// end inline asm
	// begin inline asm
	{.reg .u32 t1; 
	add.u32 t1, %r11418, %r11422; 
	max.u32 %r11434, t1, %r3;}
	
	// end inline asm
	// begin inline asm
	{.reg .u32 t1; 
	add.u32 t1, %r11422, %r3; 
	max.u32 %r11438, t1, %r16385;}
	
	// end inline asm
	// begin inline asm
	{.reg .u32 t1; 
	add.u32 t1, %r11426, %r11430; 
	max.u32 %r11442, t1, %r11434;}
	
	// end inline asm
	// begin inline asm
	{.reg .u32 t1; 
	add.u32 t1, %r11430, %r11434; 
	max.u32 %r11446, t1, %r11438;}
	
	// end inline asm
	// begin inline asm
	{.reg .u32 t1; 
	add.u32 t1, %r11434, %r11438; 
	max.u32 %r11450, t1, %r3;}
	
	// end inline asm
	// begin inline asm
	{.reg .u32 t1; 
	add.u32 t1, %r11438, %r3; 
	max.u32 %r11454, t1, %r16385;}
	
	// end inline asm
	// begin inline asm
	{.reg .u32 t1; 
	add.u32 t1, %r11442, %r11446; 
	max.u32 %r11458, t1, %r11450;}
	
	// end inline asm
	// begin inline asm
	{.reg .u32 t1; 
	add.u32 t1, %r11446, %r11450; 
	max.u32 %r11462, t1, %r11454;}
	
	// end inline asm
	// begin inline asm
	{.reg .u32 t1; 
	add.u32 t1, %r11450, %r11454; 
	max.u32 %r11466, t1, %r3;}
	
	// end inline asm
	// begin inline asm
	{.reg .u32 t1; 
	add.u32 t1, %r11454, %r3; 
	max.u32 %r11470, t1, %r16385;}
	
	// end inline asm
	// begin inline asm
	{.reg .u32 t1; 
	add.u32 t1, %r11458, %r11462; 
	max.u32 %r11474, t1, %r11466;}
	
	// end inline asm
	// begin inline asm
	{.reg .u32 t1; 
	add.u32 t1, %r11462, %r11466; 
	max.u32 %r11478, t1, %r11470;}
	
	// end inline asm
	// begin inline asm
	{.reg .u32 t1; 
	add.u32 t1, %r11466, %r11470; 
	max.u32 %r11482, t1, %r3;}
	
	// end inline asm
	// begin inline asm
	{.reg .u32 t1; 
	add.u32 t1, %r11470, %r3; 
	max.u32 %r11486, t1, %r16385;}
	
	// end inline asm
	// begin inline asm
	{.reg .u32 t1; 
	add.u32 t1, %r11474, %r11478; 
	max.u32 %r11490, t1, %r11482;}
	
	// end inline asm
	// begin inline asm
	{.reg .u32 t1; 
	add.u32 t1, %r11478, %r11482; 
	max.u32 %r11494, t1, %r11486;}
	
	// end inline asm
	// begin inline asm
	{.reg .u32 t1; 
	add.u32 t1, %r11482, %r11486; 
	max.u32 %r11498, t1, %r3;}
	
	// end inline asm
	// begin inline asm
	{.reg .u32 t1; 
	add.u32 t1, %r11486, %r3; 
	max.u32 %r11502, t1, %r16385;}
	
	// end inline asm
	// begin inline asm
	{.reg .u32 t1; 
	add.u32 t1, %r11490, %r11494; 
	max.u32 %r11506, t1, %r11498;}
	
	// end inline asm
	// begin inline asm
	{.reg .u32 t1; 
	add.u32 t1, %r11494, %r11498; 
	max.u32 %r11510, t1, %r11502;}
	
	// end inline asm
	// begin inline asm
	{.reg .u32 t1; 
	add.u32 t1, %r11498, %r11502; 
	max.u32 %r11514, t1, %r3;}
	
	// end inline asm
	// begin inline asm
	{.reg .u32 t1; 
	add.u32 t1, %r11502, %r3; 
	max.u32 %r11518, t1, %r16385;}
	
	// end inline asm
	// begin inline asm
	{.reg .u32 t1; 
	add.u32 t1, %r11506, %r11510; 
	max.u32 %r11522, t1, %r11514;}
	
	// end inline asm
	// begin inline asm
	{.reg .u32 t1; 
	add.u32 t1, %r11510, %r11514; 
	max.u32 %r11526, t1, %r11518;}
	
	// end inline asm
	// begin inline asm
	{.reg .u32 t1; 
	add.u32 t1, %r11514, %r11518; 
	max.u32 %r11530, t1, %r3;}
	
	// end inline asm
	// begin inline asm
	{.reg .u32 t1; 
	add.u32 t1, %r11518, %r3; 
	max.u32 %r11534, t1, %r16385;}
	
	// end inline asm
	// begin inline asm
	{.reg .u32 t1; 
	add.u32 t1, %r11522, %r11526; 
	max.u32 %r11538, t1, %r11530;}
	
	// end inline asm
	// begin inline asm
	{.reg .u32 t1; 
	add.u32 t1, %r11526, %r11530; 
	max.u32 %r11542, t1, %r11534;}
	
	// end inline asm
	// begin inline asm
	{.reg .u32 t1; 
	add.u32 t1, %r11530, %r11534; 
	max.u32 %r11546, t1, %r3;}
	
	// end inline asm
	// begin inline asm
	{.reg .u32 t1; 
	add.u32 t1, %r11534, %r3; 
	max.u32 %r11550, t1, %r16385;}
	
	// end inline asm
	// begin inline asm
	{.reg .u32 t1; 
	add.u32 t1, %r11538, %r11542; 
	max.u32 %r11554, t1, %r11546;}
	
	// end inline asm
	// begin inline asm
	{.reg .u32 t1; 
	add.u32 t1, %r11542, %r11546; 
	max.u32 %r11558, t1, %r11550;}
	
	// end inline asm
	// begin inline asm
	{.reg .u32 t1; 
	add.u32 t1, %r11546, %r11550; 
	max.u32 %r11562, t1, %r3;}
	
	// end inline asm
	// begin inline asm
	{.reg .u32 t1; 
	add.u32 t1, %r11550, %r3; 
	max.u32 %r11566, t1, %r16385;}
	
	// end inline asm
	// begin inline asm
	{.reg .u32 t1; 
	add.u32 t1, %r11554, %r11558; 
	max.u32 %r11570, t1, %r11562;}
	
	// end inline asm
	// begin inline asm
	{.reg .u32 t1; 
	add.u32 t1, %r11558, %r11562; 
	max.u32 %r11574, t1, %r11566;}
	
	// end inline asm
	// begin inline asm
	{.reg .u32 t1; 
	add.u32 t1, %r11562, %r11566; 
	max.u32 %r11578, t1, %r3;}
	
	// end inline asm
	// begin inline asm
	{.reg .u32 t1; 
	add.u32 t1, %r11566, %r3; 
	max.u32 %r11582, t1, %r16385;}
	
	// end inline asm
	// begin inline asm
	{.reg .u32 t1; 
	add.u32 t1, %r11570, %r11574; 
	max.u32 %r11586, t1, %r11578;}
	
	// end inline asm
	// begin inline asm
	{.reg .u32 t1; 
	add.u32 t1, %r11574, %r11578; 
	max.u32 %r11590, t1, %r11582;}
	
	// end inline asm
	// begin inline asm
	{.reg .u32 t1; 
	add.u32 t1, %r11578, %r11582; 
	max.u32 %r11594, t1, %r3;}
	
	// end inline asm
	// begin inline asm
	{.reg .u32 t1; 
	add.u32 t1, %r11582, %r3; 
	max.u32 %r11598, t1, %r16385;}
	
	// end inline asm
	// begin inline asm
	{.reg .u32 t1; 
	add.u32 t1, %r11586, %r11590; 
	max.u32 %r11602, t1, %r11594;}
	
	// end inline asm
	// begin inline asm
	{.reg .u32 t1; 
	add.u32 t1, %r11590, %r11594; 
	max.u32 %r11606, t1, %r11598;}
	
	// end inline asm
	// begin inline asm
	{.reg .u32 t1; 
	add.u32 t1, %r11594, %r11598; 
	max.u32 %r11610, t1, %r3;}
	
	// end inline asm
	// begin inline asm
	{.reg .u32 t1; 
	add.u32 t1, %r11598, %r3; 
	max.u32 %r11614, t1, %r16385;}
	
	// end inline asm
	// begin inline asm
	{.reg .u32 t1; 
	add.u32 t1, %r11602, %r11606; 
	max.u32 %r11618, t1, %r11610;}
	
	// end inline asm
	// begin inline asm
	{.reg .u32 t1; 
	add.u32 t1, %r11606, %r11610; 
	max.u32 %r11622, t1, %r11614;}
	
	// end inline asm
	// begin inline asm
	{.reg .u32 t1; 
	add.u32 t1, %r11610, %r11614; 
	max.u32 %r11626, t1, %r3;}
	
	// end inline asm
	// begin inline asm
	{.reg .u32 t1; 
	add.u32 t1, %r11614, %r3; 
	max.u32 %r11630, t1, %r16385;}
	
	// end inline asm
	// begin inline asm
	{.reg .u32 t1; 
	add.u32 t1, %r11618, %r11622; 
	max.u32 %r11634, t1, %r11626;}
	
	// end inline asm
	// begin inline asm
	{.reg .u32 t1; 
	add.u32 t1, %r11622, %r11626; 
	max.u32 %r11638, t1, %r11630;}
	
	// end inline asm
	// begin inline asm
	{.reg .u32 t1; 
	add.u32 t1, %r11626, %r11630; 
	max.u32 %r11642, t1, %r3;}
	
	// end inline asm
	// begin inline asm
	{.reg .u32 t1; 
	add.u32 t1, %r11630, %r3; 
	max.u32 %r11646, t1, %r16385;}
	
	// end inline asm
	// begin inline asm
	{.reg .u32 t1; 
	add.u32 t1, %r11634, %r11638; 
	max.u32 %r11650, t1, %r11642;}
	
	// end inline asm
	// begin inline asm
	{.reg .u32 t1; 
	add.u32 t1, %r11638, %r11642; 
	max.u32 %r11654, t1, %r11646;}
	
	// end inline asm
	// begin inline asm
	{.reg .u32 t1; 
	add.u32 t1, %r11642, %r11646; 
	max.u32 %r11658, t1, %r3;}
	
	// end inline asm
	// begin inline asm
	{.reg .u32 t1; 
	add.u32 t1, %r11646, %r3; 
	max.u32 %r11662, t1, %r16385;}
	
	// end inline asm
	// begin inline asm
	{.reg .u32 t1; 
	add.u32 t1, %r11650, %r11654; 
	max.u32 %r11666, t1, %r11658;}
	
	// end inline asm
	// begin inline asm
	{.reg .u32 t1; 
	add.u32 t1, %r11654, %r11658; 
	max.u32 %r11670, t1, %r11662;}
	
	// end inline asm
	// begin inline asm
	{.reg .u32 t1; 
	add.u32 t1, %r11658, %r11662; 
	max.u32 %r11674, t1, %r3;}
	
	// end inline asm
	// begin inline asm
	{.reg .u32 t1; 
	add.u32 t1, %r11662, %r3; 
	max.u32 %r11678, t1, %r16385;}
	
	// end inline asm
	// begin inline asm
	{.reg .u32 t1; 
	add.u32 t1, %r11666, %r11670; 
	max.u32 %r11682, t1, %r11674;}
	
	// end inline asm
	// begin inline asm
	{.reg .u32 t1; 
	add.u32 t1, %r11670, %r11674; 
	max.u32 %r11686, t1, %r11678;}
	
	// end inline asm
	// begin inline asm
	{.reg .u32 t1; 
	add.u32 t1, %r11674, %r11678; 
	max.u32 %r11690, t1, %r3;}
	
	// end inline asm
	// begin inline asm
	{.reg .u32 t1; 
	add.u32 t1, %r11678, %r3; 
	max.u32 %r11694, t1, %r16385;}
	
	// end inline asm
	// begin inline asm
	{.reg .u32 t1; 
	add.u32 t1, %r11682, %r11686; 
	max.u32 %r11698, t1, %r11690;}
	
	// end inline asm
	// begin inline asm
	{.reg .u32 t1; 
	add.u32 t1, %r11686, %r11690; 
	max.u32 %r11702, t1, %r11694;}
	
	// end inline asm
	// begin inline asm
	{.reg .u32 t1; 
	add.u32 t1, %r11690, %r11694; 
	max.u32 %r11706, t1, %r3;}
	
	// end inline asm
	// begin inline asm
	{.reg .u32 t1; 
	add.u32 t1, %r11694, %r3; 
	max.u32 %r11710, t1, %r16385;}
	
	// end inline asm
	// begin inline asm
	{.reg .u32 t1; 
	add.u32 t1, %r11698, %r11702; 
	max.u32 %r11714, t1, %r11706;}
	
	// end inline asm
	// begin inline asm
	{.reg .u32 t1; 
	add.u32 t1, %r11702, %r11706; 
	max.u32 %r11718, t1, %r11710;}
	
	// end inline asm
	// begin inline asm
	{.reg .u32 t1; 
	add.u32 t1, %r11706, %r11710; 
	max.u32 %r11722, t1, %r3;}
	
	// end inline asm
	// begin inline asm
	{.reg .u32 t1; 
	add.u32 t1, %r11710, %r3; 
	max.u32 %r11726, t1, %r16385;}
	
	// end inline asm
	// begin inline asm
	{.reg .u32 t1; 
	add.u32 t1, %r11714, %r11718; 
	max.u32 %r11730, t1, %r11722;}
	
	// end inline asm
	// begin inline asm
	{.reg .u32 t1; 
	add.u32 t1, %r11718, %r11722; 
	max.u32 %r11734, t1, %r11726;}
	
	// end inline asm
	// begin inline asm
	{.reg .u32 t1; 
	add.u32 t1, %r11722, %r11726; 
	max.u32 %r11738, t1, %r3;}
	
	// end inline asm
	// begin inline asm
	{.reg .u32 t1; 
	add.u32 t1, %r11726, %r3; 
	max.u32 %r11742, t1, %r16385;}
	
	// end inline asm
	// begin inline asm
	{.reg .u32 t1; 
	add.u32 t1, %r11730, %r11734; 
	max.u32 %r11746, t1, %r11738;}
	
	// end inline asm
	// begin inline asm
	{.reg .u32 t1; 
	add.u32 t1, %r11734, %r11738; 
	max.u32 %r11750, t1, %r11742;}
	
	// end inline asm
	// begin inline asm
	{.reg .u32 t1; 
	add.u32 t1, %r11738, %r11742; 
	max.u32 %r11754, t1, %r3;}
	
	// end inline asm
	// begin inline asm
	{.reg .u32 t1; 
	add.u32 t1, %r11742, %r3; 
	max.u32 %r11758, t1, %r16385;}
	
	// end inline asm
	// begin inline asm
	{.reg .u32 t1; 
	add.u32 t1, %r11746, %r11750; 
	max.u32 %r11762, t1, %r11754;}
	
	// end inline asm
	// begin inline asm
	{.reg .u32 t1; 
	add.u32 t1, %r11750, %r11754; 
	max.u32 %r11766, t1, %r11758;}
	
	// end inline asm
	// begin inline asm
	{.reg .u32 t1; 
	add.u32 t1, %r11754, %r11758; 
	max.u32 %r11770, t1, %r3;}
	
	// end inline asm
	// begin inline asm
	{.reg .u32 t1; 
	add.u32 t1, %r11758, %r3; 
	max.u32 %r11774, t1, %r16385;}
	
	// end inline asm
	// begin inline asm
	{.reg .u32 t1; 
	add.u32 t1, %r11762, %r11766; 
	max.u32 %r11778, t1, %r11770;}
	
	// end inline asm
	// begin inline asm
	{.reg .u32 t1; 
	add.u32 t1, %r11766, %r11770; 
	max.u32 %r11782, t1, %r11774;}
	
	// end inline asm
	// begin inline asm
	{.reg .u32 t1; 
	add.u32 t1, %r11770, %r11774; 
	max.u32 %r11786, t1, %r3;}
	
	// end inline asm
	// begin inline asm
	{.reg .u32 t1; 
	add.u32 t1, %r11774, %r3; 
	max.u32 %r11790, t1, %r16385;}
	
	// end inline asm
	// begin inline asm
	{.reg .u32 t1; 
	add.u32 t1, %r11778, %r11782; 
	max.u32 %r11794, t1, %r11786;}
	
	// end inline asm
	// begin inline asm
	{.reg .u32 t1; 
	add.u32 t1, %r11782, %r11786; 
	max.u32 %r11798, t1, %r11790;}
	
	// end inline asm
	// begin inline asm
	{.reg .u32 t1; 
	add.u32 t1, %r11786, %r11790; 
	max.u32 %r11802, t1, %r3;}
	
	// end inline asm
	// begin inline asm
	{.reg .u32 t1; 
	add.u32 t1, %r11790, %r3; 
	max.u32 %r11806, t1, %r16385;}
	
	// end inline asm
	// begin inline asm
	{.reg .u32 t1; 
	add.u32 t1, %r11794, %r11798; 
	max.u32 %r11810, t1, %r11802;}
	
	// end inline asm
	// begin inline asm
	{.reg .u32 t1; 
	add.u32 t1, %r11798, %r11802; 
	max.u32 %r11814, t1, %r11806;}
	
	// end inline asm
	// begin inline asm
	{.reg .u32 t1; 
	add.u32 t1, %r11802, %r11806; 
	max.u32 %r11818, t1, %r3;}
	
	// end inline asm
	// begin inline asm
	{.reg .u32 t1; 
	add.u32 t1, %r11806, %r3; 
	max.u32 %r11822, t1, %r16385;}
	
	// end inline asm
	// begin inline asm
	{.reg .u32 t1; 
	add.u32 t1, %r11810, %r11814; 
	max.u32 %r11826, t1, %r11818;}
	
	// end inline asm
	// begin inline asm
	{.reg .u32 t1; 
	add.u32 t1, %r11814, %r11818; 
	max.u32 %r11830, t1, %r11822;}
	
	// end inline asm
	// begin inline asm
	{.reg .u32 t1; 
	add.u32 t1, %r11818, %r11822; 
	max.u32 %r11834, t1, %r3;}
	
	// end inline asm
	// begin inline asm
	{.reg .u32 t1; 
	add.u32 t1, %r11822, %r3; 
	max.u32 %r11838, t1, %r16385;}
	
	// end inline asm
	// begin inline asm
	{.reg .u32 t1; 
	add.u32 t1, %r11826, %r11830; 
	max.u32 %r11842, t1, %r11834;}
	
	// end inline asm
	// begin inline asm
	{.reg .u32 t1; 
	add.u32 t1, %r11830, %r11834; 
	max.u32 %r11846, t1, %r11838;}
	
	// end inline asm
	// begin inline asm
	{.reg .u32 t1; 
	add.u32 t1, %r11834, %r11838; 
	max.u32 %r11850, t1, %r3;}
	
	// end inline asm
	// begin inline asm
	{.reg .u32 t1; 
	add.u32 t1, %r11838, %r3; 
	max.u32 %r11854, t1, %r16385;}
	
	// end inline asm
	// begin inline asm
	{.reg .u32 t1; 
	add.u32 t1, %r11842, %r11846; 
	max.u32 %r11858, t1, %r11850;}
	
	// end inline asm
	// begin inline asm
	{.reg .u32 t1; 
	add.u32 t1, %r11846, %r11850; 
	max.u32 %r11862, t1, %r11854;}
	
	// end inline asm
	// begin inline asm
	{.reg .u32 t1; 
	add.u32 t1, %r11850, %r11854; 
	max.u32 %r11866, t1, %r3;}
	
	// end inline asm
	// begin inline asm
	{.reg .u32 t1; 
	add.u32 t1, %r11854, %r3; 
	max.u32 %r11870, t1, %r16385;}
	
	// end inline asm
	// begin inline asm
	{.reg .u32 t1; 
	add.u32 t1, %r11858, %r11862; 
	max.u32 %r11874, t1, %r11866;}
	
	// end inline asm
	// begin inline asm
	{.reg .u32 t1; 
	add.u32 t1, %r11862, %r11866; 
	max.u32 %r11878, t1, %r11870;}
	
	// end inline asm
	// begin inline asm
	{.reg .u32 t1; 
	add.u32 t1, %r11866, %r11870; 
	max.u32 %r11882, t1, %r3;}
	
	// end inline asm
	// begin inline asm
	{.reg .u32 t1; 
	add.u32 t1, %r11870, %r3; 
	max.u32 %r11886, t1, %r16385;}
	
	// end inline asm
	// begin inline asm
	{.reg .u32 t1; 
	add.u32 t1, %r11874, %r11878; 
	max.u32 %r11890, t1, %r11882;}
	
	// end inline asm
	// begin inline asm
	{.reg .u32 t1; 
	add.u32 t1, %r11878, %r11882; 
	max.u32 %r11894, t1, %r11886;}
	
	// end inline asm
	// begin inline asm
	{.reg .u32 t1; 
	add.u32 t1, %r11882, %r11886; 
	max.u32 %r11898, t1, %r3;}
	
	// end inline asm
	// begin inline asm
	{.reg .u32 t1; 
	add.u32 t1, %r11886, %r3; 
	max.u32 %r11902, t1, %r16385;}
	
	// end inline asm
	// begin inline asm
	{.reg .u32 t1; 
	add.u32 t1, %r11890, %r11894; 
	max.u32 %r11906, t1, %r11898;}
	
	// end inline asm
	// begin inline asm
	{.reg .u32 t1; 
	add.u32 t1, %r11894, %r11898; 
	max.u32 %r11910, t1, %r11902;}
	
	// end inline asm
	// begin inline asm
	{.reg .u32 t1; 
	add.u32 t1, %r11898, %r11902; 
	max.u32 %r11914, t1, %r3;}
	
	// end inline asm
	// begin inline asm
	{.reg .u32 t1; 
	add.u32 t1, %r11902, %r3; 
	max.u32 %r11918, t1, %r16385;}
	
	// end inline asm
	// begin inline asm
	{.reg .u32 t1; 
	add.u32 t1, %r11906, %r11910; 
	max.u32 %r11922, t1, %r11914;}
	
	// end inline asm
	// begin inline asm
	{.reg .u32 t1; 
	add.u32 t1, %r11910, %r11914; 
	max.u32 %r11926, t1, %r11918;}
	
	// end inline asm
	// begin inline asm
	{.reg .u32 t1; 
	add.u32 t1, %r11914, %r11918; 
	max.u32 %r11930, t1, %r3;}
	
	// end inline asm
	// begin inline asm
	{.reg .u32 t1; 
	add.u32 t1, %r11918, %r3; 
	max.u32 %r11934, t1, %r16385;}
	
	// end inline asm
	// begin inline asm
	{.reg .u32 t1; 
	add.u32 t1, %r11922, %r11926; 
	max.u32 %r11938, t1, %r11930;}
	
	// end inline asm
	// begin inline asm
	{.reg .u32 t1; 
	add.u32 t1, %r11926, %r11930; 
	max.u32 %r11942, t1, %r11934;}
	
	// end inline asm
	// begin inline asm
	{.reg .u32 t1; 
	add.u32 t1, %r11930, %r11934; 
	max.u32 %r11946, t1, %r3;}
	
	// end inline asm
	// begin inline asm
	{.reg .u32 t1; 
	add.u32 t1, %r11934, %r3; 
	max.u32 %r11950, t1, %r16385;}
	
	// end inline asm
	// begin inline asm
	{.reg .u32 t1; 
	add.u32 t1, %r11938, %r11942; 
	max.u32 %r11954, t1, %r11946;}
	
	// end inline asm
	// begin inline asm
	{.reg .u32 t1; 
	add.u32 t1, %r11942, %r11946; 
	max.u32 %r11958, t1, %r11950;}
	
	// end inline asm
	// begin inline asm
	{.reg .u32 t1; 
	add.u32 t1, %r11946, %r11950; 
	max.u32 %r11962, t1, %r3;}
	
	// end inline asm
	// begin inline asm
	{.reg .u32 t1; 
	add.u32 t1, %r11950, %r3; 
	max.u32 %r11966, t1, %r16385;}
	
	// end inline asm
	// begin inline asm
	{.reg .u32 t1; 
	add.u32 t1, %r11954, %r11958; 
	max.u32 %r11970, t1, %r11962;}
	
	// end inline asm
	// begin inline asm
	{.reg .u32 t1; 
	add.u32 t1, %r11958, %r11962; 
	max.u32 %r11974, t1, %r11966;}
	
	// end inline asm
	// begin inline asm
	{.reg .u32 t1; 
	add.u32 t1, %r11962, %r11966; 
	max.u32 %r11978, t1, %r3;}
	
	// end inline asm
	// begin inline asm
	{.reg .u32 t1; 
	add.u32 t1, %r11966, %r3; 
	max.u32 %r11982, t1, %r16385;}
	
	// end inline asm
	// begin inline asm
	{.reg .u32 t1; 
	add.u32 t1, %r11970, %r11974; 
	max.u32 %r11986, t1, %r11978;}
	
	// end inline asm
	// begin inline asm
	{.reg .u32 t1; 
	add.u32 t1, %r11974, %r11978; 
	max.u32 %r11990, t1, %r11982;}
	
	// end inline asm
	// begin inline asm
	{.reg .u32 t1; 
	add.u32 t1, %r11978, %r11982; 
	max.u32 %r11994, t1, %r3;}
	
	// end inline asm
	// begin inline asm
	{.reg .u32 t1; 
	add.u32 t1, %r11982, %r3; 
	max.u32 %r11998, t1, %r16385;}
	
	// end inline asm
	// begin inline asm
	{.reg .u32 t1; 
	add.u32 t1, %r11986, %r11990; 
	max.u32 %r12002, t1, %r11994;}
	
	// end inline asm
	// begin inline asm
	{.reg .u32 t1; 
	add.u32 t1, %r11990, %r11994; 
	max.u32 %r12006, t1, %r11998;}
	
	// end inline asm
	// begin inline asm
	{.reg .u32 t1; 
	add.u32 t1, %r11994, %r11998; 
	max.u32 %r12010, t1, %r3;}
	
	// end inline asm
	// begin inline asm
	{.reg .u32 t1; 
	add.u32 t1, %r11998, %r3; 
	max.u32 %r12014, t1, %r16385;}
	
	// end inline asm
	// begin inline asm
	{.reg .u32 t1; 
	add.u32 t1, %r12002, %r12006; 
	max.u32 %r12018, t1, %r12010;}
	
	// end inline asm
	// begin inline asm
	{.reg .u32 t1; 
	add.u32 t1, %r12006, %r12010; 
	max.u32 %r12022, t1, %r12014;}
	
	// end inline asm
	// begin inline asm
	{.reg .u32 t1; 
	add.u32 t1, %r12010, %r12014; 
	max.u32 %r12026, t1, %r3;}
	
	// end inline asm
	// begin inline asm
	{.reg .u32 t1; 
	add.u32 t1, %r12014, %r3; 
	max.u32 %r12030, t1, %r16385;}
	
	// end inline asm
	// begin inline asm
	{.reg .u32 t1; 
	add.u32 t1, %r12018, %r12022; 
	max.u32 %r12034, t1, %r12026;}
	
	// end inline asm
	// begin inline asm
	{.reg .u32 t1; 
	add.u32 t1, %r12022, %r12026; 
	max.u32 %r12038, t1, %r12030;}
	
	// end inline asm
	// begin inline asm
	{.reg .u32 t1; 
	add.u32 t1, %r12026, %r12030; 
	max.u32 %r12042, t1, %r3;}
	
	// end inline asm
	// begin inline asm
	{.reg .u32 t1; 
	add.u32 t1, %r12030, %r3; 
	max.u32 %r12046, t1, %r16385;}
	
	// end inline asm
	// begin inline asm
	{.reg .u32 t1; 
	add.u32 t1, %r12034, %r12038; 
	max.u32 %r12050, t1, %r12042;}
	
	// end inline asm
	// begin inline asm
	{.reg .u32 t1; 
	add.u32 t1, %r12038, %r12042; 
	max.u32 %r12054, t1, %r12046;}
	
	// end inline asm
	// begin inline asm
	{.reg .u32 t1; 
	add.u32 t1, %r12042, %r12046; 
	max.u32 %r12058, t1, %r3;}
	
	// end inline asm
	// begin inline asm
	{.reg .u32 t1; 
	add.u32 t1, %r12046, %r3; 
	max.u32 %r12062, t1, %r16385;}
	
	// end inline asm
	// begin inline asm
	{.reg .u32 t1; 
	add.u32 t1, %r12050, %r12054; 
	max.u32 %r12066, t1, %r12058;}
	
	// end inline asm
	// begin inline asm
	{.reg .u32 t1; 
	add.u32 t1, %r12054, %r12058; 
	max.u32 %r12070, t1, %r12062;}
	
	// end inline asm
	// begin inline asm
	{.reg .u32 t1; 
	add.u32 t1, %r12058, %r12062; 
	max.u32 %r12074, t1, %r3;}
	
	// end inline asm
	// begin inline asm
	{.reg .u32 t1; 
	add.u32 t1, %r12062, %r3; 
	max.u32 %r12078, t1, %r16385;}
	
	// end inline asm
	// begin inline asm
	{.reg .u32 t1; 
	add.u32 t1, %r12066, %r12070; 
	max.u32 %r12082, t1, %r12074;}
	
	// end inline asm
	// begin inline asm
	{.reg .u32 t1; 
	add.u32 t1, %r12070, %r12074; 
	max.u32 %r12086, t1, %r12078;}
	
	// end inline asm
	// begin inline asm
	{.reg .u32 t1; 
	add.u32 t1, %r12074, %r12078; 
	max.u32 %r12090, t1, %r3;}
	
	// end inline asm
	// begin inline asm
	{.reg .u32 t1; 
	add.u32 t1, %r12078, %r3; 
	max.u32 %r12094, t1, %r16385;}
	
	// end inline asm
	// begin inline asm
	{.reg .u32 t1; 
	add.u32 t1, %r12082, %r12086; 
	max.u32 %r12098, t1, %r12090;}
	
	// end inline asm
	// begin inline asm
	{.reg .u32 t1; 
	add.u32 t1, %r12086, %r12090; 
	max.u32 %r12102, t1, %r12094;}
	
	// end inline asm
	// begin inline asm
	{.reg .u32 t1; 
	add.u32 t1, %r12090, %r12094; 
	max.u32 %r12106, t1, %r3;}
	
	// end inline asm
	// begin inline asm
	{.reg .u32 t1; 
	add.u32 t1, %r12094, %r3; 
	max.u32 %r12110, t1, %r16385;}
	
	// end inline asm
	// begin inline asm
	{.reg .u32 t1; 
	add.u32 t1, %r12098, %r12102; 
	max.u32 %r12114, t1, %r12106;}
	
	// end inline asm
	// begin inline asm
	{.reg .u32 t1; 
	add.u32 t1, %r12102, %r12106; 
	max.u32 %r12118, t1, %r12110;}
	
	// end inline asm
	// begin inline asm
	{.reg .u32 t1; 
	add.u32 t1, %r12106, %r12110; 
	max.u32 %r12122, t1, %r3;}
	
	// end inline asm
	// begin inline asm
	{.reg .u32 t1; 
	add.u32 t1, %r12110, %r3; 
	max.u32 %r12126, t1, %r16385;}
	
	// end inline asm
	// begin inline asm
	{.reg .u32 t1; 
	add.u32 t1, %r12114, %r12118; 
	max.u32 %r12130, t1, %r12122;}
	
	// end inline asm
	// begin inline asm
	{.reg .u32 t1; 
	add.u32 t1, %r12118, %r12122; 
	max.u32 %r12134, t1, %r12126;}
	
	// end inline asm
	// begin inline asm
	{.reg .u32 t1; 
	add.u32 t1, %r12122, %r12126; 
	max.u32 %r12138, t1, %r3;}
	
	// end inline asm
	// begin inline asm
	{.reg .u32 t1; 
	add.u32 t1, %r12126, %r3; 
	max.u32 %r12142, t1, %r16385;}
	
	// end inline asm
	// begin inline asm
	{.reg .u32 t1; 
	add.u32 t1, %r12130, %r12134; 
	max.u32 %r12146, t1, %r12138;}
	
	// end inline asm
	// begin inline asm
	{.reg .u32 t1; 
	add.u32 t1, %r12134, %r12138; 
	max.u32 %r12150, t1, %r12142;}
	
	// end inline asm
	// begin inline asm
	{.reg .u32 t1; 
	add.u32 t1, %r12138, %r12142; 
	max.u32 %r12154, t1, %r3;}
	
	// end inline asm
	// begin inline asm
	{.reg .u32 t1; 
	add.u32 t1, %r12142, %r3; 
	max.u32 %r12158, t1, %r16385;}
	
	// end inline asm
	// begin inline asm
	{.reg .u32 t1; 
	add.u32 t1, %r12146, %r12150; 
	max.u32 %r12162, t1, %r12154;}
	
	// end inline asm
	// begin inline asm
	{.reg .u32 t1; 
	add.u32 t1, %r12150, %r12154; 
	max.u32 %r12166, t1, %r12158;}
	
	// end inline asm
	// begin inline asm
	{.reg .u32 t1; 
	add.u32 t1, %r12154, %r12158; 
	max.u32 %r12170, t1, %r3;}
	
	// end inline asm
	// begin inline asm
	{.reg .u32 t1; 
	add.u32 t1, %r12158, %r3; 
	max.u32 %r12174, t1, %r16385;}
	
	// end inline asm
	// begin inline asm
	{.reg .u32 t1; 
	add.u32 t1, %r12162, %r12166; 
	max.u32 %r12178, t1, %r12170;}
	
	// end inline asm
	// begin inline asm
	{.reg .u32 t1; 
	add.u32 t1, %r12166, %r12170; 
	max.u32 %r12182, t1, %r12174;}
	
	// end inline asm
	// begin inline asm
	{.reg .u32 t1; 
	add.u32 t1, %r12170, %r12174; 
	max.u32 %r12186, t1, %r3;}
	
	// end inline asm
	// begin inline asm
	{.reg .u32 t1; 
	add.u32 t1, %r12174, %r3; 
	max.u32 %r12190, t1, %r16385;}
	
	// end inline asm
	// begin inline asm
	{.reg .u32 t1; 
	add.u32 t1, %r12178, %r12182; 
	max.u32 %r12194, t1, %r12186;}
	
	// end inline asm
	// begin inline asm
	{.reg .u32 t1; 
	add.u32 t1, %r12182, %r12186; 
	max.u32 %r12198, t1, %r12190;}
	
	// end inline asm
	// begin inline asm
	{.reg .u32 t1; 
	add.u32 t1, %r12186, %r12190; 
	max.u32 %r12202, t1, %r3;}
	
	// end inline asm
	// begin inline asm
	{.reg .u32 t1; 
	add.u32 t1, %r12190, %r3; 
	max.u32 %r12206, t1, %r16385;}
	
	// end inline asm
	// begin inline asm
	{.reg .u32 t1; 
	add.u32 t1, %r12194, %r12198; 
	max.u32 %r12210, t1, %r12202;}
	
	// end inline asm
	// begin inline asm
	{.reg .u32 t1; 
	add.u32 t1, %r12198, %r12202; 
	max.u32 %r12214, t1, %r12206;}
	
	// end inline asm
	// begin inline asm
	{.reg .u32 t1; 
	add.u32 t1, %r12202, %r12206; 
	max.u32 %r12218, t1, %r3;}
	
	// end inline asm
	// begin inline asm
	{.reg .u32 t1; 
	add.u32 t1, %r12206, %r3; 
	max.u32 %r12222, t1, %r16385;}
	
	// end inline asm
	// begin inline asm
	{.reg .u32 t1; 
	add.u32 t1, %r12210, %r12214; 
	max.u32 %r12226, t1, %r12218;}
	
	// end inline asm
	// begin inline asm
	{.reg .u32 t1; 
	add.u32 t1, %r12214, %r12218; 
	max.u32 %r12230, t1, %r12222;}
	
	// end inline asm
	// begin inline asm
	{.reg .u32 t1; 
	add.u32 t1, %r12218, %r12222; 
	max.u32 %r12234, t1, %r3;}
	
	// end inline asm
	// begin inline asm
	{.reg .u32 t1; 
	add.u32 t1, %r12222, %r3; 
	max.u32 %r12238, t1, %r16385;}
	
	// end inline asm
	// begin inline asm
	{.reg .u32 t1; 
	add.u32 t1, %r12226, %r12230; 
	max.u32 %r12242, t1, %r12234;}
	
	// end inline asm
	// begin inline asm
	{.reg .u32 t1; 
	add.u32 t1, %r12230, %r12234; 
	max.u32 %r12246, t1, %r12238;}
	
	// end inline asm
	// begin inline asm
	{.reg .u32 t1; 
	add.u32 t1, %r12234, %r12238; 
	max.u32 %r12250, t1, %r3;}
	
	// end inline asm
	// begin inline asm
	{.reg .u32 t1; 
	add.u32 t1, %r12238, %r3; 
	max.u32 %r12254, t1, %r16385;}
	
	// end inline asm
	// begin inline asm
	{.reg .u32 t1; 
	add.u32 t1, %r12242, %r12246; 
	max.u32 %r12258, t1, %r12250;}
	
	// end inline asm
	// begin inline asm
	{.reg .u32 t1; 
	add.u32 t1, %r12246, %r12250; 
	max.u32 %r12262, t1, %r12254;}
	
	// end inline asm
	// begin inline asm
	{.reg .u32 t1; 
	add.u32 t1, %r12250, %r12254; 
	max.u32 %r12266, t1, %r3;}
	
	// end inline asm
	// begin inline asm
	{.reg .u32 t1; 
	add.u32 t1, %r12254, %r3; 
	max.u32 %r12270, t1, %r16385;}
	
	// end inline asm
	// begin inline asm
	{.reg .u32 t1; 
	add.u32 t1, %r12258, %r12262; 
	max.u32 %r12274, t1, %r12266;}
	
	// end inline asm
	// begin inline asm
	{.reg .u32 t1; 
	add.u32 t1, %r12262, %r12266; 
	max.u32 %r12278, t1, %r12270;}
	
	// end inline asm
	// begin inline asm
	{.reg .u32 t1; 
	add.u32 t1, %r12266, %r12270; 
	max.u32 %r12282, t1, %r3;}
	
	// end inline asm
	// begin inline asm
	{.reg .u32 t1; 
	add.u32 t1, %r12270, %r3; 
	max.u32 %r12286, t1, %r16385;}
	
	// end inline asm
	// begin inline asm
	{.reg .u32 t1; 
	add.u32 t1, %r12274, %r12278; 
	max.u32 %r12290, t1, %r12282;}
	
	// end inline asm
	// begin inline asm
	{.reg .u32 t1; 
	add.u32 t1, %r12278, %r12282; 
	max.u32 %r12294, t1, %r12286;}
	
	// end inline asm
	// begin inline asm
	{.reg .u32 t1; 
	add.u32 t1, %r12282, %r12286; 
	max.u32 %r12298, t1, %r3;}
	
	// end inline asm
	// begin inline asm
	{.reg .u32 t1; 
	add.u32 t1, %r12286, %r3; 
	max.u32 %r12302, t1, %r16385;}
	
	// end inline asm
	// begin inline asm
	{.reg .u32 t1; 
	add.u32 t1, %r12290, %r12294; 
	max.u32 %r12306, t1, %r12298;}
	
	// end inline asm
	// begin inline asm
	{.reg .u32 t1; 
	add.u32 t1, %r12294, %r12298; 
	max.u32 %r12310, t1, %r12302;}
	
	// end inline asm
	// begin inline asm
	{.reg .u32 t1; 
	add.u32 t1, %r12298, %r12302; 
	max.u32 %r12314, t1, %r3;}
	
	// end inline asm
	// begin inline asm
	{.reg .u32 t1; 
	add.u32 t1, %r12302, %r3; 
	max.u32 %r12318, t1, %r16385;}
	
	// end inline asm
	// begin inline asm
	{.reg .u32 t1; 
	add.u32 t1, %r12306, %r12310; 
	max.u32 %r12322, t1, %r12314;}
	
	// end inline asm
	// begin inline asm
	{.reg .u32 t1; 
	add.u32 t1, %r12310, %r12314; 
	max.u32 %r12326, t1, %r12318;}
	
	// end inline asm
	// begin inline asm
	{.reg .u32 t1; 
	add.u32 t1, %r12314, %r12318; 
	max.u32 %r12330, t1, %r3;}
	
	// end inline asm
	// begin inline asm
	{.reg .u32 t1; 
	add.u32 t1, %r12318, %r3; 
	max.u32 %r12334, t1, %r16385;}
	
	// end inline asm
	// begin inline asm
	{.reg .u32 t1; 
	add.u32 t1, %r12322, %r12326; 
	max.u32 %r12338, t1, %r12330;}
	
	// end inline asm
	// begin inline asm
	{.reg .u32 t1; 
	add.u32 t1, %r12326, %r12330; 
	max.u32 %r12342, t1, %r12334;}
	
	// end inline asm
	// begin inline asm
	{.reg .u32 t1; 
	add.u32 t1, %r12330, %r12334; 
	max.u32 %r12346, t1, %r3;}
	
	// end inline asm
	// begin inline asm
	{.reg .u32 t1; 
	add.u32 t1, %r12334, %r3; 
	max.u32 %r12350, t1, %r16385;}
	
	// end inline asm
	// begin inline asm
	{.reg .u32 t1; 
	add.u32 t1, %r12338, %r12342; 
	max.u32 %r12354, t1, %r12346;}
	
	// end inline asm
	// begin inline asm
	{.reg .u32 t1; 
	add.u32 t1, %r12342, %r12346; 
	max.u32 %r12358, t1, %r12350;}
	
	// end inline asm
	// begin inline asm
	{.reg .u32 t1; 
	add.u32 t1, %r12346, %r12350; 
	max.u32 %r12362, t1, %r3;}
	
	// end inline asm
	// begin inline asm
	{.reg .u32 t1; 
	add.u32 t1, %r12350, %r3; 
	max.u32 %r12366, t1, %r16385;}
	
	// end inline asm
	// begin inline asm
	{.reg .u32 t1; 
	add.u32 t1, %r12354, %r12358; 
	max.u32 %r12370, t1, %r12362;}
	
	// end inline asm
	// begin inline asm
	{.reg .u32 t1; 
	add.u32 t1, %r12358, %r12362; 
	max.u32 %r12374, t1, %r12366;}
	
	// end inline asm
	// begin inline asm
	{.reg .u32 t1; 
	add.u32 t1, %r12362, %r12366; 
	max.u32 %r12378, t1, %r3;}
	
	// end inline asm
	// begin inline asm
	{.reg .u32 t1; 
	add.u32 t1, %r12366, %r3; 
	max.u32 %r12382, t1, %r16385;}
	
	// end inline asm
	// begin inline asm
	{.reg .u32 t1; 
	add.u32 t1, %r12370, %r12374; 
	max.u32 %r12386, t1, %r12378;}
	
	// end inline asm
	// begin inline asm
	{.reg .u32 t1; 
	add.u32 t1, %r12374, %r12378; 
	max.u32 %r12390, t1, %r12382;}
	
	// end inline asm
	// begin inline asm
	{.reg .u32 t1; 
	add.u32 t1, %r12378, %r12382; 
	max.u32 %r12394, t1, %r3;}
	
	// end inline asm
	// begin inline asm
	{.reg .u32 t1; 
	add.u32 t1, %r12382, %r3; 
	max.u32 %r12398, t1, %r16385;}
	
	// end inline asm
	// begin inline asm
	{.reg .u32 t1; 
	add.u32 t1, %r12386, %r12390; 
	max.u32 %r12402, t1, %r12394;}
	
	// end inline asm
	// begin inline asm
	{.reg .u32 t1; 
	add.u32 t1, %r12390, %r12394; 
	max.u32 %r12406, t1, %r12398;}
	
	// end inline asm
	// begin inline asm
	{.reg .u32 t1; 
	add.u32 t1, %r12394, %r12398; 
	max.u32 %r12410, t1, %r3;}
	
	// end inline asm
	// begin inline asm
	{.reg .u32 t1; 
	add.u32 t1, %r12398, %r3; 
	max.u32 %r12414, t1, %r16385;}
	
	// end inline asm
	// begin inline asm
	{.reg .u32 t1; 
	add.u32 t1, %r12402, %r12406; 
	max.u32 %r12418, t1, %r12410;}
	
	// end inline asm
	// begin inline asm
	{.reg .u32 t1; 
	add.u32 t1, %r12406, %r12410; 
	max.u32 %r12422, t1, %r12414;}
	
	// end inline asm
	// begin inline asm
	{.reg .u32 t1; 
	add.u32 t1, %r12410, %r12414; 
	max.u32 %r12426, t1, %r3;}
	
	// end inline asm
	// begin inline asm
	{.reg .u32 t1; 
	add.u32 t1, %r12414, %r3; 
	max.u32 %r12430, t1, %r16385;}
	
	// end inline asm
	// begin inline asm
	{.reg .u32 t1; 
	add.u32 t1, %r12418, %r12422; 
	max.u32 %r12434, t1, %r12426;}
	
	// end inline asm
	// begin inline asm
	{.reg .u32 t1; 
	add.u32 t1, %r12422, %r12426; 
	max.u32 %r12438, t1, %r12430;}
	
	// end inline asm
	// begin inline asm
	{.reg .u32 t1; 
	add.u32 t1, %r12426, %r12430; 
	max.u32 %r12442, t1, %r3;}
	
	// end inline asm
	// begin inline asm
	{.reg .u32 t1; 
	add.u32 t1, %r12430, %r3; 
	max.u32 %r12446, t1, %r16385;}
	
	// end inline asm
	// begin inline asm
	{.reg .u32 t1; 
	add.u32 t1, %r12434, %r12438; 
	max.u32 %r12450, t1, %r12442;}
	
	// end inline asm
	// begin inline asm
	{.reg .u32 t1; 
	add.u32 t1, %r12438, %r12442; 
	max.u32 %r12454, t1, %r12446;}
	
	// end inline asm
	// begin inline asm
	{.reg .u32 t1; 
	add.u32 t1, %r12442, %r12446; 
	max.u32 %r12458, t1, %r3;}
	
	// end inline asm
	// begin inline asm
	{.reg .u32 t1; 
	add.u32 t1, %r12446, %r3; 
	max.u32 %r12462, t1, %r16385;}
	
	// end inline asm
	// begin inline asm
	{.reg .u32 t1; 
	add.u32 t1, %r12450, %r12454; 
	max.u32 %r12466, t1, %r12458;}
	
	// end inline asm
	// begin inline asm
	{.reg .u32 t1; 
	add.u32 t1, %r12454, %r12458; 
	max.u32 %r12470, t1, %r12462;}
	
	// end inline asm
	// begin inline asm
	{.reg .u32 t1; 
	add.u32 t1, %r12458, %r12462; 
	max.u32 %r12474, t1, %r3;}
	
	// end inline asm
	// begin inline asm
	{.reg .u32 t1; 
	add.u32 t1, %r12462, %r3; 
	max.u32 %r12478, t1, %r16385;}
	
	// end inline asm
	// begin inline asm
	{.reg .u32 t1; 
	add.u32 t1, %r12466, %r12470; 
	max.u32 %r12482, t1, %r12474;}
	
	// end inline asm
	// begin inline asm
	{.reg .u32 t1; 
	add.u32 t1, %r12470, %r12474; 
	max.u32 %r12486, t1, %r12478;}
	
	// end inline asm
	// begin inline asm
	{.reg .u32 t1; 
	add.u32 t1, %r12474, %r12478; 
	max.u32 %r12490, t1, %r3;}
	
	// end inline asm
	// begin inline asm
	{.reg .u32 t1; 
	add.u32 t1, %r12478, %r3; 
	max.u32 %r12494, t1, %r16385;}
	
	// end inline asm
	// begin inline asm
	{.reg .u32 t1; 
	add.u32 t1, %r12482, %r12486; 
	max.u32 %r12498, t1, %r12490;}
	
	// end inline asm
	// begin inline asm
	{.reg .u32 t1; 
	add.u32 t1, %r12486, %r12490; 
	max.u32 %r12502, t1, %r12494;}
	
	// end inline asm
	// begin inline asm
	{.reg .u32 t1; 
	add.u32 t1, %r12490, %r12494; 
	max.u32 %r12506, t1, %r3;}
	
	// end inline asm
	// begin inline asm
	{.reg .u32 t1; 
	add.u32 t1, %r12494, %r3; 
	max.u32 %r12510, t1, %r16385;}
	
	// end inline asm
	// begin inline asm
	{.reg .u32 t1; 
	add.u32 t1, %r12498, %r12502; 
	max.u32 %r12514, t1, %r12506;}
	
	// end inline asm
	// begin inline asm
	{.reg .u32 t1; 
	add.u32 t1, %r12502, %r12506; 
	max.u32 %r12518, t1, %r12510;}
	
	// end inline asm
	// begin inline asm
	{.reg .u32 t1; 
	add.u32 t1, %r12506, %r12510; 
	max.u32 %r12522, t1, %r3;}
	
	// end inline asm
	// begin inline asm
	{.reg .u32 t1; 
	add.u32 t1, %r12510, %r3; 
	max.u32 %r12526, t1, %r16385;}
	
	// end inline asm
	// begin inline asm
	{.reg .u32 t1; 
	add.u32 t1, %r12514, %r12518; 
	max.u32 %r12530, t1, %r12522;}
	
	// end inline asm
	// begin inline asm
	{.reg .u32 t1; 
	add.u32 t1, %r12518, %r12522; 
	max.u32 %r12534, t1, %r12526;}
	
	// end inline asm
	// begin inline asm
	{.reg .u32 t1; 
	add.u32 t1, %r12522, %r12526; 
	max.u32 %r12538, t1, %r3;}
	
	// end inline asm
	// begin inline asm
	{.reg .u32 t1; 
	add.u32 t1, %r12526, %r3; 
	max.u32 %r12542, t1, %r16385;}
	
	// end inline asm
	// begin inline asm
	{.reg .u32 t1; 
	add.u32 t1, %r12530, %r12534; 
	max.u32 %r12546, t1, %r12538;}
	
	// end inline asm
	// begin inline asm
	{.reg .u32 t1; 
	add.u32 t1, %r12534, %r12538; 
	max.u32 %r12550, t1, %r12542;}
	
	// end inline asm
	// begin inline asm
	{.reg .u32 t1; 
	add.u32 t1, %r12538, %r12542; 
	max.u32 %r12554, t1, %r3;}
	
	// end inline asm
	// begin inline asm
	{.reg .u32 t1; 
	add.u32 t1, %r12542, %r3; 
	max.u32 %r12558, t1, %r16385;}
	
	// end inline asm
	// begin inline asm
	{.reg .u32 t1; 
	add.u32 t1, %r12546, %r12550; 
	max.u32 %r12562, t1, %r12554;}
	
	// end inline asm
	// begin inline asm
	{.reg .u32 t1; 
	add.u32 t1, %r12550, %r12554; 
	max.u32 %r12566, t1, %r12558;}
	
	// end inline asm
	// begin inline asm
	{.reg .u32 t1; 
	add.u32 t1, %r12554, %r12558; 
	max.u32 %r12570, t1, %r3;}
	
	// end inline asm
	// begin inline asm
	{.reg .u32 t1; 
	add.u32 t1, %r12558, %r3; 
	max.u32 %r12574, t1, %r16385;}
	
	// end inline asm
	// begin inline asm
	{.reg .u32 t1; 
	add.u32 t1, %r12562, %r12566; 
	max.u32 %r12578, t1, %r12570;}
	
	// end inline asm
	// begin inline asm
	{.reg .u32 t1; 
	add.u32 t1, %r12566, %r12570; 
	max.u32 %r12582, t1, %r12574;}
	
	// end inline asm
	// begin inline asm
	{.reg .u32 t1; 
	add.u32 t1, %r12570, %r12574; 
	max.u32 %r12586, t1, %r3;}
	
	// end inline asm
	// begin inline asm
	{.reg .u32 t1; 
	add.u32 t1, %r12574, %r3; 
	max.u32 %r12590, t1, %r16385;}
	
	// end inline asm
	// begin inline asm
	{.reg .u32 t1; 
	add.u32 t1, %r12578, %r12582; 
	max.u32 %r12594, t1, %r12586;}
	
	// end inline asm
	// begin inline asm
	{.reg .u32 t1; 
	add.u32 t1, %r12582, %r12586; 
	max.u32 %r12598, t1, %r12590;}
	
	// end inline asm
	// begin inline asm
	{.reg .u32 t1; 
	add.u32 t1, %r12586, %r12590; 
	max.u32 %r12602, t1, %r3;}
	
	// end inline asm
	// begin inline asm
	{.reg .u32 t1; 
	add.u32 t1, %r12590, %r3; 
	max.u32 %r12606, t1, %r16385;}
	
	// end inline asm
	// begin inline asm
	{.reg .u32 t1; 
	add.u32 t1, %r12594, %r12598; 
	max.u32 %r12610, t1, %r12602;}
	
	// end inline asm
	// begin inline asm
	{.reg .u32 t1; 
	add.u32 t1, %r12598, %r12602; 
	max.u32 %r12614, t1, %r12606;}
	
	// end inline asm
	// begin inline asm
	{.reg .u32 t1; 
	add.u32 t1, %r12602, %r12606; 
	max.u32 %r12618, t1, %r3;}
	
	// end inline asm
	// begin inline asm
	{.reg .u32 t1; 
	add.u32 t1, %r12606, %r3; 
	max.u32 %r12622, t1, %r16385;}
	
	// end inline asm
	// begin inline asm
	{.reg .u32 t1; 
	add.u32 t1, %r12610, %r12614; 
	max.u32 %r12626, t1, %r12618;}
	
	// end inline asm
	// begin inline asm
	{.reg .u32 t1; 
	add.u32 t1, %r12614, %r12618; 
	max.u32 %r12630, t1, %r12622;}
	
	// end inline asm
	// begin inline asm
	{.reg .u32 t1; 
	add.u32 t1, %r12618, %r12622; 
	max.u32 %r12634, t1, %r3;}
	
	// end inline asm
	// begin inline asm
	{.reg .u32 t1; 
	add.u32 t1, %r12622, %r3; 
	max.u32 %r12638, t1, %r16385;}
	
	// end inline asm
	// begin inline asm
	{.reg .u32 t1; 
	add.u32 t1, %r12626, %r12630; 
	max.u32 %r12642, t1, %r12634;}
	
	// end inline asm
	// begin inline asm
	{.reg .u32 t1; 
	add.u32 t1, %r12630, %r12634; 
	max.u32 %r12646, t1, %r12638;}
	
	// end inline asm
	// begin inline asm
	{.reg .u32 t1; 
	add.u32 t1, %r12634, %r12638; 
	max.u32 %r12650, t1, %r3;}
	
	// end inline asm
	// begin inline asm
	{.reg .u32 t1; 
	add.u32 t1, %r12638, %r3; 
	max.u32 %r12654, t1, %r16385;}
	
	// end inline asm
	// begin inline asm
	{.reg .u32 t1; 
	add.u32 t1, %r12642, %r12646; 
	max.u32 %r12658, t1, %r12650;}
	
	// end inline asm
	// begin inline asm
	{.reg .u32 t1; 
	add.u32 t1, %r12646, %r12650; 
	max.u32 %r12662, t1, %r12654;}
	
	// end inline asm
	// begin inline asm
	{.reg .u32 t1; 
	add.u32 t1, %r12650, %r12654; 
	max.u32 %r12666, t1, %r3;}
	
	// end inline asm
	// begin inline asm
	{.reg .u32 t1; 
	add.u32 t1, %r12654, %r3; 
	max.u32 %r12670, t1, %r16385;}
	
	// end inline asm
	// begin inline asm
	{.reg .u32 t1; 
	add.u32 t1, %r12658, %r12662; 
	max.u32 %r12674, t1, %r12666;}
	
	// end inline asm
	// begin inline asm
	{.reg .u32 t1; 
	add.u32 t1, %r12662, %r12666; 
	max.u32 %r12678, t1, %r12670;}
	
	// end inline asm
	// begin inline asm
	{.reg .u32 t1; 
	add.u32 t1, %r12666, %r12670; 
	max.u32 %r12682, t1, %r3;}
	
	// end inline asm
	// begin inline asm
	{.reg .u32 t1; 
	add.u32 t1, %r12670, %r3; 
	max.u32 %r12686, t1, %r16385;}
	
	// end inline asm
	// begin inline asm
	{.reg .u32 t1; 
	add.u32 t1, %r12674, %r12678; 
	max.u32 %r12690, t1, %r12682;}
	
	// end inline asm
	// begin inline asm
	{.reg .u32 t1; 
	add.u32 t1, %r12678, %r12682; 
	max.u32 %r12694, t1, %r12686;}
	
	// end inline asm
	// begin inline asm
	{.reg .u32 t1; 
	add.u32 t1, %r12682, %r12686; 
	max.u32 %r12698, t1, %r3;}
	
	// end inline asm
	// begin inline asm
	{.reg .u32 t1; 
	add.u32 t1, %r12686, %r3; 
	max.u32 %r12702, t1, %r16385;}
	
	// end inline asm
	// begin inline asm
	{.reg .u32 t1; 
	add.u32 t1, %r12690, %r12694; 
	max.u32 %r12706, t1, %r12698;}
	
	// end inline asm
	// begin inline asm
	{.reg .u32 t1; 
	add.u32 t1, %r12694, %r12698; 
	max.u32 %r12710, t1, %r12702;}
	
	// end inline asm
	// begin inline asm
	{.reg .u32 t1; 
	add.u32 t1, %r12698, %r12702; 
	max.u32 %r12714, t1, %r3;}
	
	// end inline asm
	// begin inline asm
	{.reg .u32 t1; 
	add.u32 t1, %r12702, %r3; 
	max.u32 %r12718, t1, %r16385;}
	
	// end inline asm
	// begin inline asm
	{.reg .u32 t1; 
	add.u32 t1, %r12706, %r12710; 
	max.u32 %r12722, t1, %r12714;}
	
	// end inline asm
	// begin inline asm
	{.reg .u32 t1; 
	add.u32 t1, %r12710, %r12714; 
	max.u32 %r12726, t1, %r12718;}
	
	// end inline asm
	// begin inline asm
	{.reg .u32 t1; 
	add.u32 t1, %r12714, %r12718; 
	max.u32 %r12730, t1, %r3;}
	
	// end inline asm
	// begin inline asm
	{.reg .u32 t1; 
	add.u32 t1, %r12718, %r3; 
	max.u32 %r12734, t1, %r16385;}
	
	// end inline asm
	// begin inline asm
	{.reg .u32 t1; 
	add.u32 t1, %r12722, %r12726; 
	max.u32 %r12738, t1, %r12730;}
	
	// end inline asm
	// begin inline asm
	{.reg .u32 t1; 
	add.u32 t1, %r12726, %r12730; 
	max.u32 %r12742, t1, %r12734;}
	
	// end inline asm
	// begin inline asm
	{.reg .u32 t1; 
	add.u32 t1, %r12730, %r12734; 
	max.u32 %r12746, t1, %r3;}
	
	// end inline asm
	// begin inline asm
	{.reg .u32 t1; 
	add.u32 t1, %r12734, %r3; 
	max.u32 %r12750, t1, %r16385;}
	
	// end inline asm
	// begin inline asm
	{.reg .u32 t1; 
	add.u32 t1, %r12738, %r12742; 
	max.u32 %r12754, t1, %r12746;}
	
	// end inline asm
	// begin inline asm
	{.reg .u32 t1; 
	add.u32 t1, %r12742, %r12746; 
	max.u32 %r12758, t1, %r12750;}
	
	// end inline asm
	// begin inline asm
	{.reg .u32 t1; 
	add.u32 t1, %r12746, %r12750; 
	max.u32 %r12762, t1, %r3;}
	
	// end inline asm
	// begin inline asm
	{.reg .u32 t1; 
	add.u32 t1, %r12750, %r3; 
	max.u32 %r12766, t1, %r16385;}
	
	// end inline asm
	// begin inline asm
	{.reg .u32 t1; 
	add.u32 t1, %r12754, %r12758; 
	max.u32 %r12770, t1, %r12762;}
	
	// end inline asm
	// begin inline asm
	{.reg .u32 t1; 
	add.u32 t1, %r12758, %r12762; 
	max.u32 %r12774, t1, %r12766;}
	
	// end inline asm
	// begin inline asm
	{.reg .u32 t1; 
	add.u32 t1, %r12762, %r12766; 
	max.u32 %r12778, t1, %r3;}
	
	// end inline asm
	// begin inline asm
	{.reg .u32 t1; 
	add.u32 t1, %r12766, %r3; 
	max.u32 %r12782, t1, %r16385;}
	
	// end inline asm
	// begin inline asm
	{.reg .u32 t1; 
	add.u32 t1, %r12770, %r12774; 
	max.u32 %r12786, t1, %r12778;}
	
	// end inline asm
	// begin inline asm
	{.reg .u32 t1; 
	add.u32 t1, %r12774, %r12778; 
	max.u32 %r12790, t1, %r12782;}
	
	// end inline asm
	// begin inline asm
	{.reg .u32 t1; 
	add.u32 t1, %r12778, %r12782; 
	max.u32 %r12794, t1, %r3;}
	
	// end inline asm
	// begin inline asm
	{.reg .u32 t1; 
	add.u32 t1, %r12782, %r3; 
	max.u32 %r12798, t1, %r16385;}
	
	// end inline asm
	// begin inline asm
	{.reg .u32 t1; 
	add.u32 t1, %r12786, %r12790; 
	max.u32 %r12802, t1, %r12794;}
	
	// end inline asm
	// begin inline asm
	{.reg .u32 t1; 
	add.u32 t1, %r12790, %r12794; 
	max.u32 %r12806, t1, %r12798;}
	
	// end inline asm
	// begin inline asm
	{.reg .u32 t1; 
	add.u32 t1, %r12794, %r12798; 
	max.u32 %r12810, t1, %r3;}
	
	// end inline asm
	// begin inline asm
	{.reg .u32 t1; 
	add.u32 t1, %r12798, %r3; 
	max.u32 %r12814, t1, %r16385;}
	
	// end inline asm
	// begin inline asm
	{.reg .u32 t1; 
	add.u32 t1, %r12802, %r12806; 
	max.u32 %r12818, t1, %r12810;}
	
	// end inline asm
	// begin inline asm
	{.reg .u32 t1; 
	add.u32 t1, %r12806, %r12810; 
	max.u32 %r12822, t1, %r12814;}
	
	// end inline asm
	// begin inline asm
	{.reg .u32 t1; 
	add.u32 t1, %r12810, %r12814; 
	max.u32 %r12826, t1, %r3;}
	
	// end inline asm
	// begin inline asm
	{.reg .u32 t1; 
	add.u32 t1, %r12814, %r3; 
	max.u32 %r12830, t1, %r16385;}
	
	// end inline asm
	// begin inline asm
	{.reg .u32 t1; 
	add.u32 t1, %r12818, %r12822; 
	max.u32 %r12834, t1, %r12826;}
	
	// end inline asm
	// begin inline asm
	{.reg .u32 t1; 
	add.u32 t1, %r12822, %r12826; 
	max.u32 %r12838, t1, %r12830;}
	
	// end inline asm
	// begin inline asm
	{.reg .u32 t1; 
	add.u32 t1, %r12826, %r12830; 
	max.u32 %r12842, t1, %r3;}
	
	// end inline asm
	// begin inline asm
	{.reg .u32 t1; 
	add.u32 t1, %r12830, %r3; 
	max.u32 %r12846, t1, %r16385;}
	
	// end inline asm
	// begin inline asm
	{.reg .u32 t1; 
	add.u32 t1, %r12834, %r12838; 
	max.u32 %r12850, t1, %r12842;}
	
	// end inline asm
	// begin inline asm
	{.reg .u32 t1; 
	add.u32 t1, %r12838, %r12842; 
	max.u32 %r12854, t1, %r12846;}
	
	// end inline asm
	// begin inline asm
	{.reg .u32 t1; 
	add.u32 t1, %r12842, %r12846; 
	max.u32 %r12858, t1, %r3;}
	
	// end inline asm
	// begin inline asm
	{.reg .u32 t1; 
	add.u32 t1, %r12846, %r3; 
	max.u32 %r12862, t1, %r16385;}
	
	// end inline asm
	// begin inline asm
	{.reg .u32 t1; 
	add.u32 t1, %r12850, %r12854; 
	max.u32 %r12866, t1, %r12858;}
	
	// end inline asm
	// begin inline asm
	{.reg .u32 t1; 
	add.u32 t1, %r12854, %r12858; 
	max.u32 %r12870, t1, %r12862;}
	
	// end inline asm
	// begin inline asm
	{.reg .u32 t1; 
	add.u32 t1, %r12858, %r12862; 
	max.u32 %r12874, t1, %r3;}
	
	// end inline asm
	// begin inline asm
	{.reg .u32 t1; 
	add.u32 t1, %r12862, %r3; 
	max.u32 %r12878, t1, %r16385;}
	
	// end inline asm
	// begin inline asm
	{.reg .u32 t1; 
	add.u32 t1, %r12866, %r12870; 
	max.u32 %r12882, t1, %r12874;}
	
	// end inline asm
	// begin inline asm
	{.reg .u32 t1; 
	add.u32 t1, %r12870, %r12874; 
	max.u32 %r12886, t1, %r12878;}
	
	// end inline asm
	// begin inline asm
	{.reg .u32 t1; 
	add.u32 t1, %r12874, %r12878; 
	max.u32 %r12890, t1, %r3;}
	
	// end inline asm
	// begin inline asm
	{.reg .u32 t1; 
	add.u32 t1, %r12878, %r3; 
	max.u32 %r12894, t1, %r16385;}
	
	// end inline asm
	// begin inline asm
	{.reg .u32 t1; 
	add.u32 t1, %r12882, %r12886; 
	max.u32 %r12898, t1, %r12890;}
	
	// end inline asm
	// begin inline asm
	{.reg .u32 t1; 
	add.u32 t1, %r12886, %r12890; 
	max.u32 %r12902, t1, %r12894;}
	
	// end inline asm
	// begin inline asm
	{.reg .u32 t1; 
	add.u32 t1, %r12890, %r12894; 
	max.u32 %r12906, t1, %r3;}
	
	// end inline asm
	// begin inline asm
	{.reg .u32 t1; 
	add.u32 t1, %r12894, %r3; 
	max.u32 %r12910, t1, %r16385;}
	
	// end inline asm
	// begin inline asm
	{.reg .u32 t1; 
	add.u32 t1, %r12898, %r12902; 
	max.u32 %r12914, t1, %r12906;}
	
	// end inline asm
	// begin inline asm
	{.reg .u32 t1; 
	add.u32 t1, %r12902, %r12906; 
	max.u32 %r12918, t1, %r12910;}
	
	// end inline asm
	// begin inline asm
	{.reg .u32 t1; 
	add.u32 t1, %r12906, %r12910; 
	max.u32 %r12922, t1, %r3;}
	
	// end inline asm
	// begin inline asm
	{.reg .u32 t1; 
	add.u32 t1, %r12910, %r3; 
	max.u32 %r12926, t1, %r16385;}
	
	// end inline asm
	// begin inline asm
	{.reg .u32 t1; 
	add.u32 t1, %r12914, %r12918; 
	max.u32 %r12930, t1, %r12922;}
	
	// end inline asm
	// begin inline asm
	{.reg .u32 t1; 
	add.u32 t1, %r12918, %r12922; 
	max.u32 %r12934, t1, %r12926;}
	
	// end inline asm
	// begin inline asm
	{.reg .u32 t1; 
	add.u32 t1, %r12922, %r12926; 
	max.u32 %r12938, t1, %r3;}
	
	// end inline asm
	// begin inline asm
	{.reg .u32 t1; 
	add.u32 t1, %r12926, %r3; 
	max.u32 %r12942, t1, %r16385;}
	
	// end inline asm
	// begin inline asm
	{.reg .u32 t1; 
	add.u32 t1, %r12930, %r12934; 
	max.u32 %r12946, t1, %r12938;}
	
	// end inline asm
	// begin inline asm
	{.reg .u32 t1; 
	add.u32 t1, %r12934, %r12938; 
	max.u32 %r12950, t1, %r12942;}
	
	// end inline asm
	// begin inline asm
	{.reg .u32 t1; 
	add.u32 t1, %r12938, %r12942; 
	max.u32 %r12954, t1, %r3;}
	
	// end inline asm
	// begin inline asm
	{.reg .u32 t1; 
	add.u32 t1, %r12942, %r3; 
	max.u32 %r12958, t1, %r16385;}
	
	// end inline asm
	// begin inline asm
	{.reg .u32 t1; 
	add.u32 t1, %r12946, %r12950; 
	max.u32 %r12962, t1, %r12954;}
	
	// end inline asm
	// begin inline asm
	{.reg .u32 t1; 
	add.u32 t1, %r12950, %r12954; 
	max.u32 %r12966, t1, %r12958;}
	
	// end inline asm
	// begin inline asm
	{.reg .u32 t1; 
	add.u32 t1, %r12954, %r12958; 
	max.u32 %r12970, t1, %r3;}
	
	// end inline asm
	// begin inline asm
	{.reg .u32 t1; 
	add.u32 t1, %r12958, %r3; 
	max.u32 %r12974, t1, %r16385;}
	
	// end inline asm
	// begin inline asm
	{.reg .u32 t1; 
	add.u32 t1, %r12962, %r12966; 
	max.u32 %r12978, t1, %r12970;}
	
	// end inline asm
	// begin inline asm
	{.reg .u32 t1; 
	add.u32 t1, %r12966, %r12970; 
	max.u32 %r12982, t1, %r12974;}
	
	// end inline asm
	// begin inline asm
	{.reg .u32 t1; 
	add.u32 t1, %r12970, %r12974; 
	max.u32 %r12986, t1, %r3;}
	
	// end inline asm
	// begin inline asm
	{.reg .u32 t1; 
	add.u32 t1, %r12974, %r3; 
	max.u32 %r12990, t1, %r16385;}
	
	// end inline asm
	// begin inline asm
	{.reg .u32 t1; 
	add.u32 t1, %r12978, %r12982; 
	max.u32 %r12994, t1, %r12986;}
	
	// end inline asm
	// begin inline asm
	{.reg .u32 t1; 
	add.u32 t1, %r12982, %r12986; 
	max.u32 %r12998, t1, %r12990;}
	
	// end inline asm
	// begin inline asm
	{.reg .u32 t1; 
	add.u32 t1, %r12986, %r12990; 
	max.u32 %r13002, t1, %r3;}
	
	// end inline asm
	// begin inline asm
	{.reg .u32 t1; 
	add.u32 t1, %r12990, %r3; 
	max.u32 %r13006, t1, %r16385;}
	
	// end inline asm
	// begin inline asm
	{.reg .u32 t1; 
	add.u32 t1, %r12994, %r12998; 
	max.u32 %r13010, t1, %r13002;}
	
	// end inline asm
	// begin inline asm
	{.reg .u32 t1; 
	add.u32 t1, %r12998, %r13002; 
	max.u32 %r13014, t1, %r13006;}
	
	// end inline asm
	// begin inline asm
	{.reg .u32 t1; 
	add.u32 t1, %r13002, %r13006; 
	max.u32 %r13018, t1, %r3;}
	
	// end inline asm
	// begin inline asm
	{.reg .u32 t1; 
	add.u32 t1, %r13006, %r3; 
	max.u32 %r13022, t1, %r16385;}
	
	// end inline asm
	// begin inline asm
	{.reg .u32 t1; 
	add.u32 t1, %r13010, %r13014; 
	max.u32 %r13026, t1, %r13018;}
	
	// end inline asm
	// begin inline asm
	{.reg .u32 t1; 
	add.u32 t1, %r13014, %r13018; 
	max.u32 %r13030, t1, %r13022;}
	
	// end inline asm
	// begin inline asm
	{.reg .u32 t1; 
	add.u32 t1, %r13018, %r13022; 
	max.u32 %r13034, t1, %r3;}
	
	// end inline asm
	// begin inline asm
	{.reg .u32 t1; 
	add.u32 t1, %r13022, %r3; 
	max.u32 %r13038, t1, %r16385;}
	
	// end inline asm
	// begin inline asm
	{.reg .u32 t1; 
	add.u32 t1, %r13026, %r13030; 
	max.u32 %r13042, t1, %r13034;}
	
	// end inline asm
	// begin inline asm
	{.reg .u32 t1; 
	add.u32 t1, %r13030, %r13034; 
	max.u32 %r13046, t1, %r13038;}
	
	// end inline asm
	// begin inline asm
	{.reg .u32 t1; 
	add.u32 t1, %r13034, %r13038; 
	max.u32 %r13050, t1, %r3;}
	
	// end inline asm
	// begin inline asm
	{.reg .u32 t1; 
	add.u32 t1, %r13038, %r3; 
	max.u32 %r13054, t1, %r16385;}
	
	// end inline asm
	// begin inline asm
	{.reg .u32 t1; 
	add.u32 t1, %r13042, %r13046; 
	max.u32 %r13058, t1, %r13050;}
	
	// end inline asm
	// begin inline asm
	{.reg .u32 t1; 
	add.u32 t1, %r13046, %r13050; 
	max.u32 %r13062, t1, %r13054;}
	
	// end inline asm
	// begin inline asm
	{.reg .u32 t1; 
	add.u32 t1, %r13050, %r13054; 
	max.u32 %r13066, t1, %r3;}
	
	// end inline asm
	// begin inline asm
	{.reg .u32 t1; 
	add.u32 t1, %r13054, %r3; 
	max.u32 %r13070, t1, %r16385;}
	
	// end inline asm
	// begin inline asm
	{.reg .u32 t1; 
	add.u32 t1, %r13058, %r13062; 
	max.u32 %r13074, t1, %r13066;}
	
	// end inline asm
	// begin inline asm
	{.reg .u32 t1; 
	add.u32 t1, %r13062, %r13066; 
	max.u32 %r13078, t1, %r13070;}
	
	// end inline asm
	// begin inline asm
	{.reg .u32 t1; 
	add.u32 t1, %r13066, %r13070; 
	max.u32 %r13082, t1, %r3;}
	
	// end inline asm
	// begin inline asm
	{.reg .u32 t1; 
	add.u32 t1, %r13070, %r3; 
	max.u32 %r13086, t1, %r16385;}
	
	// end inline asm
	// begin inline asm
	{.reg .u32 t1; 
	add.u32 t1, %r13074, %r13078; 
	max.u32 %r13090, t1, %r13082;}
	
	// end inline asm
	// begin inline asm
	{.reg .u32 t1; 
	add.u32 t1, %r13078, %r13082; 
	max.u32 %r13094, t1, %r13086;}
	
	// end inline asm
	// begin inline asm
	{.reg .u32 t1; 
	add.u32 t1, %r13082, %r13086; 
	max.u32 %r13098, t1, %r3;}
	
	// end inline asm
	// begin inline asm
	{.reg .u32 t1; 
	add.u32 t1, %r13086, %r3; 
	max.u32 %r13102, t1, %r16385;}
	
	// end inline asm
	// begin inline asm
	{.reg .u32 t1; 
	add.u32 t1, %r13090, %r13094; 
	max.u32 %r13106, t1, %r13098;}
	
	// end inline asm
	// begin inline asm
	{.reg .u32 t1; 
	add.u32 t1, %r13094, %r13098; 
	max.u32 %r13110, t1, %r13102;}
	
	// end inline asm
	// begin inline asm
	{.reg .u32 t1; 
	add.u32 t1, %r13098, %r13102; 
	max.u32 %r13114, t1, %r3;}
	
	// end inline asm
	// begin inline asm
	{.reg .u32 t1; 
	add.u32 t1, %r13102, %r3; 
	max.u32 %r13118, t1, %r16385;}
	
	// end inline asm
	// begin inline asm
	{.reg .u32 t1; 
	add.u32 t1, %r13106, %r13110; 
	max.u32 %r13122, t1, %r13114;}
	
	// end inline asm
	// begin inline asm
	{.reg .u32 t1; 
	add.u32 t1, %r13110, %r13114; 
	max.u32 %r13126, t1, %r13118;}
	
	// end inline asm
	// begin inline asm
	{.reg .u32 t1; 
	add.u32 t1, %r13114, %r13118; 
	max.u32 %r13130, t1, %r3;}
	
	// end inline asm
	// begin inline asm
	{.reg .u32 t1; 
	add.u32 t1, %r13118, %r3; 
	max.u32 %r13134, t1, %r16385;}
	
	// end inline asm
	// begin inline asm
	{.reg .u32 t1; 
	add.u32 t1, %r13122, %r13126; 
	max.u32 %r13138, t1, %r13130;}
	
	// end inline asm
	// begin inline asm
	{.reg .u32 t1; 
	add.u32 t1, %r13126, %r13130; 
	max.u32 %r13142, t1, %r13134;}
	
	// end inline asm
	// begin inline asm
	{.reg .u32 t1; 
	add.u32 t1, %r13130, %r13134; 
	max.u32 %r13146, t1, %r3;}
	
	// end inline asm
	// begin inline asm
	{.reg .u32 t1; 
	add.u32 t1, %r13134, %r3; 
	max.u32 %r13150, t1, %r16385;}
	
	// end inline asm
	// begin inline asm
	{.reg .u32 t1; 
	add.u32 t1, %r13138, %r13142; 
	max.u32 %r13154, t1, %r13146;}
	
	// end inline asm
	// begin inline asm
	{.reg .u32 t1; 
	add.u32 t1, %r13142, %r13146; 
	max.u32 %r13158, t1, %r13150;}
	
	// end inline asm
	// begin inline asm
	{.reg .u32 t1; 
	add.u32 t1, %r13146, %r13150; 
	max.u32 %r13162, t1, %r3;}
	
	// end inline asm
	// begin inline asm
	{.reg .u32 t1; 
	add.u32 t1, %r13150, %r3; 
	max.u32 %r13166, t1, %r16385;}
	
	// end inline asm
	// begin inline asm
	{.reg .u32 t1; 
	add.u32 t1, %r13154, %r13158; 
	max.u32 %r13170, t1, %r13162;}
	
	// end inline asm
	// begin inline asm
	{.reg .u32 t1; 
	add.u32 t1, %r13158, %r13162; 
	max.u32 %r13174, t1, %r13166;}
	
	// end inline asm
	// begin inline asm
	{.reg .u32 t1; 
	add.u32 t1, %r13162, %r13166; 
	max.u32 %r13178, t1, %r3;}
	
	// end inline asm
	// begin inline asm
	{.reg .u32 t1; 
	add.u32 t1, %r13166, %r3; 
	max.u32 %r13182, t1, %r16385;}
	
	// end inline asm
	// begin inline asm
	{.reg .u32 t1; 
	add.u32 t1, %r13170, %r13174; 
	max.u32 %r13186, t1, %r13178;}
	
	// end inline asm
	// begin inline asm
	{.reg .u32 t1; 
	add.u32 t1, %r13174, %r13178; 
	max.u32 %r13190, t1, %r13182;}
	
	// end inline asm
	// begin inline asm
	{.reg .u32 t1; 
	add.u32 t1, %r13178, %r13182; 
	max.u32 %r13194, t1, %r3;}
	
	// end inline asm
	// begin inline asm
	{.reg .u32 t1; 
	add.u32 t1, %r13182, %r3; 
	max.u32 %r13198, t1, %r16385;}
	
	// end inline asm
	// begin inline asm
	{.reg .u32 t1; 
	add.u32 t1, %r13186, %r13190; 
	max.u32 %r13202, t1, %r13194;}
	
	// end inline asm
	// begin inline asm
	{.reg .u32 t1; 
	add.u32 t1, %r13190, %r13194; 
	max.u32 %r13206, t1, %r13198;}
	
	// end inline asm
	// begin inline asm
	{.reg .u32 t1; 
	add.u32 t1, %r13194, %r13198; 
	max.u32 %r13210, t1, %r3;}
	
	// end inline asm
	// begin inline asm
	{.reg .u32 t1; 
	add.u32 t1, %r13198, %r3; 
	max.u32 %r13214, t1, %r16385;}
	
	// end inline asm
	// begin inline asm
	{.reg .u32 t1; 
	add.u32 t1, %r13202, %r13206; 
	max.u32 %r13218, t1, %r13210;}
	
	// end inline asm
	// begin inline asm
	{.reg .u32 t1; 
	add.u32 t1, %r13206, %r13210; 
	max.u32 %r13222, t1, %r13214;}
	
	// end inline asm
	// begin inline asm
	{.reg .u32 t1; 
	add.u32 t1, %r13210, %r13214; 
	max.u32 %r13226, t1, %r3;}
	
	// end inline asm
	// begin inline asm
	{.reg .u32 t1; 
	add.u32 t1, %r13214, %r3; 
	max.u32 %r13230, t1, %r16385;}
	
	// end inline asm
	// begin inline asm
	{.reg .u32 t1; 
	add.u32 t1, %r13218, %r13222; 
	max.u32 %r13234, t1, %r13226;}
	
	// end inline asm
	// begin inline asm
	{.reg .u32 t1; 
	add.u32 t1, %r13222, %r13226; 
	max.u32 %r13238, t1, %r13230;}
	
	// end inline asm
	// begin inline asm
	{.reg .u32 t1; 
	add.u32 t1, %r13226, %r13230; 
	max.u32 %r13242, t1, %r3;}
	
	// end inline asm
	// begin inline asm
	{.reg .u32 t1; 
	add.u32 t1, %r13230, %r3; 
	max.u32 %r13246, t1, %r16385;}
	
	// end inline asm
	// begin inline asm
	{.reg .u32 t1; 
	add.u32 t1, %r13234, %r13238; 
	max.u32 %r13250, t1, %r13242;}
	
	// end inline asm
	// begin inline asm
	{.reg .u32 t1; 
	add.u32 t1, %r13238, %r13242; 
	max.u32 %r13254, t1, %r13246;}
	
	// end inline asm
	// begin inline asm
	{.reg .u32 t1; 
	add.u32 t1, %r13242, %r13246; 
	max.u32 %r13258, t1, %r3;}
	
	// end inline asm
	// begin inline asm
	{.reg .u32 t1; 
	add.u32 t1, %r13246, %r3; 
	max.u32 %r13262, t1, %r16385;}
	
	// end inline asm
	// begin inline asm
	{.reg .u32 t1; 
	add.u32 t1, %r13250, %r13254; 
	max.u32 %r13266, t1, %r13258;}
	
	// end inline asm
	// begin inline asm
	{.reg .u32 t1; 
	add.u32 t1, %r13254, %r13258; 
	max.u32 %r13270, t1, %r13262;}
	
	// end inline asm
	// begin inline asm
	{.reg .u32 t1; 
	add.u32 t1, %r13258, %r13262; 
	max.u32 %r13274, t1, %r3;}
	
	// end inline asm
	// begin inline asm
	{.reg .u32 t1; 
	add.u32 t1, %r13262, %r3; 
	max.u32 %r13278, t1, %r16385;}
	
	// end inline asm
	// begin inline asm
	{.reg .u32 t1; 
	add.u32 t1, %r13266, %r13270; 
	max.u32 %r13282, t1, %r13274;}
	
	// end inline asm
	// begin inline asm
	{.reg .u32 t1; 
	add.u32 t1, %r13270, %r13274; 
	max.u32 %r13286, t1, %r13278;}
	
	// end inline asm
	// begin inline asm
	{.reg .u32 t1; 
	add.u32 t1, %r13274, %r13278; 
	max.u32 %r13290, t1, %r3;}
	
	// end inline asm
	// begin inline asm
	{.reg .u32 t1; 
	add.u32 t1, %r13278, %r3; 
	max.u32 %r13294, t1, %r16385;}
	
	// end inline asm
	// begin inline asm
	{.reg .u32 t1; 
	add.u32 t1, %r13282, %r13286; 
	max.u32 %r13298, t1, %r13290;}
	
	// end inline asm
	// begin inline asm
	{.reg .u32 t1; 
	add.u32 t1, %r13286, %r13290; 
	max.u32 %r13302, t1, %r13294;}
	
	// end inline asm
	// begin inline asm
	{.reg .u32 t1; 
	add.u32 t1, %r13290, %r13294; 
	max.u32 %r13306, t1, %r3;}
	
	// end inline asm
	// begin inline asm
	{.reg .u32 t1; 
	add.u32 t1, %r13294, %r3; 
	max.u32 %r13310, t1, %r16385;}
	
	// end inline asm
	// begin inline asm
	{.reg .u32 t1; 
	add.u32 t1, %r13298, %r13302; 
	max.u32 %r13314, t1, %r13306;}
	
	// end inline asm
	// begin inline asm
	{.reg .u32 t1; 
	add.u32 t1, %r13302, %r13306; 
	max.u32 %r13318, t1, %r13310;}
	
	// end inline asm
	// begin inline asm
	{.reg .u32 t1; 
	add.u32 t1, %r13306, %r13310; 
	max.u32 %r13322, t1, %r3;}
	
	// end inline asm
	// begin inline asm
	{.reg .u32 t1; 
	add.u32 t1, %r13310, %r3; 
	max.u32 %r13326, t1, %r16385;}
	
	// end inline asm
	// begin inline asm
	{.reg .u32 t1; 
	add.u32 t1, %r13314, %r13318; 
	max.u32 %r13330, t1, %r13322;}
	
	// end inline asm
	// begin inline asm
	{.reg .u32 t1; 
	add.u32 t1, %r13318, %r13322; 
	max.u32 %r13334, t1, %r13326;}
	
	// end inline asm
	// begin inline asm
	{.reg .u32 t1; 
	add.u32 t1, %r13322, %r13326; 
	max.u32 %r13338, t1, %r3;}
	
	// end inline asm
	// begin inline asm
	{.reg .u32 t1; 
	add.u32 t1, %r13326, %r3; 
	max.u32 %r13342, t1, %r16385;}
	
	// end inline asm
	// begin inline asm
	{.reg .u32 t1; 
	add.u32 t1, %r13330, %r13334; 
	max.u32 %r13346, t1, %r13338;}
	
	// end inline asm
	// begin inline asm
	{.reg .u32 t1; 
	add.u32 t1, %r13334, %r13338; 
	max.u32 %r13350, t1, %r13342;}
	
	// end inline asm
	// begin inline asm
	{.reg .u32 t1; 
	add.u32 t1, %r13338, %r13342; 
	max.u32 %r13354, t1, %r3;}
	
	// end inline asm
	// begin inline asm
	{.reg .u32 t1; 
	add.u32 t1, %r13342, %r3; 
	max.u32 %r13358, t1, %r16385;}
	
	// end inline asm
	// begin inline asm
	{.reg .u32 t1; 
	add.u32 t1, %r13346, %r13350; 
	max.u32 %r13362, t1, %r13354;}
	
	// end inline asm
	// begin inline asm
	{.reg .u32 t1; 
	add.u32 t1, %r13350, %r13354; 
	max.u32 %r13366, t1, %r13358;}
	
	// end inline asm
	// begin inline asm
	{.reg .u32 t1; 
	add.u32 t1, %r13354, %r13358; 
	max.u32 %r13370, t1, %r3;}
	
	// end inline asm
	// begin inline asm
	{.reg .u32 t1; 
	add.u32 t1, %r13358, %r3; 
	max.u32 %r13374, t1, %r16385;}
	
	// end inline asm
	// begin inline asm
	{.reg .u32 t1; 
	add.u32 t1, %r13362, %r13366; 
	max.u32 %r13378, t1, %r13370;}
	
	// end inline asm
	// begin inline asm
	{.reg .u32 t1; 
	add.u32 t1, %r13366, %r13370; 
	max.u32 %r13382, t1, %r13374;}
	
	// end inline asm
	// begin inline asm
	{.reg .u32 t1; 
	add.u32 t1, %r13370, %r13374; 
	max.u32 %r13386, t1, %r3;}
	
	// end inline asm
	// begin inline asm
	{.reg .u32 t1; 
	add.u32 t1, %r13374, %r3; 
	max.u32 %r13390, t1, %r16385;}
	
	// end inline asm
	// begin inline asm
	{.reg .u32 t1; 
	add.u32 t1, %r13378, %r13382; 
	max.u32 %r13394, t1, %r13386;}
	
	// end inline asm
	// begin inline asm
	{.reg .u32 t1; 
	add.u32 t1, %r13382, %r13386; 
	max.u32 %r13398, t1, %r13390;}
	
	// end inline asm
	// begin inline asm
	{.reg .u32 t1; 
	add.u32 t1, %r13386, %r13390; 
	max.u32 %r13402, t1, %r3;}
	
	// end inline asm
	// begin inline asm
	{.reg .u32 t1; 
	add.u32 t1, %r13390, %r3; 
	max.u32 %r13406, t1, %r16385;}
	
	// end inline asm
	// begin inline asm
	{.reg .u32 t1; 
	add.u32 t1, %r13394, %r13398; 
	max.u32 %r13410, t1, %r13402;}
	
	// end inline asm
	// begin inline asm
	{.reg .u32 t1; 
	add.u32 t1, %r13398, %r13402; 
	max.u32 %r13414, t1, %r13406;}
	
	// end inline asm
	// begin inline asm
	{.reg .u32 t1; 
	add.u32 t1, %r13402, %r13406; 
	max.u32 %r13418, t1, %r3;}
	
	// end inline asm
	// begin inline asm
	{.reg .u32 t1; 
	add.u32 t1, %r13406, %r3; 
	max.u32 %r13422, t1, %r16385;}
	
	// end inline asm
	// begin inline asm
	{.reg .u32 t1; 
	add.u32 t1, %r13410, %r13414; 
	max.u32 %r13426, t1, %r13418;}
	
	// end inline asm
	// begin inline asm
	{.reg .u32 t1; 
	add.u32 t1, %r13414, %r13418; 
	max.u32 %r13430, t1, %r13422;}
	
	// end inline asm
	// begin inline asm
	{.reg .u32 t1; 
	add.u32 t1, %r13418, %r13422; 
	max.u32 %r13434, t1, %r3;}
	
	// end inline asm
	// begin inline asm
	{.reg .u32 t1; 
	add.u32 t1, %r13422, %r3; 
	max.u32 %r13438, t1, %r16385;}
	
	// end inline asm
	// begin inline asm
	{.reg .u32 t1; 
	add.u32 t1, %r13426, %r13430; 
	max.u32 %r13442, t1, %r13434;}
	
	// end inline asm
	// begin inline asm
	{.reg .u32 t1; 
	add.u32 t1, %r13430, %r13434; 
	max.u32 %r13446, t1, %r13438;}
	
	// end inline asm
	// begin inline asm
	{.reg .u32 t1; 
	add.u32 t1, %r13434, %r13438; 
	max.u32 %r13450, t1, %r3;}
	
	// end inline asm
	// begin inline asm
	{.reg .u32 t1; 
	add.u32 t1, %r13438, %r3; 
	max.u32 %r13454, t1, %r16385;}
	
	// end inline asm
	// begin inline asm
	{.reg .u32 t1; 
	add.u32 t1, %r13442, %r13446; 
	max.u32 %r13458, t1, %r13450;}
	
	// end inline asm
	// begin inline asm
	{.reg .u32 t1; 
	add.u32 t1, %r13446, %r13450; 
	max.u32 %r13462, t1, %r13454;}
	
	// end inline asm
	// begin inline asm
	{.reg .u32 t1; 
	add.u32 t1, %r13450, %r13454; 
	max.u32 %r13466, t1, %r3;}
	
	// end inline asm
	// begin inline asm
	{.reg .u32 t1; 
	add.u32 t1, %r13454, %r3; 
	max.u32 %r13470, t1, %r16385;}
	
	// end inline asm
	// begin inline asm
	{.reg .u32 t1; 
	add.u32 t1, %r13458, %r13462; 
	max.u32 %r13474, t1, %r13466;}
	
	// end inline asm
	// begin inline asm
	{.reg .u32 t1; 
	add.u32 t1, %r13462, %r13466; 
	max.u32 %r13478, t1, %r13470;}
	
	// end inline asm
	// begin inline asm
	{.reg .u32 t1; 
	add.u32 t1, %r13466, %r13470; 
	max.u32 %r13482, t1, %r3;}
	
	// end inline asm
	// begin inline asm
	{.reg .u32 t1; 
	add.u32 t1, %r13470, %r3; 
	max.u32 %r13486, t1, %r16385;}
	
	// end inline asm
	// begin inline asm
	{.reg .u32 t1; 
	add.u32 t1, %r13474, %r13478; 
	max.u32 %r13490, t1, %r13482;}
	
	// end inline asm
	// begin inline asm
	{.reg .u32 t1; 
	add.u32 t1, %r13478, %r13482; 
	max.u32 %r13494, t1, %r13486;}
	
	// end inline asm
	// begin inline asm
	{.reg .u32 t1; 
	add.u32 t1, %r13482, %r13486; 
	max.u32 %r13498, t1, %r3;}
	
	// end inline asm
	// begin inline asm
	{.reg .u32 t1; 
	add.u32 t1, %r13486, %r3; 
	max.u32 %r13502, t1, %r16385;}
	
	// end inline asm
	// begin inline asm
	{.reg .u32 t1; 
	add.u32 t1, %r13490, %r13494; 
	max.u32 %r13506, t1, %r13498;}
	
	// end inline asm
	// begin inline asm
	{.reg .u32 t1; 
	add.u32 t1, %r13494, %r13498; 
	max.u32 %r13510, t1, %r13502;}
	
	// end inline asm
	// begin inline asm
	{.reg .u32 t1; 
	add.u32 t1, %r13498, %r13502; 
	max.u32 %r13514, t1, %r3;}
	
	// end inline asm
	// begin inline asm
	{.reg .u32 t1; 
	add.u32 t1, %r13502, %r3; 
	max.u32 %r13518, t1, %r16385;}
	
	// end inline asm
	// begin inline asm
	{.reg .u32 t1; 
	add.u32 t1, %r13506, %r13510; 
	max.u32 %r13522, t1, %r13514;}
	
	// end inline asm
	// begin inline asm
	{.reg .u32 t1; 
	add.u32 t1, %r13510, %r13514; 
	max.u32 %r13526, t1, %r13518;}
	
	// end inline asm
	// begin inline asm
	{.reg .u32 t1; 
	add.u32 t1, %r13514, %r13518; 
	max.u32 %r13530, t1, %r3;}
	
	// end inline asm
	// begin inline asm
	{.reg .u32 t1; 
	add.u32 t1, %r13518, %r3; 
	max.u32 %r13534, t1, %r16385;}
	
	// end inline asm
	// begin inline asm
	{.reg .u32 t1; 
	add.u32 t1, %r13522, %r13526; 
	max.u32 %r13538, t1, %r13530;}
	
	// end inline asm
	// begin inline asm
	{.reg .u32 t1; 
	add.u32 t1, %r13526, %r13530; 
	max.u32 %r13542, t1, %r13534;}
	
	// end inline asm
	// begin inline asm
	{.reg .u32 t1; 
	add.u32 t1, %r13530, %r13534; 
	max.u32 %r13546, t1, %r3;}
	
	// end inline asm
	// begin inline asm
	{.reg .u32 t1; 
	add.u32 t1, %r13534, %r3; 
	max.u32 %r13550, t1, %r16385;}
	
	// end inline asm
	// begin inline asm
	{.reg .u32 t1; 
	add.u32 t1, %r13538, %r13542; 
	max.u32 %r13554, t1, %r13546;}
	
	// end inline asm
	// begin inline asm
	{.reg .u32 t1; 
	add.u32 t1, %r13542, %r13546; 
	max.u32 %r13558, t1, %r13550;}
	
	// end inline asm
	// begin inline asm
	{.reg .u32 t1; 
	add.u32 t1, %r13546, %r13550; 
	max.u32 %r13562, t1, %r3;}
	
	// end inline asm
	// begin inline asm
	{.reg .u32 t1; 
	add.u32 t1, %r13550, %r3; 
	max.u32 %r13566, t1, %r16385;}
	
	// end inline asm
	// begin inline asm
	{.reg .u32 t1; 
	add.u32 t1, %r13554, %r13558; 
	max.u32 %r13570, t1, %r13562;}
	
	// end inline asm
	// begin inline asm
	{.reg .u32 t1; 
	add.u32 t1, %r13558, %r13562; 
	max.u32 %r13574, t1, %r13566;}
	
	// end inline asm
	// begin inline asm
	{.reg .u32 t1; 
	add.u32 t1, %r13562, %r13566; 
	max.u32 %r13578, t1, %r3;}
	
	// end inline asm
	// begin inline asm
	{.reg .u32 t1; 
	add.u32 t1, %r13566, %r3; 
	max.u32 %r13582, t1, %r16385;}
	
	// end inline asm
	// begin inline asm
	{.reg .u32 t1; 
	add.u32 t1, %r13570, %r13574; 
	max.u32 %r13586, t1, %r13578;}
	
	// end inline asm
	// begin inline asm
	{.reg .u32 t1; 
	add.u32 t1, %r13574, %r13578; 
	max.u32 %r13590, t1, %r13582;}
	
	// end inline asm
	// begin inline asm
	{.reg .u32 t1; 
	add.u32 t1, %r13578, %r13582; 
	max.u32 %r13594, t1, %r3;}
	
	// end inline asm
	// begin inline asm
	{.reg .u32 t1; 
	add.u32 t1, %r13582, %r3; 
	max.u32 %r13598, t1, %r16385;}
	
	// end inline asm
	// begin inline asm
	{.reg .u32 t1; 
	add.u32 t1, %r13586, %r13590; 
	max.u32 %r13602, t1, %r13594;}
	
	// end inline asm
	// begin inline asm
	{.reg .u32 t1; 
	add.u32 t1, %r13590, %r13594; 
	max.u32 %r13606, t1, %r13598;}
	
	// end inline asm
	// begin inline asm
	{.reg .u32 t1; 
	add.u32 t1, %r13594, %r13598; 
	max.u32 %r13610, t1, %r3;}
	
	// end inline asm
	// begin inline asm
	{.reg .u32 t1; 
	add.u32 t1, %r13598, %r3; 
	max.u32 %r13614, t1, %r16385;}
	
	// end inline asm
	// begin inline asm
	{.reg .u32 t1; 
	add.u32 t1, %r13602, %r13606; 
	max.u32 %r13618, t1, %r13610;}
	
	// end inline asm
	// begin inline asm
	{.reg .u32 t1; 
	add.u32 t1, %r13606, %r13610; 
	max.u32 %r13622, t1, %r13614;}
	
	// end inline asm
	// begin inline asm
	{.reg .u32 t1; 
	add.u32 t1, %r13610, %r13614; 
	max.u32 %r13626, t1, %r3;}
	
	// end inline asm
	// begin inline asm
	{.reg .u32 t1; 
	add.u32 t1, %r13614, %r3; 
	max.u32 %r13630, t1, %r16385;}
	
	// end inline asm
	// begin inline asm
	{.reg .u32 t1; 
	add.u32 t1, %r13618, %r13622; 
	max.u32 %r13634, t1, %r13626;}
	
	// end inline asm
	// begin inline asm
	{.reg .u32 t1; 
	add.u32 t1, %r13622, %r13626; 
	max.u32 %r13638, t1, %r13630;}
	
	// end inline asm
	// begin inline asm
	{.reg .u32 t1; 
	add.u32 t1, %r13626, %r13630; 
	max.u32 %r13642, t1, %r3;}
	
	// end inline asm
	// begin inline asm
	{.reg .u32 t1; 
	add.u32 t1, %r13630, %r3; 
	max.u32 %r13646, t1, %r16385;}
	
	// end inline asm
	// begin inline asm
	{.reg .u32 t1; 
	add.u32 t1, %r13634, %r13638; 
	max.u32 %r13650, t1, %r13642;}
	
	// end inline asm
	// begin inline asm
	{.reg .u32 t1; 
	add.u32 t1, %r13638, %r13642; 
	max.u32 %r13654, t1, %r13646;}
	
	// end inline asm
	// begin inline asm
	{.reg .u32 t1; 
	add.u32 t1, %r13642, %r13646; 
	max.u32 %r13658, t1, %r3;}
	
	// end inline asm
	// begin inline asm
	{.reg .u32 t1; 
	add.u32 t1, %r13646, %r3; 
	max.u32 %r13662, t1, %r16385;}
	
	// end inline asm
	// begin inline asm
	{.reg .u32 t1; 
	add.u32 t1, %r13650, %r13654; 
	max.u32 %r13666, t1, %r13658;}
	
	// end inline asm
	// begin inline asm
	{.reg .u32 t1; 
	add.u32 t1, %r13654, %r13658; 
	max.u32 %r13670, t1, %r13662;}
	
	// end inline asm
	// begin inline asm
	{.reg .u32 t1; 
	add.u32 t1, %r13658, %r13662; 
	max.u32 %r13674, t1, %r3;}
	
	// end inline asm
	// begin inline asm
	{.reg .u32 t1; 
	add.u32 t1, %r13662, %r3; 
	max.u32 %r13678, t1, %r16385;}
	
	// end inline asm
	// begin inline asm
	{.reg .u32 t1; 
	add.u32 t1, %r13666, %r13670; 
	max.u32 %r13682, t1, %r13674;}
	
	// end inline asm
	// begin inline asm
	{.reg .u32 t1; 
	add.u32 t1, %r13670, %r13674; 
	max.u32 %r13686, t1, %r13678;}
	
	// end inline asm
	// begin inline asm
	{.reg .u32 t1; 
	add.u32 t1, %r13674, %r13678; 
	max.u32 %r13690, t1, %r3;}
	
	// end inline asm
	// begin inline asm
	{.reg .u32 t1; 
	add.u32 t1, %r13678, %r3; 
	max.u32 %r13694, t1, %r16385;}
	
	// end inline asm
	// begin inline asm
	{.reg .u32 t1; 
	add.u32 t1, %r13682, %r13686; 
	max.u32 %r13698, t1, %r13690;}
	
	// end inline asm
	// begin inline asm
	{.reg .u32 t1; 
	add.u32 t1, %r13686, %r13690; 
	max.u32 %r13702, t1, %r13694;}
	
	// end inline asm
	// begin inline asm
	{.reg .u32 t1; 
	add.u32 t1, %r13690, %r13694; 
	max.u32 %r13706, t1, %r3;}
	
	// end inline asm
	// begin inline asm
	{.reg .u32 t1; 
	add.u32 t1, %r13694, %r3; 
	max.u32 %r13710, t1, %r16385;}
	
	// end inline asm
	// begin inline asm
	{.reg .u32 t1; 
	add.u32 t1, %r13698, %r13702; 
	max.u32 %r13714, t1, %r13706;}
	
	// end inline asm
	// begin inline asm
	{.reg .u32 t1; 
	add.u32 t1, %r13702, %r13706; 
	max.u32 %r13718, t1, %r13710;}
	
	// end inline asm
	// begin inline asm
	{.reg .u32 t1; 
	add.u32 t1, %r13706, %r13710; 
	max.u32 %r13722, t1, %r3;}
	
	// end inline asm
	// begin inline asm
	{.reg .u32 t1; 
	add.u32 t1, %r13710, %r3; 
	max.u32 %r13726, t1, %r16385;}
	
	// end inline asm
	// begin inline asm
	{.reg .u32 t1; 
	add.u32 t1, %r13714, %r13718; 
	max.u32 %r13730, t1, %r13722;}
	
	// end inline asm
	// begin inline asm
	{.reg .u32 t1; 
	add.u32 t1, %r13718, %r13722; 
	max.u32 %r13734, t1, %r13726;}
	
	// end inline asm
	// begin inline asm
	{.reg .u32 t1; 
	add.u32 t1, %r13722, %r13726; 
	max.u32 %r13738, t1, %r3;}
	
	// end inline asm
	// begin inline asm
	{.reg .u32 t1; 
	add.u32 t1, %r13726, %r3; 
	max.u32 %r13742, t1, %r16385;}
	
	// end inline asm
	// begin inline asm
	{.reg .u32 t1; 
	add.u32 t1, %r13730, %r13734; 
	max.u32 %r13746, t1, %r13738;}
	
	// end inline asm
	// begin inline asm
	{.reg .u32 t1; 
	add.u32 t1, %r13734, %r13738; 
	max.u32 %r13750, t1, %r13742;}
	
	// end inline asm
	// begin inline asm
	{.reg .u32 t1; 
	add.u32 t1, %r13738, %r13742; 
	max.u32 %r13754, t1, %r3;}
	
	// end inline asm
	// begin inline asm
	{.reg .u32 t1; 
	add.u32 t1, %r13742, %r3; 
	max.u32 %r13758, t1, %r16385;}
	
	// end inline asm
	// begin inline asm
	{.reg .u32 t1; 
	add.u32 t1, %r13746, %r13750; 
	max.u32 %r13762, t1, %r13754;}
	
	// end inline asm
	// begin inline asm
	{.reg .u32 t1; 
	add.u32 t1, %r13750, %r13754; 
	max.u32 %r13766, t1, %r13758;}
	
	// end inline asm
	// begin inline asm
	{.reg .u32 t1; 
	add.u32 t1, %r13754, %r13758; 
	max.u32 %r13770, t1, %r3;}
	
	// end inline asm
	// begin inline asm
	{.reg .u32 t1; 
	add.u32 t1, %r13758, %r3; 
	max.u32 %r13774, t1, %r16385;}
	
	// end inline asm
	// begin inline asm
	{.reg .u32 t1; 
	add.u32 t1, %r13762, %r13766; 
	max.u32 %r13778, t1, %r13770;}
	
	// end inline asm
	// begin inline asm
	{.reg .u32 t1; 
	add.u32 t1, %r13766, %r13770; 
	max.u32 %r13782, t1, %r13774;}
	
	// end inline asm
	// begin inline asm
	{.reg .u32 t1; 
	add.u32 t1, %r13770, %r13774; 
	max.u32 %r13786, t1, %r3;}
	
	// end inline asm
	// begin inline asm
	{.reg .u32 t1; 
	add.u32 t1, %r13774, %r3; 
	max.u32 %r13790, t1, %r16385;}
	
	// end inline asm
	// begin inline asm
	{.reg .u32 t1; 
	add.u32 t1, %r13778, %r13782; 
	max.u32 %r13794, t1, %r13786;}
	
	// end inline asm
	// begin inline asm
	{.reg .u32 t1; 
	add.u32 t1, %r13782, %r13786; 
	max.u32 %r13798, t1, %r13790;}
	
	// end inline asm
	// begin inline asm
	{.reg .u32 t1; 
	add.u32 t1, %r13786, %r13790; 
	max.u32 %r13802, t1, %r3;}
	
	// end inline asm
	// begin inline asm
	{.reg .u32 t1; 
	add.u32 t1, %r13790, %r3; 
	max.u32 %r13806, t1, %r16385;}
	
	// end inline asm
	// begin inline asm
	{.reg .u32 t1; 
	add.u32 t1, %r13794, %r13798; 
	max.u32 %r13810, t1, %r13802;}
	
	// end inline asm
	// begin inline asm
	{.reg .u32 t1; 
	add.u32 t1, %r13798, %r13802; 
	max.u32 %r13814, t1, %r13806;}
	
	// end inline asm
	// begin inline asm
	{.reg .u32 t1; 
	add.u32 t1, %r13802, %r13806; 
	max.u32 %r13818, t1, %r3;}
	
	// end inline asm
	// begin inline asm
	{.reg .u32 t1; 
	add.u32 t1, %r13806, %r3; 
	max.u32 %r13822, t1, %r16385;}
	
	// end inline asm
	// begin inline asm
	{.reg .u32 t1; 
	add.u32 t1, %r13810, %r13814; 
	max.u32 %r13826, t1, %r13818;}
	
	// end inline asm
	// begin inline asm
	{.reg .u32 t1; 
	add.u32 t1, %r13814, %r13818; 
	max.u32 %r13830, t1, %r13822;}
	
	// end inline asm
	// begin inline asm
	{.reg .u32 t1; 
	add.u32 t1, %r13818, %r13822; 
	max.u32 %r13834, t1, %r3;}
	
	// end inline asm
	// begin inline asm
	{.reg .u32 t1; 
	add.u32 t1, %r13822, %r3; 
	max.u32 %r13838, t1, %r16385;}
	
	// end inline asm
	// begin inline asm
	{.reg .u32 t1; 
	add.u32 t1, %r13826, %r13830; 
	max.u32 %r13842, t1, %r13834;}
	
	// end inline asm
	// begin inline asm
	{.reg .u32 t1; 
	add.u32 t1, %r13830, %r13834; 
	max.u32 %r13846, t1, %r13838;}
	
	// end inline asm
	// begin inline asm
	{.reg .u32 t1; 
	add.u32 t1, %r13834, %r13838; 
	max.u32 %r13850, t1, %r3;}
	
	// end inline asm
	// begin inline asm
	{.reg .u32 t1; 
	add.u32 t1, %r13838, %r3; 
	max.u32 %r13854, t1, %r16385;}
	
	// end inline asm
	// begin inline asm
	{.reg .u32 t1; 
	add.u32 t1, %r13842, %r13846; 
	max.u32 %r13858, t1, %r13850;}
	
	// end inline asm
	// begin inline asm
	{.reg .u32 t1; 
	add.u32 t1, %r13846, %r13850; 
	max.u32 %r13862, t1, %r13854;}
	
	// end inline asm
	// begin inline asm
	{.reg .u32 t1; 
	add.u32 t1, %r13850, %r13854; 
	max.u32 %r13866, t1, %r3;}
	
	// end inline asm
	// begin inline asm
	{.reg .u32 t1; 
	add.u32 t1, %r13854, %r3; 
	max.u32 %r13870, t1, %r16385;}
	
	// end inline asm
	// begin inline asm
	{.reg .u32 t1; 
	add.u32 t1, %r13858, %r13862; 
	max.u32 %r13874, t1, %r13866;}
	
	// end inline asm
	// begin inline asm
	{.reg .u32 t1; 
	add.u32 t1, %r13862, %r13866; 
	max.u32 %r13878, t1, %r13870;}
	
	// end inline asm
	// begin inline asm
	{.reg .u32 t1; 
	add.u32 t1, %r13866, %r13870; 
	max.u32 %r13882, t1, %r3;}
	
	// end inline asm
	// begin inline asm
	{.reg .u32 t1; 
	add.u32 t1, %r13870, %r3; 
	max.u32 %r13886, t1, %r16385;}
	
	// end inline asm
	// begin inline asm
	{.reg .u32 t1; 
	add.u32 t1, %r13874, %r13878; 
	max.u32 %r13890, t1, %r13882;}
	
	// end inline asm
	// begin inline asm
	{.reg .u32 t1; 
	add.u32 t1, %r13878, %r13882; 
	max.u32 %r13894, t1, %r13886;}
	
	// end inline asm
	// begin inline asm
	{.reg .u32 t1; 
	add.u32 t1, %r13882, %r13886; 
	max.u32 %r13898, t1, %r3;}
	
	// end inline asm
	// begin inline asm
	{.reg .u32 t1; 
	add.u32 t1, %r13886, %r3; 
	max.u32 %r13902, t1, %r16385;}
	
	// end inline asm
	// begin inline asm
	{.reg .u32 t1; 
	add.u32 t1, %r13890, %r13894; 
	max.u32 %r13906, t1, %r13898;}
	
	// end inline asm
	// begin inline asm
	{.reg .u32 t1; 
	add.u32 t1, %r13894, %r13898; 
	max.u32 %r13910, t1, %r13902;}
	
	// end inline asm
	// begin inline asm
	{.reg .u32 t1; 
	add.u32 t1, %r13898, %r13902; 
	max.u32 %r13914, t1, %r3;}
	
	// end inline asm
	// begin inline asm
	{.reg .u32 t1; 
	add.u32 t1, %r13902, %r3; 
	max.u32 %r13918, t1, %r16385;}
	
	// end inline asm
	// begin inline asm
	{.reg .u32 t1; 
	add.u32 t1, %r13906, %r13910; 
	max.u32 %r13922, t1, %r13914;}
	
	// end inline asm
	// begin inline asm
	{.reg .u32 t1; 
	add.u32 t1, %r13910, %r13914; 
	max.u32 %r13926, t1, %r13918;}
	
	// end inline asm
	// begin inline asm
	{.reg .u32 t1; 
	add.u32 t1, %r13914, %r13918; 
	max.u32 %r13930, t1, %r3;}
	
	// end inline asm
	// begin inline asm
	{.reg .u32 t1; 
	add.u32 t1, %r13918, %r3; 
	max.u32 %r13934, t1, %r16385;}
	
	// end inline asm
	// begin inline asm
	{.reg .u32 t1; 
	add.u32 t1, %r13922, %r13926; 
	max.u32 %r13938, t1, %r13930;}
	
	// end inline asm
	// begin inline asm
	{.reg .u32 t1; 
	add.u32 t1, %r13926, %r13930; 
	max.u32 %r13942, t1, %r13934;}
	
	// end inline asm
	// begin inline asm
	{.reg .u32 t1; 
	add.u32 t1, %r13930, %r13934; 
	max.u32 %r13946, t1, %r3;}
	
	// end inline asm
	// begin inline asm
	{.reg .u32 t1; 
	add.u32 t1, %r13934, %r3; 
	max.u32 %r13950, t1, %r16385;}
	
	// end inline asm
	// begin inline asm
	{.reg .u32 t1; 
	add.u32 t1, %r13938, %r13942; 
	max.u32 %r13954, t1, %r13946;}
	
	// end inline asm
	// begin inline asm
	{.reg .u32 t1; 
	add.u32 t1, %r13942, %r13946; 
	max.u32 %r13958, t1, %r13950;}
	
	// end inline asm
	// begin inline asm
	{.reg .u32 t1; 
	add.u32 t1, %r13946, %r13950; 
	max.u32 %r13962, t1, %r3;}
	
	// end inline asm
	// begin inline asm
	{.reg .u32 t1; 
	add.u32 t1, %r13950, %r3; 
	max.u32 %r13966, t1, %r16385;}
	
	// end inline asm
	// begin inline asm
	{.reg .u32 t1; 
	add.u32 t1, %r13954, %r13958; 
	max.u32 %r13970, t1, %r13962;}
	
	// end inline asm
	// begin inline asm
	{.reg .u32 t1; 
	add.u32 t1, %r13958, %r13962; 
	max.u32 %r13974, t1, %r13966;}
	
	// end inline asm
	// begin inline asm
	{.reg .u32 t1; 
	add.u32 t1, %r13962, %r13966; 
	max.u32 %r13978, t1, %r3;}
	
	// end inline asm
	// begin inline asm
	{.reg .u32 t1; 
	add.u32 t1, %r13966, %r3; 
	max.u32 %r13982, t1, %r16385;}
	
	// end inline asm
	// begin inline asm
	{.reg .u32 t1; 
	add.u32 t1, %r13970, %r13974; 
	max.u32 %r13986, t1, %r13978;}
	
	// end inline asm
	// begin inline asm
	{.reg .u32 t1; 
	add.u32 t1, %r13974, %r13978; 
	max.u32 %r13990, t1, %r13982;}
	
	// end inline asm
	// begin inline asm
	{.reg .u32 t1; 
	add.u32 t1, %r13978, %r13982; 
	max.u32 %r13994, t1, %r3;}
	
	// end inline asm
	// begin inline asm
	{.reg .u32 t1; 
	add.u32 t1, %r13982, %r3; 
	max.u32 %r13998, t1, %r16385;}
	
	// end inline asm
	// begin inline asm
	{.reg .u32 t1; 
	add.u32 t1, %r13986, %r13990; 
	max.u32 %r14002, t1, %r13994;}
	
	// end inline asm
	// begin inline asm
	{.reg .u32 t1; 
	add.u32 t1, %r13990, %r13994; 
	max.u32 %r14006, t1, %r13998;}
	
	// end inline asm
	// begin inline asm
	{.reg .u32 t1; 
	add.u32 t1, %r13994, %r13998; 
	max.u32 %r14010, t1, %r3;}
	
	// end inline asm
	// begin inline asm
	{.reg .u32 t1; 
	add.u32 t1, %r13998, %r3; 
	max.u32 %r14014, t1, %r16385;}
	
	// end inline asm
	// begin inline asm
	{.reg .u32 t1; 
	add.u32 t1, %r14002, %r14006; 
	max.u32 %r14018, t1, %r14010;}
	
	// end inline asm
	// begin inline asm
	{.reg .u32 t1; 
	add.u32 t1, %r14006, %r14010; 
	max.u32 %r14022, t1, %r14014;}
	
	// end inline asm
	// begin inline asm
	{.reg .u32 t1; 
	add.u32 t1, %r14010, %r14014; 
	max.u32 %r14026, t1, %r3;}
	
	// end inline asm
	// begin inline asm
	{.reg .u32 t1; 
	add.u32 t1, %r14014, %r3; 
	max.u32 %r14030, t1, %r16385;}
	
	// end inline asm
	// begin inline asm
	{.reg .u32 t1; 
	add.u32 t1, %r14018, %r14022; 
	max.u32 %r14034, t1, %r14026;}
	
	// end inline asm
	// begin inline asm
	{.reg .u32 t1; 
	add.u32 t1, %r14022, %r14026; 
	max.u32 %r14038, t1, %r14030;}
	
	// end inline asm
	// begin inline asm
	{.reg .u32 t1; 
	add.u32 t1, %r14026, %r14030; 
	max.u32 %r14042, t1, %r3;}
	
	// end inline asm
	// begin inline asm
	{.reg .u32 t1; 
	add.u32 t1, %r14030, %r3; 
	max.u32 %r14046, t1, %r16385;}
	
	// end inline asm
	// begin inline asm
	{.reg .u32 t1; 
	add.u32 t1, %r14034, %r14038; 
	max.u32 %r14050, t1, %r14042;}
	
	// end inline asm
	// begin inline asm
	{.reg .u32 t1; 
	add.u32 t1, %r14038, %r14042; 
	max.u32 %r14054, t1, %r14046;}
	
	// end inline asm
	// begin inline asm
	{.reg .u32 t1; 
	add.u32 t1, %r14042, %r14046; 
	max.u32 %r14058, t1, %r3;}
	
	// end inline asm
	// begin inline asm
	{.reg .u32 t1; 
	add.u32 t1, %r14046, %r3; 
	max.u32 %r14062, t1, %r16385;}
	
	// end inline asm
	// begin inline asm
	{.reg .u32 t1; 
	add.u32 t1, %r14050, %r14054; 
	max.u32 %r14066, t1, %r14058;}
	
	// end inline asm
	// begin inline asm
	{.reg .u32 t1; 
	add.u32 t1, %r14054, %r14058; 
	max.u32 %r14070, t1, %r14062;}
	
	// end inline asm
	// begin inline asm
	{.reg .u32 t1; 
	add.u32 t1, %r14058, %r14062; 
	max.u32 %r14074, t1, %r3;}
	
	// end inline asm
	// begin inline asm
	{.reg .u32 t1; 
	add.u32 t1, %r14062, %r3; 
	max.u32 %r14078, t1, %r16385;}
	
	// end inline asm
	// begin inline asm
	{.reg .u32 t1; 
	add.u32 t1, %r14066, %r14070; 
	max.u32 %r14082, t1, %r14074;}
	
	// end inline asm
	// begin inline asm
	{.reg .u32 t1; 
	add.u32 t1, %r14070, %r14074; 
	max.u32 %r14086, t1, %r14078;}
	
	// end inline asm
	// begin inline asm
	{.reg .u32 t1; 
	add.u32 t1, %r14074, %r14078; 
	max.u32 %r14090, t1, %r3;}
	
	// end inline asm
	// begin inline asm
	{.reg .u32 t1; 
	add.u32 t1, %r14078, %r3; 
	max.u32 %r14094, t1, %r16385;}
	
	// end inline asm
	// begin inline asm
	{.reg .u32 t1; 
	add.u32 t1, %r14082, %r14086; 
	max.u32 %r14098, t1, %r14090;}
	
	// end inline asm
	// begin inline asm
	{.reg .u32 t1; 
	add.u32 t1, %r14086, %r14090; 
	max.u32 %r14102, t1, %r14094;}
	
	// end inline asm
	// begin inline asm
	{.reg .u32 t1; 
	add.u32 t1, %r14090, %r14094; 
	max.u32 %r14106, t1, %r3;}
	
	// end inline asm
	// begin inline asm
	{.reg .u32 t1; 
	add.u32 t1, %r14094, %r3; 
	max.u32 %r14110, t1, %r16385;}
	
	// end inline asm
	// begin inline asm
	{.reg .u32 t1; 
	add.u32 t1, %r14098, %r14102; 
	max.u32 %r14114, t1, %r14106;}
	
	// end inline asm
	// begin inline asm
	{.reg .u32 t1; 
	add.u32 t1, %r14102, %r14106; 
	max.u32 %r14118, t1, %r14110;}
	
	// end inline asm
	// begin inline asm
	{.reg .u32 t1; 
	add.u32 t1, %r14106, %r14110; 
	max.u32 %r14122, t1, %r3;}
	
	// end inline asm
	// begin inline asm
	{.reg .u32 t1; 
	add.u32 t1, %r14110, %r3; 
	max.u32 %r14126, t1, %r16385;}
	
	// end inline asm
	// begin inline asm
	{.reg .u32 t1; 
	add.u32 t1, %r14114, %r14118; 
	max.u32 %r14130, t1, %r14122;}
	
	// end inline asm
	// begin inline asm
	{.reg .u32 t1; 
	add.u32 t1, %r14118, %r14122; 
	max.u32 %r14134, t1, %r14126;}
	
	// end inline asm
	// begin inline asm
	{.reg .u32 t1; 
	add.u32 t1, %r14122, %r14126; 
	max.u32 %r14138, t1, %r3;}
	
	// end inline asm
	// begin inline asm
	{.reg .u32 t1; 
	add.u32 t1, %r14126, %r3; 
	max.u32 %r14142, t1, %r16385;}
	
	// end inline asm
	// begin inline asm
	{.reg .u32 t1; 
	add.u32 t1, %r14130, %r14134; 
	max.u32 %r14146, t1, %r14138;}
	
	// end inline asm
	// begin inline asm
	{.reg .u32 t1; 
	add.u32 t1, %r14134, %r14138; 
	max.u32 %r14150, t1, %r14142;}
	
	// end inline asm
	// begin inline asm
	{.reg .u32 t1; 
	add.u32 t1, %r14138, %r14142; 
	max.u32 %r14154, t1, %r3;}
	
	// end inline asm
	// begin inline asm
	{.reg .u32 t1; 
	add.u32 t1, %r14142, %r3; 
	max.u32 %r14158, t1, %r16385;}
	
	// end inline asm
	// begin inline asm
	{.reg .u32 t1; 
	add.u32 t1, %r14146, %r14150; 
	max.u32 %r14162, t1, %r14154;}
	
	// end inline asm
	// begin inline asm
	{.reg .u32 t1; 
	add.u32 t1, %r14150, %r14154; 
	max.u32 %r14166, t1, %r14158;}
	
	// end inline asm
	// begin inline asm
	{.reg .u32 t1; 
	add.u32 t1, %r14154, %r14158; 
	max.u32 %r14170, t1, %r3;}
	
	// end inline asm
	// begin inline asm
	{.reg .u32 t1; 
	add.u32 t1, %r14158, %r3; 
	max.u32 %r14174, t1, %r16385;}
	
	// end inline asm
	// begin inline asm
	{.reg .u32 t1; 
	add.u32 t1, %r14162, %r14166; 
	max.u32 %r14178, t1, %r14170;}
	
	// end inline asm
	// begin inline asm
	{.reg .u32 t1; 
	add.u32 t1, %r14166, %r14170; 
	max.u32 %r14182, t1, %r14174;}
	
	// end inline asm
	// begin inline asm
	{.reg .u32 t1; 
	add.u32 t1, %r14170, %r14174; 
	max.u32 %r14186, t1, %r3;}
	
	// end inline asm
	// begin inline asm
	{.reg .u32 t1; 
	add.u32 t1, %r14174, %r3; 
	max.u32 %r14190, t1, %r16385;}
	
	// end inline asm
	// begin inline asm
	{.reg .u32 t1; 
	add.u32 t1, %r14178, %r14182; 
	max.u32 %r14194, t1, %r14186;}
	
	// end inline asm
	// begin inline asm
	{.reg .u32 t1; 
	add.u32 t1, %r14182, %r14186; 
	max.u32 %r14198, t1, %r14190;}
	
	// end inline asm
	// begin inline asm
	{.reg .u32 t1; 
	add.u32 t1, %r14186, %r14190; 
	max.u32 %r14202, t1, %r3;}
	
	// end inline asm
	// begin inline asm
	{.reg .u32 t1; 
	add.u32 t1, %r14190, %r3; 
	max.u32 %r14206, t1, %r16385;}
	
	// end inline asm
	// begin inline asm
	{.reg .u32 t1; 
	add.u32 t1, %r14194, %r14198; 
	max.u32 %r14210, t1, %r14202;}
	
	// end inline asm
	// begin inline asm
	{.reg .u32 t1; 
	add.u32 t1, %r14198, %r14202; 
	max.u32 %r14214, t1, %r14206;}
	
	// end inline asm
	// begin inline asm
	{.reg .u32 t1; 
	add.u32 t1, %r14202, %r14206; 
	max.u32 %r14218, t1, %r3;}
	
	// end inline asm
	// begin inline asm
	{.reg .u32 t1; 
	add.u32 t1, %r14206, %r3; 
	max.u32 %r14222, t1, %r16385;}
	
	// end inline asm
	// begin inline asm
	{.reg .u32 t1; 
	add.u32 t1, %r14210, %r14214; 
	max.u32 %r14226, t1, %r14218;}
	
	// end inline asm
	// begin inline asm
	{.reg .u32 t1; 
	add.u32 t1, %r14214, %r14218; 
	max.u32 %r14230, t1, %r14222;}
	
	// end inline asm
	// begin inline asm
	{.reg .u32 t1; 
	add.u32 t1, %r14218, %r14222; 
	max.u32 %r14234, t1, %r3;}
	
	// end inline asm
	// begin inline asm
	{.reg .u32 t1; 
	add.u32 t1, %r14222, %r3; 
	max.u32 %r14238, t1, %r16385;}
	
	// end inline asm
	// begin inline asm
	{.reg .u32 t1; 
	add.u32 t1, %r14226, %r14230; 
	max.u32 %r14242, t1, %r14234;}
	
	// end inline asm
	// begin inline asm
	{.reg .u32 t1; 
	add.u32 t1, %r14230, %r14234; 
	max.u32 %r14246, t1, %r14238;}
	
	// end inline asm
	// begin inline asm
	{.reg .u32 t1; 
	add.u32 t1, %r14234, %r14238; 
	max.u32 %r14250, t1, %r3;}
	
	// end inline asm
	// begin inline asm
	{.reg .u32 t1; 
	add.u32 t1, %r14238, %r3; 
	max.u32 %r14254, t1, %r16385;}
	
	// end inline asm
	// begin inline asm
	{.reg .u32 t1; 
	add.u32 t1, %r14242, %r14246; 
	max.u32 %r14258, t1, %r14250;}
	
	// end inline asm
	// begin inline asm
	{.reg .u32 t1; 
	add.u32 t1, %r14246, %r14250; 
	max.u32 %r14262, t1, %r14254;}
	
	// end inline asm
	// begin inline asm
	{.reg .u32 t1; 
	add.u32 t1, %r14250, %r14254; 
	max.u32 %r14266, t1, %r3;}
	
	// end inline asm
	// begin inline asm
	{.reg .u32 t1; 
	add.u32 t1, %r14254, %r3; 
	max.u32 %r14270, t1, %r16385;}
	
	// end inline asm
	// begin inline asm
	{.reg .u32 t1; 
	add.u32 t1, %r14258, %r14262; 
	max.u32 %r14274, t1, %r14266;}
	
	// end inline asm
	// begin inline asm
	{.reg .u32 t1; 
	add.u32 t1, %r14262, %r14266; 
	max.u32 %r14278, t1, %r14270;}
	
	// end inline asm
	// begin inline asm
	{.reg .u32 t1; 
	add.u32 t1, %r14266, %r14270; 
	max.u32 %r14282, t1, %r3;}
	
	// end inline asm
	// begin inline asm
	{.reg .u32 t1; 
	add.u32 t1, %r14270, %r3; 
	max.u32 %r14286, t1, %r16385;}
	
	// end inline asm
	// begin inline asm
	{.reg .u32 t1; 
	add.u32 t1, %r14274, %r14278; 
	max.u32 %r14290, t1, %r14282;}
	
	// end inline asm
	// begin inline asm
	{.reg .u32 t1; 
	add.u32 t1, %r14278, %r14282; 
	max.u32 %r14294, t1, %r14286;}
	
	// end inline asm
	// begin inline asm
	{.reg .u32 t1; 
	add.u32 t1, %r14282, %r14286; 
	max.u32 %r14298, t1, %r3;}
	
	// end inline asm
	// begin inline asm
	{.reg .u32 t1; 
	add.u32 t1, %r14286, %r3; 
	max.u32 %r14302, t1, %r16385;}
	
	// end inline asm
	// begin inline asm
	{.reg .u32 t1; 
	add.u32 t1, %r14290, %r14294; 
	max.u32 %r14306, t1, %r14298;}
	
	// end inline asm
	// begin inline asm
	{.reg .u32 t1; 
	add.u32 t1, %r14294, %r14298; 
	max.u32 %r14310, t1, %r14302;}
	
	// end inline asm
	// begin inline asm
	{.reg .u32 t1; 
	add.u32 t1, %r14298, %r14302; 
	max.u32 %r14314, t1, %r3;}
	
	// end inline asm
	// begin inline asm
	{.reg .u32 t1; 
	add.u32 t1, %r14302, %r3; 
	max.u32 %r14318, t1, %r16385;}
	
	// end inline asm
	// begin inline asm
	{.reg .u32 t1; 
	add.u32 t1, %r14306, %r14310; 
	max.u32 %r14322, t1, %r14314;}
	
	// end inline asm
	// begin inline asm
	{.reg .u32 t1; 
	add.u32 t1, %r14310, %r14314; 
	max.u32 %r14326, t1, %r14318;}
	
	// end inline asm
	// begin inline asm
	{.reg .u32 t1; 
	add.u32 t1, %r14314, %r14318; 
	max.u32 %r14330, t1, %r3;}
	
	// end inline asm
	// begin inline asm
	{.reg .u32 t1; 
	add.u32 t1, %r14318, %r3; 
	max.u32 %r14334, t1, %r16385;}
	
	// end inline asm
	// begin inline asm
	{.reg .u32 t1; 
	add.u32 t1, %r14322, %r14326; 
	max.u32 %r14338, t1, %r14330;}
	
	// end inline asm
	// begin inline asm
	{.reg .u32 t1; 
	add.u32 t1, %r14326, %r14330; 
	max.u32 %r14342, t1, %r14334;}
	
	// end inline asm
	// begin inline asm
	{.reg .u32 t1; 
	add.u32 t1, %r14330, %r14334; 
	max.u32 %r14346, t1, %r3;}
	
	// end inline asm
	// begin inline asm
	{.reg .u32 t1; 
	add.u32 t1, %r14334, %r3; 
	max.u32 %r14350, t1, %r16385;}
	
	// end inline asm
	// begin inline asm
	{.reg .u32 t1; 
	add.u32 t1, %r14338, %r14342; 
	max.u32 %r14354, t1, %r14346;}
	
	// end inline asm
	// begin inline asm
	{.reg .u32 t1; 
	add.u32 t1, %r14342, %r14346; 
	max.u32 %r14358, t1, %r14350;}
	
	// end inline asm
	// begin inline asm
	{.reg .u32 t1; 
	add.u32 t1, %r14346, %r14350; 
	max.u32 %r14362, t1, %r3;}
	
	// end inline asm
	// begin inline asm
	{.reg .u32 t1; 
	add.u32 t1, %r14350, %r3; 
	max.u32 %r14366, t1, %r16385;}
	
	// end inline asm
	// begin inline asm
	{.reg .u32 t1; 
	add.u32 t1, %r14354, %r14358; 
	max.u32 %r14370, t1, %r14362;}
	
	// end inline asm
	// begin inline asm
	{.reg .u32 t1; 
	add.u32 t1, %r14358, %r14362; 
	max.u32 %r14374, t1, %r14366;}
	
	// end inline asm
	// begin inline asm
	{.reg .u32 t1; 
	add.u32 t1, %r14362, %r14366; 
	max.u32 %r14378, t1, %r3;}
	
	// end inline asm
	// begin inline asm
	{.reg .u32 t1; 
	add.u32 t1, %r14366, %r3; 
	max.u32 %r14382, t1, %r16385;}
	
	// end inline asm
	// begin inline asm
	{.reg .u32 t1; 
	add.u32 t1, %r14370, %r14374; 
	max.u32 %r14386, t1, %r14378;}
	
	// end inline asm
	// begin inline asm
	{.reg .u32 t1; 
	add.u32 t1, %r14374, %r14378; 
	max.u32 %r14390, t1, %r14382;}
	
	// end inline asm
	// begin inline asm
	{.reg .u32 t1; 
	add.u32 t1, %r14378, %r14382; 
	max.u32 %r14394, t1, %r3;}
	
	// end inline asm
	// begin inline asm
	{.reg .u32 t1; 
	add.u32 t1, %r14382, %r3; 
	max.u32 %r14398, t1, %r16385;}
	
	// end inline asm
	// begin inline asm
	{.reg .u32 t1; 
	add.u32 t1, %r14386, %r14390; 
	max.u32 %r14402, t1, %r14394;}
	
	// end inline asm
	// begin inline asm
	{.reg .u32 t1; 
	add.u32 t1, %r14390, %r14394; 
	max.u32 %r14406, t1, %r14398;}
	
	// end inline asm
	// begin inline asm
	{.reg .u32 t1; 
	add.u32 t1, %r14394, %r14398; 
	max.u32 %r14410, t1, %r3;}
	
	// end inline asm
	// begin inline asm
	{.reg .u32 t1; 
	add.u32 t1, %r14398, %r3; 
	max.u32 %r14414, t1, %r16385;}
	
	// end inline asm
	// begin inline asm
	{.reg .u32 t1; 
	add.u32 t1, %r14402, %r14406; 
	max.u32 %r14418, t1, %r14410;}
	
	// end inline asm
	// begin inline asm
	{.reg .u32 t1; 
	add.u32 t1, %r14406, %r14410; 
	max.u32 %r14422, t1, %r14414;}
	
	// end inline asm
	// begin inline asm
	{.reg .u32 t1; 
	add.u32 t1, %r14410, %r14414; 
	max.u32 %r14426, t1, %r3;}
	
	// end inline asm
	// begin inline asm
	{.reg .u32 t1; 
	add.u32 t1, %r14414, %r3; 
	max.u32 %r14430, t1, %r16385;}
	
	// end inline asm
	// begin inline asm
	{.reg .u32 t1; 
	add.u32 t1, %r14418, %r14422; 
	max.u32 %r14434, t1, %r14426;}
	
	// end inline asm
	// begin inline asm
	{.reg .u32 t1; 
	add.u32 t1, %r14422, %r14426; 
	max.u32 %r14438, t1, %r14430;}
	
	// end inline asm
	// begin inline asm
	{.reg .u32 t1; 
	add.u32 t1, %r14426, %r14430; 
	max.u32 %r14442, t1, %r3;}
	
	// end inline asm
	// begin inline asm
	{.reg .u32 t1; 
	add.u32 t1, %r14430, %r3; 
	max.u32 %r14446, t1, %r16385;}
	
	// end inline asm
	// begin inline asm
	{.reg .u32 t1; 
	add.u32 t1, %r14434, %r14438; 
	max.u32 %r14450, t1, %r14442;}
	
	// end inline asm
	// begin inline asm
	{.reg .u32 t1; 
	add.u32 t1, %r14438, %r14442; 
	max.u32 %r14454, t1, %r14446;}
	
	// end inline asm
	// begin inline asm
	{.reg .u32 t1; 
	add.u32 t1, %r14442, %r14446; 
	max.u32 %r14458, t1, %r3;}
	
	// end inline asm
	// begin inline asm
	{.reg .u32 t1; 
	add.u32 t1, %r14446, %r3; 
	max.u32 %r14462, t1, %r16385;}
	
	// end inline asm
	// begin inline asm
	{.reg .u32 t1; 
	add.u32 t1, %r14450, %r14454; 
	max.u32 %r14466, t1, %r14458;}
	
	// end inline asm
	// begin inline asm
	{.reg .u32 t1; 
	add.u32 t1, %r14454, %r14458; 
	max.u32 %r14470, t1, %r14462;}
	
	// end inline asm
	// begin inline asm
	{.reg .u32 t1; 
	add.u32 t1, %r14458, %r14462; 
	max.u32 %r14474, t1, %r3;}
	
	// end inline asm
	// begin inline asm
	{.reg .u32 t1; 
	add.u32 t1, %r14462, %r3; 
	max.u32 %r14478, t1, %r16385;}
	
	// end inline asm
	// begin inline asm
	{.reg .u32 t1; 
	add.u32 t1, %r14466, %r14470; 
	max.u32 %r14482, t1, %r14474;}
	
	// end inline asm
	// begin inline asm
	{.reg .u32 t1; 
	add.u32 t1, %r14470, %r14474; 
	max.u32 %r14486, t1, %r14478;}
	
	// end inline asm
	// begin inline asm
	{.reg .u32 t1; 
	add.u32 t1, %r14474, %r14478; 
	max.u32 %r14490, t1, %r3;}
	
	// end inline asm
	// begin inline asm
	{.reg .u32 t1; 
	add.u32 t1, %r14478, %r3; 
	max.u32 %r14494, t1, %r16385;}
	
	// end inline asm
	// begin inline asm
	{.reg .u32 t1; 
	add.u32 t1, %r14482, %r14486; 
	max.u32 %r14498, t1, %r14490;}
	
	// end inline asm
	// begin inline asm
	{.reg .u32 t1; 
	add.u32 t1, %r14486, %r14490; 
	max.u32 %r14502, t1, %r14494;}
	
	// end inline asm
	// begin inline asm
	{.reg .u32 t1; 
	add.u32 t1, %r14490, %r14494; 
	max.u32 %r14506, t1, %r3;}
	
	// end inline asm
	// begin inline asm
	{.reg .u32 t1; 
	add.u32 t1, %r14494, %r3; 
	max.u32 %r14510, t1, %r16385;}
	
	// end inline asm
	// begin inline asm
	{.reg .u32 t1; 
	add.u32 t1, %r14498, %r14502; 
	max.u32 %r14514, t1, %r14506;}
	
	// end inline asm
	// begin inline asm
	{.reg .u32 t1; 
	add.u32 t1, %r14502, %r14506; 
	max.u32 %r14518, t1, %r14510;}
	
	// end inline asm
	// begin inline asm
	{.reg .u32 t1; 
	add.u32 t1, %r14506, %r14510; 
	max.u32 %r14522, t1, %r3;}
	
	// end inline asm
	// begin inline asm
	{.reg .u32 t1; 
	add.u32 t1, %r14510, %r3; 
	max.u32 %r14526, t1, %r16385;}
	
	// end inline asm
	// begin inline asm
	{.reg .u32 t1; 
	add.u32 t1, %r14514, %r14518; 
	max.u32 %r14530, t1, %r14522;}
	
	// end inline asm
	// begin inline asm
	{.reg .u32 t1; 
	add.u32 t1, %r14518, %r14522; 
	max.u32 %r14534, t1, %r14526;}
	
	// end inline asm
	// begin inline asm
	{.reg .u32 t1; 
	add.u32 t1, %r14522, %r14526; 
	max.u32 %r14538, t1, %r3;}
	
	// end inline asm
	// begin inline asm
	{.reg .u32 t1; 
	add.u32 t1, %r14526, %r3; 
	max.u32 %r14542, t1, %r16385;}
	
	// end inline asm
	// begin inline asm
	{.reg .u32 t1; 
	add.u32 t1, %r14530, %r14534; 
	max.u32 %r14546, t1, %r14538;}
	
	// end inline asm
	// begin inline asm
	{.reg .u32 t1; 
	add.u32 t1, %r14534, %r14538; 
	max.u32 %r14550, t1, %r14542;}
	
	// end inline asm
	// begin inline asm
	{.reg .u32 t1; 
	add.u32 t1, %r14538, %r14542; 
	max.u32 %r14554, t1, %r3;}
	
	// end inline asm
	// begin inline asm
	{.reg .u32 t1; 
	add.u32 t1, %r14542, %r3; 
	max.u32 %r14558, t1, %r16385;}
	
	// end inline asm
	// begin inline asm
	{.reg .u32 t1; 
	add.u32 t1, %r14546, %r14550; 
	max.u32 %r14562, t1, %r14554;}
	
	// end inline asm
	// begin inline asm
	{.reg .u32 t1; 
	add.u32 t1, %r14550, %r14554; 
	max.u32 %r14566, t1, %r14558;}
	
	// end inline asm
	// begin inline asm
	{.reg .u32 t1; 
	add.u32 t1, %r14554, %r14558; 
	max.u32 %r14570, t1, %r3;}
	
	// end inline asm
	// begin inline asm
	{.reg .u32 t1; 
	add.u32 t1, %r14558, %r3; 
	max.u32 %r14574, t1, %r16385;}
	
	// end inline asm
	// begin inline asm
	{.reg .u32 t1; 
	add.u32 t1, %r14562, %r14566; 
	max.u32 %r14578, t1, %r14570;}
	
	// end inline asm
	// begin inline asm
	{.reg .u32 t1; 
	add.u32 t1, %r14566, %r14570; 
	max.u32 %r14582, t1, %r14574;}
	
	// end inline asm
	// begin inline asm
	{.reg .u32 t1; 
	add.u32 t1, %r14570, %r14574; 
	max.u32 %r14586, t1, %r3;}
	
	// end inline asm
	// begin inline asm
	{.reg .u32 t1; 
	add.u32 t1, %r14574, %r3; 
	max.u32 %r14590, t1, %r16385;}
	
	// end inline asm
	// begin inline asm
	{.reg .u32 t1; 
	add.u32 t1, %r14578, %r14582; 
	max.u32 %r14594, t1, %r14586;}
	
	// end inline asm
	// begin inline asm
	{.reg .u32 t1; 
	add.u32 t1, %r14582, %r14586; 
	max.u32 %r14598, t1, %r14590;}
	
	// end inline asm
	// begin inline asm
	{.reg .u32 t1; 
	add.u32 t1, %r14586, %r14590; 
	max.u32 %r14602, t1, %r3;}
	
	// end inline asm
	// begin inline asm
	{.reg .u32 t1; 
	add.u32 t1, %r14590, %r3; 
	max.u32 %r14606, t1, %r16385;}
	
	// end inline asm
	// begin inline asm
	{.reg .u32 t1; 
	add.u32 t1, %r14594, %r14598; 
	max.u32 %r14610, t1, %r14602;}
	
	// end inline asm
	// begin inline asm
	{.reg .u32 t1; 
	add.u32 t1, %r14598, %r14602; 
	max.u32 %r14614, t1, %r14606;}
	
	// end inline asm
	// begin inline asm
	{.reg .u32 t1; 
	add.u32 t1, %r14602, %r14606; 
	max.u32 %r14618, t1, %r3;}
	
	// end inline asm
	// begin inline asm
	{.reg .u32 t1; 
	add.u32 t1, %r14606, %r3; 
	max.u32 %r14622, t1, %r16385;}
	
	// end inline asm
	// begin inline asm
	{.reg .u32 t1; 
	add.u32 t1, %r14610, %r14614; 
	max.u32 %r14626, t1, %r14618;}
	
	// end inline asm
	// begin inline asm
	{.reg .u32 t1; 
	add.u32 t1, %r14614, %r14618; 
	max.u32 %r14630, t1, %r14622;}
	
	// end inline asm
	// begin inline asm
	{.reg .u32 t1; 
	add.u32 t1, %r14618, %r14622; 
	max.u32 %r14634, t1, %r3;}
	
	// end inline asm
	// begin inline asm
	{.reg .u32 t1; 
	add.u32 t1, %r14622, %r3; 
	max.u32 %r14638, t1, %r16385;}
	
	// end inline asm
	// begin inline asm
	{.reg .u32 t1; 
	add.u32 t1, %r14626, %r14630; 
	max.u32 %r14642, t1, %r14634;}
	
	// end inline asm
	// begin inline asm
	{.reg .u32 t1; 
	add.u32 t1, %r14630, %r14634; 
	max.u32 %r14646, t1, %r14638;}
	
	// end inline asm
	// begin inline asm
	{.reg .u32 t1; 
	add.u32 t1, %r14634, %r14638; 
	max.u32 %r14650, t1, %r3;}
	
	// end inline asm
	// begin inline asm
	{.reg .u32 t1; 
	add.u32 t1, %r14638, %r3; 
	max.u32 %r14654, t1, %r16385;}
	
	// end inline asm
	// begin inline asm
	{.reg .u32 t1; 
	add.u32 t1, %r14642, %r14646; 
	max.u32 %r14658, t1, %r14650;}
	
	// end inline asm
	// begin inline asm
	{.reg .u32 t1; 
	add.u32 t1, %r14646, %r14650; 
	max.u32 %r14662, t1, %r14654;}
	
	// end inline asm
	// begin inline asm
	{.reg .u32 t1; 
	add.u32 t1, %r14650, %r14654; 
	max.u32 %r14666, t1, %r3;}
	
	// end inline asm
	// begin inline asm
	{.reg .u32 t1; 
	add.u32 t1, %r14654, %r3; 
	max.u32 %r14670, t1, %r16385;}
	
	// end inline asm
	// begin inline asm
	{.reg .u32 t1; 
	add.u32 t1, %r14658, %r14662; 
	max.u32 %r14674, t1, %r14666;}
	
	// end inline asm
	// begin inline asm
	{.reg .u32 t1; 
	add.u32 t1, %r14662, %r14666; 
	max.u32 %r14678, t1, %r14670;}
	
	// end inline asm
	// begin inline asm
	{.reg .u32 t1; 
	add.u32 t1, %r14666, %r14670; 
	max.u32 %r14682, t1, %r3;}
	
	// end inline asm
	// begin inline asm
	{.reg .u32 t1; 
	add.u32 t1, %r14670, %r3; 
	max.u32 %r14686, t1, %r16385;}
	
	// end inline asm
	// begin inline asm
	{.reg .u32 t1; 
	add.u32 t1, %r14674, %r14678; 
	max.u32 %r14690, t1, %r14682;}
	
	// end inline asm
	// begin inline asm
	{.reg .u32 t1; 
	add.u32 t1, %r14678, %r14682; 
	max.u32 %r14694, t1, %r14686;}
	
	// end inline asm
	// begin inline asm
	{.reg .u32 t1; 
	add.u32 t1, %r14682, %r14686; 
	max.u32 %r14698, t1, %r3;}
	
	// end inline asm
	// begin inline asm
	{.reg .u32 t1; 
	add.u32 t1, %r14686, %r3; 
	max.u32 %r14702, t1, %r16385;}
	
	// end inline asm
	// begin inline asm
	{.reg .u32 t1; 
	add.u32 t1, %r14690, %r14694; 
	max.u32 %r14706, t1, %r14698;}
	
	// end inline asm
	// begin inline asm
	{.reg .u32 t1; 
	add.u32 t1, %r14694, %r14698; 
	max.u32 %r14710, t1, %r14702;}
	
	// end inline asm
	// begin inline asm
	{.reg .u32 t1; 
	add.u32 t1, %r14698, %r14702; 
	max.u32 %r14714, t1, %r3;}
	
	// end inline asm
	// begin inline asm
	{.reg .u32 t1; 
	add.u32 t1, %r14702, %r3; 
	max.u32 %r14718, t1, %r16385;}
	
	// end inline asm
	// begin inline asm
	{.reg .u32 t1; 
	add.u32 t1, %r14706, %r14710; 
	max.u32 %r14722, t1, %r14714;}
	
	// end inline asm
	// begin inline asm
	{.reg .u32 t1; 
	add.u32 t1, %r14710, %r14714; 
	max.u32 %r14726, t1, %r14718;}
	
	// end inline asm
	// begin inline asm
	{.reg .u32 t1; 
	add.u32 t1, %r14714, %r14718; 
	max.u32 %r14730, t1, %r3;}
	
	// end inline asm
	// begin inline asm
	{.reg .u32 t1; 
	add.u32 t1, %r14718, %r3; 
	max.u32 %r14734, t1, %r16385;}
	
	// end inline asm
	// begin inline asm
	{.reg .u32 t1; 
	add.u32 t1, %r14722, %r14726; 
	max.u32 %r14738, t1, %r14730;}
	
	// end inline asm
	// begin inline asm
	{.reg .u32 t1; 
	add.u32 t1, %r14726, %r14730; 
	max.u32 %r14742, t1, %r14734;}
	
	// end inline asm
	// begin inline asm
	{.reg .u32 t1; 
	add.u32 t1, %r14730, %r14734; 
	max.u32 %r14746, t1, %r3;}
	
	// end inline asm
	// begin inline asm
	{.reg .u32 t1; 
	add.u32 t1, %r14734, %r3; 
	max.u32 %r14750, t1, %r16385;}
	
	// end inline asm
	// begin inline asm
	{.reg .u32 t1; 
	add.u32 t1, %r14738, %r14742; 
	max.u32 %r14754, t1, %r14746;}
	
	// end inline asm
	// begin inline asm
	{.reg .u32 t1; 
	add.u32 t1, %r14742, %r14746; 
	max.u32 %r14758, t1, %r14750;}
	
	// end inline asm
	// begin inline asm
	{.reg .u32 t1; 
	add.u32 t1, %r14746, %r14750; 
	max.u32 %r14762, t1, %r3;}
	
	// end inline asm
	// begin inline asm
	{.reg .u32 t1; 
	add.u32 t1, %r14750, %r3; 
	max.u32 %r14766, t1, %r16385;}
	
	// end inline asm
	// begin inline asm
	{.reg .u32 t1; 
	add.u32 t1, %r14754, %r14758; 
	max.u32 %r14770, t1, %r14762;}
	
	// end inline asm
	// begin inline asm
	{.reg .u32 t1; 
	add.u32 t1, %r14758, %r14762; 
	max.u32 %r14774, t1, %r14766;}
	
	// end inline asm
	// begin inline asm
	{.reg .u32 t1; 
	add.u32 t1, %r14762, %r14766; 
	max.u32 %r14778, t1, %r3;}
	
	// end inline asm
	// begin inline asm
	{.reg .u32 t1; 
	add.u32 t1, %r14766, %r3; 
	max.u32 %r14782, t1, %r16385;}
	
	// end inline asm
	// begin inline asm
	{.reg .u32 t1; 
	add.u32 t1, %r14770, %r14774; 
	max.u32 %r14786, t1, %r14778;}
	
	// end inline asm
	// begin inline asm
	{.reg .u32 t1; 
	add.u32 t1, %r14774, %r14778; 
	max.u32 %r14790, t1, %r14782;}
	
	// end inline asm
	// begin inline asm
	{.reg .u32 t1; 
	add.u32 t1, %r14778, %r14782; 
	max.u32 %r14794, t1, %r3;}
	
	// end inline asm
	// begin inline asm
	{.reg .u32 t1; 
	add.u32 t1, %r14782, %r3; 
	max.u32 %r14798, t1, %r16385;}
	
	// end inline asm
	// begin inline asm
	{.reg .u32 t1; 
	add.u32 t1, %r14786, %r14790; 
	max.u32 %r14802, t1, %r14794;}
	
	// end inline asm
	// begin inline asm
	{.reg .u32 t1; 
	add.u32 t1, %r14790, %r14794; 
	max.u32 %r14806, t1, %r14798;}
	
	// end inline asm
	// begin inline asm
	{.reg .u32 t1; 
	add.u32 t1, %r14794, %r14798; 
	max.u32 %r14810, t1, %r3;}
	
	// end inline asm
	// begin inline asm
	{.reg .u32 t1; 
	add.u32 t1, %r14798, %r3; 
	max.u32 %r14814, t1, %r16385;}
	
	// end inline asm
	// begin inline asm
	{.reg .u32 t1; 
	add.u32 t1, %r14802, %r14806; 
	max.u32 %r14818, t1, %r14810;}
	
	// end inline asm
	// begin inline asm
	{.reg .u32 t1; 
	add.u32 t1, %r14806, %r14810; 
	max.u32 %r14822, t1, %r14814;}
	
	// end inline asm
	// begin inline asm
	{.reg .u32 t1; 
	add.u32 t1, %r14810, %r14814; 
	max.u32 %r14826, t1, %r3;}
	
	// end inline asm
	// begin inline asm
	{.reg .u32 t1; 
	add.u32 t1, %r14814, %r3; 
	max.u32 %r14830, t1, %r16385;}
	
	// end inline asm
	// begin inline asm
	{.reg .u32 t1; 
	add.u32 t1, %r14818, %r14822; 
	max.u32 %r14834, t1, %r14826;}
	
	// end inline asm
	// begin inline asm
	{.reg .u32 t1; 
	add.u32 t1, %r14822, %r14826; 
	max.u32 %r14838, t1, %r14830;}
	
	// end inline asm
	// begin inline asm
	{.reg .u32 t1; 
	add.u32 t1, %r14826, %r14830; 
	max.u32 %r14842, t1, %r3;}
	
	// end inline asm
	// begin inline asm
	{.reg .u32 t1; 
	add.u32 t1, %r14830, %r3; 
	max.u32 %r14846, t1, %r16385;}
	
	// end inline asm
	// begin inline asm
	{.reg .u32 t1; 
	add.u32 t1, %r14834, %r14838; 
	max.u32 %r14850, t1, %r14842;}
	
	// end inline asm
	// begin inline asm
	{.reg .u32 t1; 
	add.u32 t1, %r14838, %r14842; 
	max.u32 %r14854, t1, %r14846;}
	
	// end inline asm
	// begin inline asm
	{.reg .u32 t1; 
	add.u32 t1, %r14842, %r14846; 
	max.u32 %r14858, t1, %r3;}
	
	// end inline asm
	// begin inline asm
	{.reg .u32 t1; 
	add.u32 t1, %r14846, %r3; 
	max.u32 %r14862, t1, %r16385;}
	
	// end inline asm
	// begin inline asm
	{.reg .u32 t1; 
	add.u32 t1, %r14850, %r14854; 
	max.u32 %r14866, t1, %r14858;}
	
	// end inline asm
	// begin inline asm
	{.reg .u32 t1; 
	add.u32 t1, %r14854, %r14858; 
	max.u32 %r14870, t1, %r14862;}
	
	// end inline asm
	// begin inline asm
	{.reg .u32 t1; 
	add.u32 t1, %r14858, %r14862; 
	max.u32 %r14874, t1, %r3;}
	
	// end inline asm
	// begin inline asm
	{.reg .u32 t1; 
	add.u32 t1, %r14862, %r3; 
	max.u32 %r14878, t1, %r16385;}
	
	// end inline asm
	// begin inline asm
	{.reg .u32 t1; 
	add.u32 t1, %r14866, %r14870; 
	max.u32 %r14882, t1, %r14874;}
	
	// end inline asm
	// begin inline asm
	{.reg .u32 t1; 
	add.u32 t1, %r14870, %r14874; 
	max.u32 %r14886, t1, %r14878;}
	
	// end inline asm
	// begin inline asm
	{.reg .u32 t1; 
	add.u32 t1, %r14874, %r14878; 
	max.u32 %r14890, t1, %r3;}
	
	// end inline asm
	// begin inline asm
	{.reg .u32 t1; 
	add.u32 t1, %r14878, %r3; 
	max.u32 %r14894, t1, %r16385;}
	
	// end inline asm
	// begin inline asm
	{.reg .u32 t1; 
	add.u32 t1, %r14882, %r14886; 
	max.u32 %r14898, t1, %r14890;}
	
	// end inline asm
	// begin inline asm
	{.reg .u32 t1; 
	add.u32 t1, %r14886, %r14890; 
	max.u32 %r14902, t1, %r14894;}
	
	// end inline asm
	// begin inline asm
	{.reg .u32 t1; 
	add.u32 t1, %r14890, %r14894; 
	max.u32 %r14906, t1, %r3;}
	
	// end inline asm
	// begin inline asm
	{.reg .u32 t1; 
	add.u32 t1, %r14894, %r3; 
	max.u32 %r14910, t1, %r16385;}
	
	// end inline asm
	// begin inline asm
	{.reg .u32 t1; 
	add.u32 t1, %r14898, %r14902; 
	max.u32 %r14914, t1, %r14906;}
	
	// end inline asm
	// begin inline asm
	{.reg .u32 t1; 
	add.u32 t1, %r14902, %r14906; 
	max.u32 %r14918, t1, %r14910;}
	
	// end inline asm
	// begin inline asm
	{.reg .u32 t1; 
	add.u32 t1, %r14906, %r14910; 
	max.u32 %r14922, t1, %r3;}
	
	// end inline asm
	// begin inline asm
	{.reg .u32 t1; 
	add.u32 t1, %r14910, %r3; 
	max.u32 %r14926, t1, %r16385;}
	
	// end inline asm
	// begin inline asm
	{.reg .u32 t1; 
	add.u32 t1, %r14914, %r14918; 
	max.u32 %r14930, t1, %r14922;}
	
	// end inline asm
	// begin inline asm
	{.reg .u32 t1; 
	add.u32 t1, %r14918, %r14922; 
	max.u32 %r14934, t1, %r14926;}
	
	// end inline asm
	// begin inline asm
	{.reg .u32 t1; 
	add.u32 t1, %r14922, %r14926; 
	max.u32 %r14938, t1, %r3;}
	
	// end inline asm
	// begin inline asm
	{.reg .u32 t1; 
	add.u32 t1, %r14926, %r3; 
	max.u32 %r14942, t1, %r16385;}
	
	// end inline asm
	// begin inline asm
	{.reg .u32 t1; 
	add.u32 t1, %r14930, %r14934; 
	max.u32 %r14946, t1, %r14938;}
	
	// end inline asm
	// begin inline asm
	{.reg .u32 t1; 
	add.u32 t1, %r14934, %r14938; 
	max.u32 %r14950, t1, %r14942;}
	
	// end inline asm
	// begin inline asm
	{.reg .u32 t1; 
	add.u32 t1, %r14938, %r14942; 
	max.u32 %r14954, t1, %r3;}
	
	// end inline asm
	// begin inline asm
	{.reg .u32 t1; 
	add.u32 t1, %r14942, %r3; 
	max.u32 %r14958, t1, %r16385;}
	
	// end inline asm
	// begin inline asm
	{.reg .u32 t1; 
	add.u32 t1, %r14946, %r14950; 
	max.u32 %r14962, t1, %r14954;}
	
	// end inline asm
	// begin inline asm
	{.reg .u32 t1; 
	add.u32 t1, %r14950, %r14954; 
	max.u32 %r14966, t1, %r14958;}
	
	// end inline asm
	// begin inline asm
	{.reg .u32 t1; 
	add.u32 t1, %r14954, %r14958; 
	max.u32 %r14970, t1, %r3;}
	
	// end inline asm
	// begin inline asm
	{.reg .u32 t1; 
	add.u32 t1, %r14958, %r3; 
	max.u32 %r14974, t1, %r16385;}
	
	// end inline asm
	// begin inline asm
	{.reg .u32 t1; 
	add.u32 t1, %r14962, %r14966; 
	max.u32 %r14978, t1, %r14970;}
	
	// end inline asm
	// begin inline asm
	{.reg .u32 t1; 
	add.u32 t1, %r14966, %r14970; 
	max.u32 %r14982, t1, %r14974;}
	
	// end inline asm
	// begin inline asm
	{.reg .u32 t1; 
	add.u32 t1, %r14970, %r14974; 
	max.u32 %r14986, t1, %r3;}
	
	// end inline asm
	// begin inline asm
	{.reg .u32 t1; 
	add.u32 t1, %r14974, %r3; 
	max.u32 %r14990, t1, %r16385;}
	
	// end inline asm
	// begin inline asm
	{.reg .u32 t1; 
	add.u32 t1, %r14978, %r14982; 
	max.u32 %r14994, t1, %r14986;}
	
	// end inline asm
	// begin inline asm
	{.reg .u32 t1; 
	add.u32 t1, %r14982, %r14986; 
	max.u32 %r14998, t1, %r14990;}
	
	// end inline asm
	// begin inline asm
	{.reg .u32 t1; 
	add.u32 t1, %r14986, %r14990; 
	max.u32 %r15002, t1, %r3;}
	
	// end inline asm
	// begin inline asm
	{.reg .u32 t1; 
	add.u32 t1, %r14990, %r3; 
	max.u32 %r15006, t1, %r16385;}
	
	// end inline asm
	// begin inline asm
	{.reg .u32 t1; 
	add.u32 t1, %r14994, %r14998; 
	max.u32 %r15010, t1, %r15002;}
	
	// end inline asm
	// begin inline asm
	{.reg .u32 t1; 
	add.u32 t1, %r14998, %r15002; 
	max.u32 %r15014, t1, %r15006;}
	
	// end inline asm
	// begin inline asm
	{.reg .u32 t1; 
	add.u32 t1, %r15002, %r15006; 
	max.u32 %r15018, t1, %r3;}
	
	// end inline asm
	// begin inline asm
	{.reg .u32 t1; 
	add.u32 t1, %r15006, %r3; 
	max.u32 %r15022, t1, %r16385;}
	
	// end inline asm
	// begin inline asm
	{.reg .u32 t1; 
	add.u32 t1, %r15010, %r15014; 
	max.u32 %r15026, t1, %r15018;}
	
	// end inline asm
	// begin inline asm
	{.reg .u32 t1; 
	add.u32 t1, %r15014, %r15018; 
	max.u32 %r15030, t1, %r15022;}
	
	// end inline asm
	// begin inline asm
	{.reg .u32 t1; 
	add.u32 t1, %r15018, %r15022; 
	max.u32 %r15034, t1, %r3;}
	
	// end inline asm
	// begin inline asm
	{.reg .u32 t1; 
	add.u32 t1, %r15022, %r3; 
	max.u32 %r15038, t1, %r16385;}
	
	// end inline asm
	// begin inline asm
	{.reg .u32 t1; 
	add.u32 t1, %r15026, %r15030; 
	max.u32 %r15042, t1, %r15034;}
	
	// end inline asm
	// begin inline asm
	{.reg .u32 t1; 
	add.u32 t1, %r15030, %r15034; 
	max.u32 %r15046, t1, %r15038;}
	
	// end inline asm
	// begin inline asm
	{.reg .u32 t1; 
	add.u32 t1, %r15034, %r15038; 
	max.u32 %r15050, t1, %r3;}
	
	// end inline asm
	// begin inline asm
	{.reg .u32 t1; 
	add.u32 t1, %r15038, %r3; 
	max.u32 %r15054, t1, %r16385;}
	
	// end inline asm
	// begin inline asm
	{.reg .u32 t1; 
	add.u32 t1, %r15042, %r15046; 
	max.u32 %r15058, t1, %r15050;}
	
	// end inline asm
	// begin inline asm
	{.reg .u32 t1; 
	add.u32 t1, %r15046, %r15050; 
	max.u32 %r15062, t1, %r15054;}
	
	// end inline asm
	// begin inline asm
	{.reg .u32 t1; 
	add.u32 t1, %r15050, %r15054; 
	max.u32 %r15066, t1, %r3;}
	
	// end inline asm
	// begin inline asm
	{.reg .u32 t1; 
	add.u32 t1, %r15054, %r3; 
	max.u32 %r15070, t1, %r16385;}
	
	// end inline asm
	// begin inline asm
	{.reg .u32 t1; 
	add.u32 t1, %r15058, %r15062; 
	max.u32 %r15074, t1, %r15066;}
	
	// end inline asm
	// begin inline asm
	{.reg .u32 t1; 
	add.u32 t1, %r15062, %r15066; 
	max.u32 %r15078, t1, %r15070;}
	
	// end inline asm
	// begin inline asm
	{.reg .u32 t1; 
	add.u32 t1, %r15066, %r15070; 
	max.u32 %r15082, t1, %r3;}
	
	// end inline asm
	// begin inline asm
	{.reg .u32 t1; 
	add.u32 t1, %r15070, %r3; 
	max.u32 %r15086, t1, %r16385;}
	
	// end inline asm
	// begin inline asm
	{.reg .u32 t1; 
	add.u32 t1, %r15074, %r15078; 
	max.u32 %r15090, t1, %r15082;}
	
	// end inline asm
	// begin inline asm
	{.reg .u32 t1; 
	add.u32 t1, %r15078, %r15082; 
	max.u32 %r15094, t1, %r15086;}
	
	// end inline asm
	// begin inline asm
	{.reg .u32 t1; 
	add.u32 t1, %r15082, %r15086; 
	max.u32 %r15098, t1, %r3;}
	
	// end inline asm
	// begin inline asm
	{.reg .u32 t1; 
	add.u32 t1, %r15086, %r3; 
	max.u32 %r15102, t1, %r16385;}
	
	// end inline asm
	// begin inline asm
	{.reg .u32 t1; 
	add.u32 t1, %r15090, %r15094; 
	max.u32 %r15106, t1, %r15098;}
	
	// end inline asm
	// begin inline asm
	{.reg .u32 t1; 
	add.u32 t1, %r15094, %r15098; 
	max.u32 %r15110, t1, %r15102;}
	
	// end inline asm
	// begin inline asm
	{.reg .u32 t1; 
	add.u32 t1, %r15098, %r15102; 
	max.u32 %r15114, t1, %r3;}
	
	// end inline asm
	// begin inline asm
	{.reg .u32 t1; 
	add.u32 t1, %r15102, %r3; 
	max.u32 %r15118, t1, %r16385;}
	
	// end inline asm
	// begin inline asm
	{.reg .u32 t1; 
	add.u32 t1, %r15106, %r15110; 
	max.u32 %r15122, t1, %r15114;}
	
	// end inline asm
	// begin inline asm
	{.reg .u32 t1; 
	add.u32 t1, %r15110, %r15114; 
	max.u32 %r15126, t1, %r15118;}
	
	// end inline asm
	// begin inline asm
	{.reg .u32 t1; 
	add.u32 t1, %r15114, %r15118; 
	max.u32 %r15130, t1, %r3;}
	
	// end inline asm
	// begin inline asm
	{.reg .u32 t1; 
	add.u32 t1, %r15118, %r3; 
	max.u32 %r15134, t1, %r16385;}
	
	// end inline asm
	// begin inline asm
	{.reg .u32 t1; 
	add.u32 t1, %r15122, %r15126; 
	max.u32 %r15138, t1, %r15130;}
	
	// end inline asm
	// begin inline asm
	{.reg .u32 t1; 
	add.u32 t1, %r15126, %r15130; 
	max.u32 %r15142, t1, %r15134;}
	
	// end inline asm
	// begin inline asm
	{.reg .u32 t1; 
	add.u32 t1, %r15130, %r15134; 
	max.u32 %r15146, t1, %r3;}
	
	// end inline asm
	// begin inline asm
	{.reg .u32 t1; 
	add.u32 t1, %r15134, %r3; 
	max.u32 %r15150, t1, %r16385;}
	
	// end inline asm
	// begin inline asm
	{.reg .u32 t1; 
	add.u32 t1, %r15138, %r15142; 
	max.u32 %r15154, t1, %r15146;}
	
	// end inline asm
	// begin inline asm
	{.reg .u32 t1; 
	add.u32 t1, %r15142, %r15146; 
	max.u32 %r15158, t1, %r15150;}
	
	// end inline asm
	// begin inline asm
	{.reg .u32 t1; 
	add.u32 t1, %r15146, %r15150; 
	max.u32 %r15162, t1, %r3;}
	
	// end inline asm
	// begin inline asm
	{.reg .u32 t1; 
	add.u32 t1, %r15150, %r3; 
	max.u32 %r15166, t1, %r16385;}
	
	// end inline asm
	// begin inline asm
	{.reg .u32 t1; 
	add.u32 t1, %r15154, %r15158; 
	max.u32 %r15170, t1, %r15162;}
	
	// end inline asm
	// begin inline asm
	{.reg .u32 t1; 
	add.u32 t1, %r15158, %r15162; 
	max.u32 %r15174, t1, %r15166;}
	
	// end inline asm
	// begin inline asm
	{.reg .u32 t1; 
	add.u32 t1, %r15162, %r15166; 
	max.u32 %r15178, t1, %r3;}
	
	// end inline asm
	// begin inline asm
	{.reg .u32 t1; 
	add.u32 t1, %r15166, %r3; 
	max.u32 %r15182, t1, %r16385;}
	
	// end inline asm
	// begin inline asm
	{.reg .u32 t1; 
	add.u32 t1, %r15170, %r15174; 
	max.u32 %r15186, t1, %r15178;}
	
	// end inline asm
	// begin inline asm
	{.reg .u32 t1; 
	add.u32 t1, %r15174, %r15178; 
	max.u32 %r15190, t1, %r15182;}
	
	// end inline asm
	// begin inline asm
	{.reg .u32 t1; 
	add.u32 t1, %r15178, %r15182; 
	max.u32 %r15194, t1, %r3;}
	
	// end inline asm
	// begin inline asm
	{.reg .u32 t1; 
	add.u32 t1, %r15182, %r3; 
	max.u32 %r15198, t1, %r16385;}
	
	// end inline asm
	// begin inline asm
	{.reg .u32 t1; 
	add.u32 t1, %r15186, %r15190; 
	max.u32 %r15202, t1, %r15194;}
	
	// end inline asm
	// begin inline asm
	{.reg .u32 t1; 
	add.u32 t1, %r15190, %r15194; 
	max.u32 %r15206, t1, %r15198;}
	
	// end inline asm
	// begin inline asm
	{.reg .u32 t1; 
	add.u32 t1, %r15194, %r15198; 
	max.u32 %r15210, t1, %r3;}
	
	// end inline asm
	// begin inline asm
	{.reg .u32 t1; 
	add.u32 t1, %r15198, %r3; 
	max.u32 %r15214, t1, %r16385;}
	
	// end inline asm
	// begin inline asm
	{.reg .u32 t1; 
	add.u32 t1, %r15202, %r15206; 
	max.u32 %r15218, t1, %r15210;}
	
	// end inline asm
	// begin inline asm
	{.reg .u32 t1; 
	add.u32 t1, %r15206, %r15210; 
	max.u32 %r15222, t1, %r15214;}
	
	// end inline asm
	// begin inline asm
	{.reg .u32 t1; 
	add.u32 t1, %r15210, %r15214; 
	max.u32 %r15226, t1, %r3;}
	
	// end inline asm
	// begin inline asm
	{.reg .u32 t1; 
	add.u32 t1, %r15214, %r3; 
	max.u32 %r15230, t1, %r16385;}
	
	// end inline asm
	// begin inline asm
	{.reg .u32 t1; 
	add.u32 t1, %r15218, %r15222; 
	max.u32 %r15234, t1, %r15226;}
	
	// end inline asm
	// begin inline asm
	{.reg .u32 t1; 
	add.u32 t1, %r15222, %r15226; 
	max.u32 %r15238, t1, %r15230;}
	
	// end inline asm
	// begin inline asm
	{.reg .u32 t1; 
	add.u32 t1, %r15226, %r15230; 
	max.u32 %r15242, t1, %r3;}
	
	// end inline asm
	// begin inline asm
	{.reg .u32 t1; 
	add.u32 t1, %r15230, %r3; 
	max.u32 %r15246, t1, %r16385;}
	
	// end inline asm
	// begin inline asm
	{.reg .u32 t1; 
	add.u32 t1, %r15234, %r15238; 
	max.u32 %r15250, t1, %r15242;}
	
	// end inline asm
	// begin inline asm
	{.reg .u32 t1; 
	add.u32 t1, %r15238, %r15242; 
	max.u32 %r15254, t1, %r15246;}
	
	// end inline asm
	// begin inline asm
	{.reg .u32 t1; 
	add.u32 t1, %r15242, %r15246; 
	max.u32 %r15258, t1, %r3;}
	
	// end inline asm
	// begin inline asm
	{.reg .u32 t1; 
	add.u32 t1, %r15246, %r3; 
	max.u32 %r15262, t1, %r16385;}
	
	// end inline asm
	// begin inline asm
	{.reg .u32 t1; 
	add.u32 t1, %r15250, %r15254; 
	max.u32 %r15266, t1, %r15258;}
	
	// end inline asm
	// begin inline asm
	{.reg .u32 t1; 
	add.u32 t1, %r15254, %r15258; 
	max.u32 %r15270, t1, %r15262;}
	
	// end inline asm
	// begin inline asm
	{.reg .u32 t1; 
	add.u32 t1, %r15258, %r15262; 
	max.u32 %r15274, t1, %r3;}
	
	// end inline asm
	// begin inline asm
	{.reg .u32 t1; 
	add.u32 t1, %r15262, %r3; 
	max.u32 %r15278, t1, %r16385;}
	
	// end inline asm
	// begin inline asm
	{.reg .u32 t1; 
	add.u32 t1, %r15266, %r15270; 
	max.u32 %r15282, t1, %r15274;}
	
	// end inline asm
	// begin inline asm
	{.reg .u32 t1; 
	add.u32 t1, %r15270, %r15274; 
	max.u32 %r15286, t1, %r15278;}
	
	// end inline asm
	// begin inline asm
	{.reg .u32 t1; 
	add.u32 t1, %r15274, %r15278; 
	max.u32 %r15290, t1, %r3;}
	
	// end inline asm
	// begin inline asm
	{.reg .u32 t1; 
	add.u32 t1, %r15278, %r3; 
	max.u32 %r15294, t1, %r16385;}
	
	// end inline asm
	// begin inline asm
	{.reg .u32 t1; 
	add.u32 t1, %r15282, %r15286; 
	max.u32 %r15298, t1, %r15290;}
	
	// end inline asm
	// begin inline asm
	{.reg .u32 t1; 
	add.u32 t1, %r15286, %r15290; 
	max.u32 %r15302, t1, %r15294;}
	
	// end inline asm
	// begin inline asm
	{.reg .u32 t1; 
	add.u32 t1, %r15290, %r15294; 
	max.u32 %r15306, t1, %r3;}
	
	// end inline asm
	// begin inline asm
	{.reg .u32 t1; 
	add.u32 t1, %r15294, %r3; 
	max.u32 %r15310, t1, %r16385;}
	
	// end inline asm
	// begin inline asm
	{.reg .u32 t1; 
	add.u32 t1, %r15298, %r15302; 
	max.u32 %r15314, t1, %r15306;}
	
	// end inline asm
	// begin inline asm
	{.reg .u32 t1; 
	add.u32 t1, %r15302, %r15306; 
	max.u32 %r15318, t1, %r15310;}
	
	// end inline asm
	// begin inline asm
	{.reg .u32 t1; 
	add.u32 t1, %r15306, %r15310; 
	max.u32 %r15322, t1, %r3;}
	
	// end inline asm
	// begin inline asm
	{.reg .u32 t1; 
	add.u32 t1, %r15310, %r3; 
	max.u32 %r15326, t1, %r16385;}
	
	// end inline asm
	// begin inline asm
	{.reg .u32 t1; 
	add.u32 t1, %r15314, %r15318; 
	max.u32 %r15330, t1, %r15322;}
	
	// end inline asm
	// begin inline asm
	{.reg .u32 t1; 
	add.u32 t1, %r15318, %r15322; 
	max.u32 %r15334, t1, %r15326;}
	
	// end inline asm
	// begin inline asm
	{.reg .u32 t1; 
	add.u32 t1, %r15322, %r15326; 
	max.u32 %r15338, t1, %r3;}
	
	// end inline asm
	// begin inline asm
	{.reg .u32 t1; 
	add.u32 t1, %r15326, %r3; 
	max.u32 %r15342, t1, %r16385;}
	
	// end inline asm
	// begin inline asm
	{.reg .u32 t1; 
	add.u32 t1, %r15330, %r15334; 
	max.u32 %r15346, t1, %r15338;}
	
	// end inline asm
	// begin inline asm
	{.reg .u32 t1; 
	add.u32 t1, %r15334, %r15338; 
	max.u32 %r15350, t1, %r15342;}
	
	// end inline asm
	// begin inline asm
	{.reg .u32 t1; 
	add.u32 t1, %r15338, %r15342; 
	max.u32 %r15354, t1, %r3;}
	
	// end inline asm
	// begin inline asm
	{.reg .u32 t1; 
	add.u32 t1, %r15342, %r3; 
	max.u32 %r15358, t1, %r16385;}
	
	// end inline asm
	// begin inline asm
	{.reg .u32 t1; 
	add.u32 t1, %r15346, %r15350; 
	max.u32 %r15362, t1, %r15354;}
	
	// end inline asm
	// begin inline asm
	{.reg .u32 t1; 
	add.u32 t1, %r15350, %r15354; 
	max.u32 %r15366, t1, %r15358;}
	
	// end inline asm
	// begin inline asm
	{.reg .u32 t1; 
	add.u32 t1, %r15354, %r15358; 
	max.u32 %r15370, t1, %r3;}
	
	// end inline asm
	// begin inline asm
	{.reg .u32 t1; 
	add.u32 t1, %r15358, %r3; 
	max.u32 %r15374, t1, %r16385;}
	
	// end inline asm
	// begin inline asm
	{.reg .u32 t1; 
	add.u32 t1, %r15362, %r15366; 
	max.u32 %r15378, t1, %r15370;}
	
	// end inline asm
	// begin inline asm
	{.reg .u32 t1; 
	add.u32 t1, %r15366, %r15370; 
	max.u32 %r15382, t1, %r15374;}
	
	// end inline asm
	// begin inline asm
	{.reg .u32 t1; 
	add.u32 t1, %r15370, %r15374; 
	max.u32 %r15386, t1, %r3;}
	
	// end inline asm
	// begin inline asm
	{.reg .u32 t1; 
	add.u32 t1, %r15374, %r3; 
	max.u32 %r15390, t1, %r16385;}
	
	// end inline asm
	// begin inline asm
	{.reg .u32 t1; 
	add.u32 t1, %r15378, %r15382; 
	max.u32 %r15394, t1, %r15386;}
	
	// end inline asm
	// begin inline asm
	{.reg .u32 t1; 
	add.u32 t1, %r15382, %r15386; 
	max.u32 %r15398, t1, %r15390;}
	
	// end inline asm
	// begin inline asm
	{.reg .u32 t1; 
	add.u32 t1, %r15386, %r15390; 
	max.u32 %r15402, t1, %r3;}
	
	// end inline asm
	// begin inline asm
	{.reg .u32 t1; 
	add.u32 t1, %r15390, %r3; 
	max.u32 %r15406, t1, %r16385;}
	
	// end inline asm
	// begin inline asm
	{.reg .u32 t1; 
	add.u32 t1, %r15394, %r15398; 
	max.u32 %r15410, t1, %r15402;}
	
	// end inline asm
	// begin inline asm
	{.reg .u32 t1; 
	add.u32 t1, %r15398, %r15402; 
	max.u32 %r15414, t1, %r15406;}
	
	// end inline asm
	// begin inline asm
	{.reg .u32 t1; 
	add.u32 t1, %r15402, %r15406; 
	max.u32 %r15418, t1, %r3;}
	
	// end inline asm
	// begin inline asm
	{.reg .u32 t1; 
	add.u32 t1, %r15406, %r3; 
	max.u32 %r15422, t1, %r16385;}
	
	// end inline asm
	// begin inline asm
	{.reg .u32 t1; 
	add.u32 t1, %r15410, %r15414; 
	max.u32 %r15426, t1, %r15418;}
	
	// end inline asm
	// begin inline asm
	{.reg .u32 t1; 
	add.u32 t1, %r15414, %r15418; 
	max.u32 %r15430, t1, %r15422;}
	
	// end inline asm
	// begin inline asm
	{.reg .u32 t1; 
	add.u32 t1, %r15418, %r15422; 
	max.u32 %r15434, t1, %r3;}
	
	// end inline asm
	// begin inline asm
	{.reg .u32 t1; 
	add.u32 t1, %r15422, %r3; 
	max.u32 %r15438, t1, %r16385;}
	
	// end inline asm
	// begin inline asm
	{.reg .u32 t1; 
	add.u32 t1, %r15426, %r15430; 
	max.u32 %r15442, t1, %r15434;}
	
	// end inline asm
	// begin inline asm
	{.reg .u32 t1; 
	add.u32 t1, %r15430, %r15434; 
	max.u32 %r15446, t1, %r15438;}
	
	// end inline asm
	// begin inline asm
	{.reg .u32 t1; 
	add.u32 t1, %r15434, %r15438; 
	max.u32 %r15450, t1, %r3;}
	
	// end inline asm
	// begin inline asm
	{.reg .u32 t1; 
	add.u32 t1, %r15438, %r3; 
	max.u32 %r15454, t1, %r16385;}
	
	// end inline asm
	// begin inline asm
	{.reg .u32 t1; 
	add.u32 t1, %r15442, %r15446; 
	max.u32 %r15458, t1, %r15450;}
	
	// end inline asm
	// begin inline asm
	{.reg .u32 t1; 
	add.u32 t1, %r15446, %r15450; 
	max.u32 %r15462, t1, %r15454;}
	
	// end inline asm
	// begin inline asm
	{.reg .u32 t1; 
	add.u32 t1, %r15450, %r15454; 
	max.u32 %r15466, t1, %r3;}
	
	// end inline asm
	// begin inline asm
	{.reg .u32 t1; 
	add.u32 t1, %r15454, %r3; 
	max.u32 %r15470, t1, %r16385;}
	
	// end inline asm
	// begin inline asm
	{.reg .u32 t1; 
	add.u32 t1, %r15458, %r15462; 
	max.u32 %r15474, t1, %r15466;}
	
	// end inline asm
	// begin inline asm
	{.reg .u32 t1; 
	add.u32 t1, %r15462, %r15466; 
	max.u32 %r15478, t1, %r15470;}
	
	// end inline asm
	// begin inline asm
	{.reg .u32 t1; 
	add.u32 t1, %r15466, %r15470; 
	max.u32 %r15482, t1, %r3;}
	
	// end inline asm
	// begin inline asm
	{.reg .u32 t1; 
	add.u32 t1, %r15470, %r3; 
	max.u32 %r15486, t1, %r16385;}
	
	// end inline asm
	// begin inline asm
	{.reg .u32 t1; 
	add.u32 t1, %r15474, %r15478; 
	max.u32 %r15490, t1, %r15482;}
	
	// end inline asm
	// begin inline asm
	{.reg .u32 t1; 
	add.u32 t1, %r15478, %r15482; 
	max.u32 %r15494, t1, %r15486;}
	
	// end inline asm
	// begin inline asm
	{.reg .u32 t1; 
	add.u32 t1, %r15482, %r15486; 
	max.u32 %r15498, t1, %r3;}
	
	// end inline asm
	// begin inline asm
	{.reg .u32 t1; 
	add.u32 t1, %r15486, %r3; 
	max.u32 %r15502, t1, %r16385;}
	
	// end inline asm
	// begin inline asm
	{.reg .u32 t1; 
	add.u32 t1, %r15490, %r15494; 
	max.u32 %r15506, t1, %r15498;}
	
	// end inline asm
	// begin inline asm
	{.reg .u32 t1; 
	add.u32 t1, %r15494, %r15498; 
	max.u32 %r15510, t1, %r15502;}
	
	// end inline asm
	// begin inline asm
	{.reg .u32 t1; 
	add.u32 t1, %r15498, %r15502; 
	max.u32 %r15514, t1, %r3;}
	
	// end inline asm
	// begin inline asm
	{.reg .u32 t1; 
	add.u32 t1, %r15502, %r3; 
	max.u32 %r15518, t1, %r16385;}
	
	// end inline asm
	// begin inline asm
	{.reg .u32 t1; 
	add.u32 t1, %r15506, %r15510; 
	max.u32 %r15522, t1, %r15514;}
	
	// end inline asm
	// begin inline asm
	{.reg .u32 t1; 
	add.u32 t1, %r15510, %r15514; 
	max.u32 %r15526, t1, %r15518;}
	
	// end inline asm
	// begin inline asm
	{.reg .u32 t1; 
	add.u32 t1, %r15514, %r15518; 
	max.u32 %r15530, t1, %r3;}
	
	// end inline asm
	// begin inline asm
	{.reg .u32 t1; 
	add.u32 t1, %r15518, %r3; 
	max.u32 %r15534, t1, %r16385;}
	
	// end inline asm
	// begin inline asm
	{.reg .u32 t1; 
	add.u32 t1, %r15522, %r15526; 
	max.u32 %r15538, t1, %r15530;}
	
	// end inline asm
	// begin inline asm
	{.reg .u32 t1; 
	add.u32 t1, %r15526, %r15530; 
	max.u32 %r15542, t1, %r15534;}
	
	// end inline asm
	// begin inline asm
	{.reg .u32 t1; 
	add.u32 t1, %r15530, %r15534; 
	max.u32 %r15546, t1, %r3;}
	
	// end inline asm
	// begin inline asm
	{.reg .u32 t1; 
	add.u32 t1, %r15534, %r3; 
	max.u32 %r15550, t1, %r16385;}
	
	// end inline asm
	// begin inline asm
	{.reg .u32 t1; 
	add.u32 t1, %r15538, %r15542; 
	max.u32 %r15554, t1, %r15546;}
	
	// end inline asm
	// begin inline asm
	{.reg .u32 t1; 
	add.u32 t1, %r15542, %r15546; 
	max.u32 %r15558, t1, %r15550;}
	
	// end inline asm
	// begin inline asm
	{.reg .u32 t1; 
	add.u32 t1, %r15546, %r15550; 
	max.u32 %r15562, t1, %r3;}
	
	// end inline asm
	// begin inline asm
	{.reg .u32 t1; 
	add.u32 t1, %r15550, %r3; 
	max.u32 %r15566, t1, %r16385;}
	
	// end inline asm
	// begin inline asm
	{.reg .u32 t1; 
	add.u32 t1, %r15554, %r15558; 
	max.u32 %r15570, t1, %r15562;}
	
	// end inline asm
	// begin inline asm
	{.reg .u32 t1; 
	add.u32 t1, %r15558, %r15562; 
	max.u32 %r15574, t1, %r15566;}
	
	// end inline asm
	// begin inline asm
	{.reg .u32 t1; 
	add.u32 t1, %r15562, %r15566; 
	max.u32 %r15578, t1, %r3;}
	
	// end inline asm
	// begin inline asm
	{.reg .u32 t1; 
	add.u32 t1, %r15566, %r3; 
	max.u32 %r15582, t1, %r16385;}
	
	// end inline asm
	// begin inline asm
	{.reg .u32 t1; 
	add.u32 t1, %r15570, %r15574; 
	max.u32 %r15586, t1, %r15578;}
	
	// end inline asm
	// begin inline asm
	{.reg .u32 t1; 
	add.u32 t1, %r15574, %r15578; 
	max.u32 %r15590, t1, %r15582;}
	
	// end inline asm
	// begin inline asm
	{.reg .u32 t1; 
	add.u32 t1, %r15578, %r15582; 
	max.u32 %r15594, t1, %r3;}
	
	// end inline asm
	// begin inline asm
	{.reg .u32 t1; 
	add.u32 t1, %r15582, %r3; 
	max.u32 %r15598, t1, %r16385;}
	
	// end inline asm
	// begin inline asm
	{.reg .u32 t1; 
	add.u32 t1, %r15586, %r15590; 
	max.u32 %r15602, t1, %r15594;}
	
	// end inline asm
	// begin inline asm
	{.reg .u32 t1; 
	add.u32 t1, %r15590, %r15594; 
	max.u32 %r15606, t1, %r15598;}
	
	// end inline asm
	// begin inline asm
	{.reg .u32 t1; 
	add.u32 t1, %r15594, %r15598; 
	max.u32 %r15610, t1, %r3;}
	
	// end inline asm
	// begin inline asm
	{.reg .u32 t1; 
	add.u32 t1, %r15598, %r3; 
	max.u32 %r15614, t1, %r16385;}
	
	// end inline asm
	// begin inline asm
	{.reg .u32 t1; 
	add.u32 t1, %r15602, %r15606; 
	max.u32 %r15618, t1, %r15610;}
	
	// end inline asm
	// begin inline asm
	{.reg .u32 t1; 
	add.u32 t1, %r15606, %r15610; 
	max.u32 %r15622, t1, %r15614;}
	
	// end inline asm
	// begin inline asm
	{.reg .u32 t1; 
	add.u32 t1, %r15610, %r15614; 
	max.u32 %r15626, t1, %r3;}
	
	// end inline asm
	// begin inline asm
	{.reg .u32 t1; 
	add.u32 t1, %r15614, %r3; 
	max.u32 %r15630, t1, %r16385;}
	
	// end inline asm
	// begin inline asm
	{.reg .u32 t1; 
	add.u32 t1, %r15618, %r15622; 
	max.u32 %r15634, t1, %r15626;}
	
	// end inline asm
	// begin inline asm
	{.reg .u32 t1; 
	add.u32 t1, %r15622, %r15626; 
	max.u32 %r15638, t1, %r15630;}
	
	// end inline asm
	// begin inline asm
	{.reg .u32 t1; 
	add.u32 t1, %r15626, %r15630; 
	max.u32 %r15642, t1, %r3;}
	
	// end inline asm
	// begin inline asm
	{.reg .u32 t1; 
	add.u32 t1, %r15630, %r3; 
	max.u32 %r15646, t1, %r16385;}
	
	// end inline asm
	// begin inline asm
	{.reg .u32 t1; 
	add.u32 t1, %r15634, %r15638; 
	max.u32 %r15650, t1, %r15642;}
	
	// end inline asm
	// begin inline asm
	{.reg .u32 t1; 
	add.u32 t1, %r15638, %r15642; 
	max.u32 %r15654, t1, %r15646;}
	
	// end inline asm
	// begin inline asm
	{.reg .u32 t1; 
	add.u32 t1, %r15642, %r15646; 
	max.u32 %r15658, t1, %r3;}
	
	// end inline asm
	// begin inline asm
	{.reg .u32 t1; 
	add.u32 t1, %r15646, %r3; 
	max.u32 %r15662, t1, %r16385;}
	
	// end inline asm
	// begin inline asm
	{.reg .u32 t1; 
	add.u32 t1, %r15650, %r15654; 
	max.u32 %r15666, t1, %r15658;}
	
	// end inline asm
	// begin inline asm
	{.reg .u32 t1; 
	add.u32 t1, %r15654, %r15658; 
	max.u32 %r15670, t1, %r15662;}
	
	// end inline asm
	// begin inline asm
	{.reg .u32 t1; 
	add.u32 t1, %r15658, %r15662; 
	max.u32 %r15674, t1, %r3;}
	
	// end inline asm
	// begin inline asm
	{.reg .u32 t1; 
	add.u32 t1, %r15662, %r3; 
	max.u32 %r15678, t1, %r16385;}
	
	// end inline asm
	// begin inline asm
	{.reg .u32 t1; 
	add.u32 t1, %r15666, %r15670; 
	max.u32 %r15682, t1, %r15674;}
	
	// end inline asm
	// begin inline asm
	{.reg .u32 t1; 
	add.u32 t1, %r15670, %r15674; 
	max.u32 %r15686, t1, %r15678;}
	
	// end inline asm
	// begin inline asm
	{.reg .u32 t1; 
	add.u32 t1, %r15674, %r15678; 
	max.u32 %r15690, t1, %r3;}
	
	// end inline asm
	// begin inline asm
	{.reg .u32 t1; 
	add.u32 t1, %r15678, %r3; 
	max.u32 %r15694, t1, %r16385;}
	
	// end inline asm
	// begin inline asm
	{.reg .u32 t1; 
	add.u32 t1, %r15682, %r15686; 
	max.u32 %r15698, t1, %r15690;}
	
	// end inline asm
	// begin inline asm
	{.reg .u32 t1; 
	add.u32 t1, %r15686, %r15690; 
	max.u32 %r15702, t1, %r15694;}
	
	// end inline asm
	// begin inline asm
	{.reg .u32 t1; 
	add.u32 t1, %r15690, %r15694; 
	max.u32 %r15706, t1, %r3;}
	
	// end inline asm
	// begin inline asm
	{.reg .u32 t1; 
	add.u32 t1, %r15694, %r3; 
	max.u32 %r15710, t1, %r16385;}
	
	// end inline asm
	// begin inline asm
	{.reg .u32 t1; 
	add.u32 t1, %r15698, %r15702; 
	max.u32 %r15714, t1, %r15706;}
	
	// end inline asm
	// begin inline asm
	{.reg .u32 t1; 
	add.u32 t1, %r15702, %r15706; 
	max.u32 %r15718, t1, %r15710;}
	
	// end inline asm
	// begin inline asm
	{.reg .u32 t1; 
	add.u32 t1, %r15706, %r15710; 
	max.u32 %r15722, t1, %r3;}
	
	// end inline asm
	// begin inline asm
	{.reg .u32 t1; 
	add.u32 t1, %r15710, %r3; 
	max.u32 %r15726, t1, %r16385;}
	
	// end inline asm
	// begin inline asm
	{.reg .u32 t1; 
	add.u32 t1, %r15714, %r15718; 
	max.u32 %r15730, t1, %r15722;}
	
	// end inline asm
	// begin inline asm
	{.reg .u32 t1; 
	add.u32 t1, %r15718, %r15722; 
	max.u32 %r15734, t1, %r15726;}
	
	// end inline asm
	// begin inline asm
	{.reg .u32 t1; 
	add.u32 t1, %r15722, %r15726; 
	max.u32 %r15738, t1, %r3;}
	
	// end inline asm
	// begin inline asm
	{.reg .u32 t1; 
	add.u32 t1, %r15726, %r3; 
	max.u32 %r15742, t1, %r16385;}
	
	// end inline asm
	// begin inline asm
	{.reg .u32 t1; 
	add.u32 t1, %r15730, %r15734; 
	max.u32 %r15746, t1, %r15738;}
	
	// end inline asm
	// begin inline asm
	{.reg .u32 t1; 
	add.u32 t1, %r15734, %r15738; 
	max.u32 %r15750, t1, %r15742;}
	
	// end inline asm
	// begin inline asm
	{.reg .u32 t1; 
	add.u32 t1, %r15738, %r15742; 
	max.u32 %r15754, t1, %r3;}
	
	// end inline asm
	// begin inline asm
	{.reg .u32 t1; 
	add.u32 t1, %r15742, %r3; 
	max.u32 %r15758, t1, %r16385;}
	
	// end inline asm
	// begin inline asm
	{.reg .u32 t1; 
	add.u32 t1, %r15746, %r15750; 
	max.u32 %r15762, t1, %r15754;}
	
	// end inline asm
	// begin inline asm
	{.reg .u32 t1; 
	add.u32 t1, %r15750, %r15754; 
	max.u32 %r15766, t1, %r15758;}
	
	// end inline asm
	// begin inline asm
	{.reg .u32 t1; 
	add.u32 t1, %r15754, %r15758; 
	max.u32 %r15770, t1, %r3;}
	
	// end inline asm
	// begin inline asm
	{.reg .u32 t1; 
	add.u32 t1, %r15758, %r3; 
	max.u32 %r15774, t1, %r16385;}
	
	// end inline asm
	// begin inline asm
	{.reg .u32 t1; 
	add.u32 t1, %r15762, %r15766; 
	max.u32 %r15778, t1, %r15770;}
	
	// end inline asm
	// begin inline asm
	{.reg .u32 t1; 
	add.u32 t1, %r15766, %r15770; 
	max.u32 %r15782, t1, %r15774;}
	
	// end inline asm
	// begin inline asm
	{.reg .u32 t1; 
	add.u32 t1, %r15770, %r15774; 
	max.u32 %r15786, t1, %r3;}
	
	// end inline asm
	// begin inline asm
	{.reg .u32 t1; 
	add.u32 t1, %r15774, %r3; 
	max.u32 %r15790, t1, %r16385;}
	
	// end inline asm
	// begin inline asm
	{.reg .u32 t1; 
	add.u32 t1, %r15778, %r15782; 
	max.u32 %r15794, t1, %r15786;}
	
	// end inline asm
	// begin inline asm
	{.reg .u32 t1; 
	add.u32 t1, %r15782, %r15786; 
	max.u32 %r15798, t1, %r15790;}
	
	// end inline asm
	// begin inline asm
	{.reg .u32 t1; 
	add.u32 t1, %r15786, %r15790; 
	max.u32 %r15802, t1, %r3;}
	
	// end inline asm
	// begin inline asm
	{.reg .u32 t1; 
	add.u32 t1, %r15790, %r3; 
	max.u32 %r15806, t1, %r16385;}
	
	// end inline asm
	// begin inline asm
	{.reg .u32 t1; 
	add.u32 t1, %r15794, %r15798; 
	max.u32 %r15810, t1, %r15802;}
	
	// end inline asm
	// begin inline asm
	{.reg .u32 t1; 
	add.u32 t1, %r15798, %r15802; 
	max.u32 %r15814, t1, %r15806;}
	
	// end inline asm
	// begin inline asm
	{.reg .u32 t1; 
	add.u32 t1, %r15802, %r15806; 
	max.u32 %r15818, t1, %r3;}
	
	// end inline asm
	// begin inline asm
	{.reg .u32 t1; 
	add.u32 t1, %r15806, %r3; 
	max.u32 %r15822, t1, %r16385;}
	
	// end inline asm
	// begin inline asm
	{.reg .u32 t1; 
	add.u32 t1, %r15810, %r15814; 
	max.u32 %r15826, t1, %r15818;}
	
	// end inline asm
	// begin inline asm
	{.reg .u32 t1; 
	add.u32 t1, %r15814, %r15818; 
	max.u32 %r15830, t1, %r15822;}
	
	// end inline asm
	// begin inline asm
	{.reg .u32 t1; 
	add.u32 t1, %r15818, %r15822; 
	max.u32 %r15834, t1, %r3;}
	
	// end inline asm
	// begin inline asm
	{.reg .u32 t1; 
	add.u32 t1, %r15822, %r3; 
	max.u32 %r15838, t1, %r16385;}
	
	// end inline asm
	// begin inline asm
	{.reg .u32 t1; 
	add.u32 t1, %r15826, %r15830; 
	max.u32 %r15842, t1, %r15834;}
	
	// end inline asm
	// begin inline asm
	{.reg .u32 t1; 
	add.u32 t1, %r15830, %r15834; 
	max.u32 %r15846, t1, %r15838;}
	
	// end inline asm
	// begin inline asm
	{.reg .u32 t1; 
	add.u32 t1, %r15834, %r15838; 
	max.u32 %r15850, t1, %r3;}
	
	// end inline asm
	// begin inline asm
	{.reg .u32 t1; 
	add.u32 t1, %r15838, %r3; 
	max.u32 %r15854, t1, %r16385;}
	
	// end inline asm
	// begin inline asm
	{.reg .u32 t1; 
	add.u32 t1, %r15842, %r15846; 
	max.u32 %r15858, t1, %r15850;}
	
	// end inline asm
	// begin inline asm
	{.reg .u32 t1; 
	add.u32 t1, %r15846, %r15850; 
	max.u32 %r15862, t1, %r15854;}
	
	// end inline asm
	// begin inline asm
	{.reg .u32 t1; 
	add.u32 t1, %r15850, %r15854; 
	max.u32 %r15866, t1, %r3;}
	
	// end inline asm
	// begin inline asm
	{.reg .u32 t1; 
	add.u32 t1, %r15854, %r3; 
	max.u32 %r15870, t1, %r16385;}
	
	// end inline asm
	// begin inline asm
	{.reg .u32 t1; 
	add.u32 t1, %r15858, %r15862; 
	max.u32 %r15874, t1, %r15866;}
	
	// end inline asm
	// begin inline asm
	{.reg .u32 t1; 
	add.u32 t1, %r15862, %r15866; 
	max.u32 %r15878, t1, %r15870;}
	
	// end inline asm
	// begin inline asm
	{.reg .u32 t1; 
	add.u32 t1, %r15866, %r15870; 
	max.u32 %r15882, t1, %r3;}
	
	// end inline asm
	// begin inline asm
	{.reg .u32 t1; 
	add.u32 t1, %r15870, %r3; 
	max.u32 %r15886, t1, %r16385;}
	
	// end inline asm
	// begin inline asm
	{.reg .u32 t1; 
	add.u32 t1, %r15874, %r15878; 
	max.u32 %r15890, t1, %r15882;}
	
	// end inline asm
	// begin inline asm
	{.reg .u32 t1; 
	add.u32 t1, %r15878, %r15882; 
	max.u32 %r15894, t1, %r15886;}
	
	// end inline asm
	// begin inline asm
	{.reg .u32 t1; 
	add.u32 t1, %r15882, %r15886; 
	max.u32 %r15898, t1, %r3;}
	
	// end inline asm
	// begin inline asm
	{.reg .u32 t1; 
	add.u32 t1, %r15886, %r3; 
	max.u32 %r15902, t1, %r16385;}
	
	// end inline asm
	// begin inline asm
	{.reg .u32 t1; 
	add.u32 t1, %r15890, %r15894; 
	max.u32 %r15906, t1, %r15898;}
	
	// end inline asm
	// begin inline asm
	{.reg .u32 t1; 
	add.u32 t1, %r15894, %r15898; 
	max.u32 %r15910, t1, %r15902;}
	
	// end inline asm
	// begin inline asm
	{.reg .u32 t1; 
	add.u32 t1, %r15898, %r15902; 
	max.u32 %r15914, t1, %r3;}
	
	// end inline asm
	// begin inline asm
	{.reg .u32 t1; 
	add.u32 t1, %r15902, %r3; 
	max.u32 %r15918, t1, %r16385;}
	
	// end inline asm
	// begin inline asm
	{.reg .u32 t1; 
	add.u32 t1, %r15906, %r15910; 
	max.u32 %r15922, t1, %r15914;}
	
	// end inline asm
	// begin inline asm
	{.reg .u32 t1; 
	add.u32 t1, %r15910, %r15914; 
	max.u32 %r15926, t1, %r15918;}
	
	// end inline asm
	// begin inline asm
	{.reg .u32 t1; 
	add.u32 t1, %r15914, %r15918; 
	max.u32 %r15930, t1, %r3;}
	
	// end inline asm
	// begin inline asm
	{.reg .u32 t1; 
	add.u32 t1, %r15918, %r3; 
	max.u32 %r15934, t1, %r16385;}
	
	// end inline asm
	// begin inline asm
	{.reg .u32 t1; 
	add.u32 t1, %r15922, %r15926; 
	max.u32 %r15938, t1, %r15930;}
	
	// end inline asm
	// begin inline asm
	{.reg .u32 t1; 
	add.u32 t1, %r15926, %r15930; 
	max.u32 %r15942, t1, %r15934;}
	
	// end inline asm
	// begin inline asm
	{.reg .u32 t1; 
	add.u32 t1, %r15930, %r15934; 
	max.u32 %r15946, t1, %r3;}
	
	// end inline asm
	// begin inline asm
	{.reg .u32 t1; 
	add.u32 t1, %r15934, %r3; 
	max.u32 %r15950, t1, %r16385;}
	
	// end inline asm
	// begin inline asm
	{.reg .u32 t1; 
	add.u32 t1, %r15938, %r15942; 
	max.u32 %r15954, t1, %r15946;}
	
	// end inline asm
	// begin inline asm
	{.reg .u32 t1; 
	add.u32 t1, %r15942, %r15946; 
	max.u32 %r15958, t1, %r15950;}
	
	// end inline asm
	// begin inline asm
	{.reg .u32 t1; 
	add.u32 t1, %r15946, %r15950; 
	max.u32 %r15962, t1, %r3;}
	
	// end inline asm
	// begin inline asm
	{.reg .u32 t1; 
	add.u32 t1, %r15950, %r3; 
	max.u32 %r15966, t1, %r16385;}
	
	// end inline asm
	// begin inline asm
	{.reg .u32 t1; 
	add.u32 t1, %r15954, %r15958; 
	max.u32 %r15970, t1, %r15962;}
	
	// end inline asm
	// begin inline asm
	{.reg .u32 t1; 
	add.u32 t1, %r15958, %r15962; 
	max.u32 %r15974, t1, %r15966;}
	
	// end inline asm
	// begin inline asm
	{.reg .u32 t1; 
	add.u32 t1, %r15962, %r15966; 
	max.u32 %r15978, t1, %r3;}
	
	// end inline asm
	// begin inline asm
	{.reg .u32 t1; 
	add.u32 t1, %r15966, %r3; 
	max.u32 %r15982, t1, %r16385;}
	
	// end inline asm
	// begin inline asm
	{.reg .u32 t1; 
	add.u32 t1, %r15970, %r15974; 
	max.u32 %r15986, t1, %r15978;}
	
	// end inline asm
	// begin inline asm
	{.reg .u32 t1; 
	add.u32 t1, %r15974, %r15978; 
	max.u32 %r15990, t1, %r15982;}
	
	// end inline asm
	// begin inline asm
	{.reg .u32 t1; 
	add.u32 t1, %r15978, %r15982; 
	max.u32 %r15994, t1, %r3;}
	
	// end inline asm
	// begin inline asm
	{.reg .u32 t1; 
	add.u32 t1, %r15982, %r3; 
	max.u32 %r15998, t1, %r16385;}
	
	// end inline asm
	// begin inline asm
	{.reg .u32 t1; 
	add.u32 t1, %r15986, %r15990; 
	max.u32 %r16002, t1, %r15994;}
	
	// end inline asm
	// begin inline asm
	{.reg .u32 t1; 
	add.u32 t1, %r15990, %r15994; 
	max.u32 %r16006, t1, %r15998;}
	
	// end inline asm
	// begin inline asm
	{.reg .u32 t1; 
	add.u32 t1, %r15994, %r15998; 
	max.u32 %r16010, t1, %r3;}
	
	// end inline asm
	// begin inline asm
	{.reg .u32 t1; 
	add.u32 t1, %r15998, %r3; 
	max.u32 %r16014, t1, %r16385;}
	
	// end inline asm
	// begin inline asm
	{.reg .u32 t1; 
	add.u32 t1, %r16002, %r16006; 
	max.u32 %r16018, t1, %r16010;}
	
	// end inline asm
	// begin inline asm
	{.reg .u32 t1; 
	add.u32 t1, %r16006, %r16010; 
	max.u32 %r16022, t1, %r16014;}
	
	// end inline asm
	// begin inline asm
	{.reg .u32 t1; 
	add.u32 t1, %r16010, %r16014; 
	max.u32 %r16026, t1, %r3;}
	
	// end inline asm
	// begin inline asm
	{.reg .u32 t1; 
	add.u32 t1, %r16014, %r3; 
	max.u32 %r16030, t1, %r16385;}
	
	// end inline asm
	// begin inline asm
	{.reg .u32 t1; 
	add.u32 t1, %r16018, %r16022; 
	max.u32 %r16034, t1, %r16026;}
	
	// end inline asm
	// begin inline asm
	{.reg .u32 t1; 
	add.u32 t1, %r16022, %r16026; 
	max.u32 %r16038, t1, %r16030;}
	
	// end inline asm
	// begin inline asm
	{.reg .u32 t1; 
	add.u32 t1, %r16026, %r16030; 
	max.u32 %r16042, t1, %r3;}
	
	// end inline asm
	// begin inline asm
	{.reg .u32 t1; 
	add.u32 t1, %r16030, %r3; 
	max.u32 %r16046, t1, %r16385;}
	
	// end inline asm
	// begin inline asm
	{.reg .u32 t1; 
	add.u32 t1, %r16034, %r16038; 
	max.u32 %r16050, t1, %r16042;}
	
	// end inline asm
	// begin inline asm
	{.reg .u32 t1; 
	add.u32 t1, %r16038, %r16042; 
	max.u32 %r16054, t1, %r16046;}
	
	// end inline asm
	// begin inline asm
	{.reg .u32 t1; 
	add.u32 t1, %r16042, %r16046; 
	max.u32 %r16058, t1, %r3;}
	
	// end inline asm
	// begin inline asm
	{.reg .u32 t1; 
	add.u32 t1, %r16046, %r3; 
	max.u32 %r16062, t1, %r16385;}
	
	// end inline asm
	// begin inline asm
	{.reg .u32 t1; 
	add.u32 t1, %r16050, %r16054; 
	max.u32 %r16066, t1, %r16058;}
	
	// end inline asm
	// begin inline asm
	{.reg .u32 t1; 
	add.u32 t1, %r16054, %r16058; 
	max.u32 %r16070, t1, %r16062;}
	
	// end inline asm
	// begin inline asm
	{.reg .u32 t1; 
	add.u32 t1, %r16058, %r16062; 
	max.u32 %r16074, t1, %r3;}
	
	// end inline asm
	// begin inline asm
	{.reg .u32 t1; 
	add.u32 t1, %r16062, %r3; 
	max.u32 %r16078, t1, %r16385;}
	
	// end inline asm
	// begin inline asm
	{.reg .u32 t1; 
	add.u32 t1, %r16066, %r16070; 
	max.u32 %r16082, t1, %r16074;}
	
	// end inline asm
	// begin inline asm
	{.reg .u32 t1; 
	add.u32 t1, %r16070, %r16074; 
	max.u32 %r16086, t1, %r16078;}
	
	// end inline asm
	// begin inline asm
	{.reg .u32 t1; 
	add.u32 t1, %r16074, %r16078; 
	max.u32 %r16090, t1, %r3;}
	
	// end inline asm
	// begin inline asm
	{.reg .u32 t1; 
	add.u32 t1, %r16078, %r3; 
	max.u32 %r16094, t1, %r16385;}
	
	// end inline asm
	// begin inline asm
	{.reg .u32 t1; 
	add.u32 t1, %r16082, %r16086; 
	max.u32 %r16098, t1, %r16090;}
	
	// end inline asm
	// begin inline asm
	{.reg .u32 t1; 
	add.u32 t1, %r16086, %r16090; 
	max.u32 %r16102, t1, %r16094;}
	
	// end inline asm
	// begin inline asm
	{.reg .u32 t1; 
	add.u32 t1, %r16090, %r16094; 
	max.u32 %r16106, t1, %r3;}
	
	// end inline asm
	// begin inline asm
	{.reg .u32 t1; 
	add.u32 t1, %r16094, %r3; 
	max.u32 %r16110, t1, %r16385;}
	
	// end inline asm
	// begin inline asm
	{.reg .u32 t1; 
	add.u32 t1, %r16098, %r16102; 
	max.u32 %r16114, t1, %r16106;}
	
	// end inline asm
	// begin inline asm
	{.reg .u32 t1; 
	add.u32 t1, %r16102, %r16106; 
	max.u32 %r16118, t1, %r16110;}
	
	// end inline asm
	// begin inline asm
	{.reg .u32 t1; 
	add.u32 t1, %r16106, %r16110; 
	max.u32 %r16122, t1, %r3;}
	
	// end inline asm
	// begin inline asm
	{.reg .u32 t1; 
	add.u32 t1, %r16110, %r3; 
	max.u32 %r16126, t1, %r16385;}
	
	// end inline asm
	// begin inline asm
	{.reg .u32 t1; 
	add.u32 t1, %r16114, %r16118; 
	max.u32 %r16130, t1, %r16122;}
	
	// end inline asm
	// begin inline asm
	{.reg .u32 t1; 
	add.u32 t1, %r16118, %r16122; 
	max.u32 %r16134, t1, %r16126;}
	
	// end inline asm
	// begin inline asm
	{.reg .u32 t1; 
	add.u32 t1, %r16122, %r16126; 
	max.u32 %r16138, t1, %r3;}
	
	// end inline asm
	// begin inline asm
	{.reg .u32 t1; 
	add.u32 t1, %r16126, %r3; 
	max.u32 %r16142, t1, %r16385;}
	
	// end inline asm
	// begin inline asm
	{.reg .u32 t1; 
	add.u32 t1, %r16130, %r16134; 
	max.u32 %r16146, t1, %r16138;}
	
	// end inline asm
	// begin inline asm
	{.reg .u32 t1; 
	add.u32 t1, %r16134, %r16138; 
	max.u32 %r16150, t1, %r16142;}
	
	// end inline asm
	// begin inline asm
	{.reg .u32 t1; 
	add.u32 t1, %r16138, %r16142; 
	max.u32 %r16154, t1, %r3;}
	
	// end inline asm
	// begin inline asm
	{.reg .u32 t1; 
	add.u32 t1, %r16142, %r3; 
	max.u32 %r16158, t1, %r16385;}
	
	// end inline asm
	// begin inline asm
	{.reg .u32 t1; 
	add.u32 t1, %r16146, %r16150; 
	max.u32 %r16162, t1, %r16154;}
	
	// end inline asm
	// begin inline asm
	{.reg .u32 t1; 
	add.u32 t1, %r16150, %r16154; 
	max.u32 %r16166, t1, %r16158;}
	
	// end inline asm
	// begin inline asm
	{.reg .u32 t1; 
	add.u32 t1, %r16154, %r16158; 
	max.u32 %r16170, t1, %r3;}
	
	// end inline asm
	// begin inline asm
	{.reg .u32 t1; 
	add.u32 t1, %r16158, %r3; 
	max.u32 %r16174, t1, %r16385;}
	
	// end inline asm
	// begin inline asm
	{.reg .u32 t1; 
	add.u32 t1, %r16162, %r16166; 
	max.u32 %r16178, t1, %r16170;}
	
	// end inline asm
	// begin inline asm
	{.reg .u32 t1; 
	add.u32 t1, %r16166, %r16170; 
	max.u32 %r16182, t1, %r16174;}
	
	// end inline asm
	// begin inline asm
	{.reg .u32 t1; 
	add.u32 t1, %r16170, %r16174; 
	max.u32 %r16186, t1, %r3;}
	
	// end inline asm
	// begin inline asm
	{.reg .u32 t1; 
	add.u32 t1, %r16174, %r3; 
	max.u32 %r16190, t1, %r16385;}
	
	// end inline asm
	// begin inline asm
	{.reg .u32 t1; 
	add.u32 t1, %r16178, %r16182; 
	max.u32 %r16194, t1, %r16186;}
	
	// end inline asm
	// begin inline asm
	{.reg .u32 t1; 
	add.u32 t1, %r16182, %r16186; 
	max.u32 %r16198, t1, %r16190;}
	
	// end inline asm
	// begin inline asm
	{.reg .u32 t1; 
	add.u32 t1, %r16186, %r16190; 
	max.u32 %r16202, t1, %r3;}
	
	// end inline asm
	// begin inline asm
	{.reg .u32 t1; 
	add.u32 t1, %r16190, %r3; 
	max.u32 %r16206, t1, %r16385;}
	
	// end inline asm
	// begin inline asm
	{.reg .u32 t1; 
	add.u32 t1, %r16194, %r16198; 
	max.u32 %r16210, t1, %r16202;}
	
	// end inline asm
	// begin inline asm
	{.reg .u32 t1; 
	add.u32 t1, %r16198, %r16202; 
	max.u32 %r16214, t1, %r16206;}
	
	// end inline asm
	// begin inline asm
	{.reg .u32 t1; 
	add.u32 t1, %r16202, %r16206; 
	max.u32 %r16218, t1, %r3;}
	
	// end inline asm
	// begin inline asm
	{.reg .u32 t1; 
	add.u32 t1, %r16206, %r3; 
	max.u32 %r16222, t1, %r16385;}
	
	// end inline asm
	// begin inline asm
	{.reg .u32 t1; 
	add.u32 t1, %r16210, %r16214; 
	max.u32 %r16226, t1, %r16218;}
	
	// end inline asm
	// begin inline asm
	{.reg .u32 t1; 
	add.u32 t1, %r16214, %r16218; 
	max.u32 %r16230, t1, %r16222;}
	
	// end inline asm
	// begin inline asm
	{.reg .u32 t1; 
	add.u32 t1, %r16218, %r16222; 
	max.u32 %r16234, t1, %r3;}
	
	// end inline asm
	// begin inline asm
	{.reg .u32 t1; 
	add.u32 t1, %r16222, %r3; 
	max.u32 %r16238, t1, %r16385;}
	
	// end inline asm
	// begin inline asm
	{.reg .u32 t1; 
	add.u32 t1, %r16226, %r16230; 
	max.u32 %r16242, t1, %r16234;}
	
	// end inline asm
	// begin inline asm
	{.reg .u32 t1; 
	add.u32 t1, %r16230, %r16234; 
	max.u32 %r16246, t1, %r16238;}
	
	// end inline asm
	// begin inline asm
	{.reg .u32 t1; 
	add.u32 t1, %r16234, %r16238; 
	max.u32 %r16250, t1, %r3;}
	
	// end inline asm
	// begin inline asm
	{.reg .u32 t1; 
	add.u32 t1, %r16238, %r3; 
	max.u32 %r16254, t1, %r16385;}
	
	// end inline asm
	// begin inline asm
	{.reg .u32 t1; 
	add.u32 t1, %r16242, %r16246; 
	max.u32 %r16258, t1, %r16250;}
	
	// end inline asm
	// begin inline asm
	{.reg .u32 t1; 
	add.u32 t1, %r16246, %r16250; 
	max.u32 %r16262, t1, %r16254;}
	
	// end inline asm
	// begin inline asm
	{.reg .u32 t1; 
	add.u32 t1, %r16250, %r16254; 
	max.u32 %r16266, t1, %r3;}
	
	// end inline asm
	// begin inline asm
	{.reg .u32 t1; 
	add.u32 t1, %r16254, %r3; 
	max.u32 %r16270, t1, %r16385;}
	
	// end inline asm
	// begin inline asm
	{.reg .u32 t1; 
	add.u32 t1, %r16258, %r16262; 
	max.u32 %r16274, t1, %r16266;}
	
	// end inline asm
	// begin inline asm
	{.reg .u32 t1; 
	add.u32 t1, %r16262, %r16266; 
	max.u32 %r16278, t1, %r16270;}
	
	// end inline asm
	// begin inline asm
	{.reg .u32 t1; 
	add.u32 t1, %r16266, %r16270; 
	max.u32 %r16282, t1, %r3;}
	
	// end inline asm
	// begin inline asm
	{.reg .u32 t1; 
	add.u32 t1, %r16270, %r3; 
	max.u32 %r16286, t1, %r16385;}
	
	// end inline asm
	// begin inline asm
	{.reg .u32 t1; 
	add.u32 t1, %r16274, %r16278; 
	max.u32 %r16290, t1, %r16282;}
	
	// end inline asm
	// begin inline asm
	{.reg .u32 t1; 
	add.u32 t1, %r16278, %r16282; 
	max.u32 %r16294, t1, %r16286;}
	
	// end inline asm
	// begin inline asm
	{.reg .u32 t1; 
	add.u32 t1, %r16282, %r16286; 
	max.u32 %r16298, t1, %r3;}
	
	// end inline asm
	// begin inline asm
	{.reg .u32 t1; 
	add.u32 t1, %r16286, %r3; 
	max.u32 %r16302, t1, %r16385;}
	
	// end inline asm
	// begin inline asm
	{.reg .u32 t1; 
	add.u32 t1, %r16290, %r16294; 
	max.u32 %r16306, t1, %r16298;}
	
	// end inline asm
	// begin inline asm
	{.reg .u32 t1; 
	add.u32 t1, %r16294, %r16298; 
	max.u32 %r16310, t1, %r16302;}
	
	// end inline asm
	// begin inline asm
	{.reg .u32 t1; 
	add.u32 t1, %r16298, %r16302; 
	max.u32 %r16314, t1, %r3;}
	
	// end inline asm
	// begin inline asm
	{.reg .u32 t1; 
	add.u32 t1, %r16302, %r3; 
	max.u32 %r16318, t1, %r16385;}
	
	// end inline asm
	// begin inline asm
	{.reg .u32 t1; 
	add.u32 t1, %r16306, %r16310; 
	max.u32 %r16322, t1, %r16314;}
	
	// end inline asm
	// begin inline asm
	{.reg .u32 t1; 
	add.u32 t1, %r16310, %r16314; 
	max.u32 %r16326, t1, %r16318;}
	
	// end inline asm
	// begin inline asm
	{.reg .u32 t1; 
	add.u32 t1, %r16314, %r16318; 
	max.u32 %r16330, t1, %r3;}
	
	// end inline asm
	// begin inline asm
	{.reg .u32 t1; 
	add.u32 t1, %r16318, %r3; 
	max.u32 %r16334, t1, %r16385;}
	
	// end inline asm
	// begin inline asm
	{.reg .u32 t1; 
	add.u32 t1, %r16322, %r16326; 
	max.u32 %r16338, t1, %r16330;}
	
	// end inline asm
	// begin inline asm
	{.reg .u32 t1; 
	add.u32 t1, %r16326, %r16330; 
	max.u32 %r16342, t1, %r16334;}
	
	// end inline asm
	// begin inline asm
	{.reg .u32 t1; 
	add.u32 t1, %r16330, %r16334; 
	max.u32 %r16346, t1, %r3;}
	
	// end inline asm
	// begin inline asm
	{.reg .u32 t1; 
	add.u32 t1, %r16334, %r3; 
	max.u32 %r16350, t1, %r16385;}
	
	// end inline asm
	// begin inline asm
	{.reg .u32 t1; 
	add.u32 t1, %r16338, %r16342; 
	max.u32 %r16354, t1, %r16346;}
	
	// end inline asm
	// begin inline asm
	{.reg .u32 t1; 
	add.u32 t1, %r16342, %r16346; 
	max.u32 %r16358, t1, %r16350;}
	
	// end inline asm
	// begin inline asm
	{.reg .u32 t1; 
	add.u32 t1, %r16346, %r16350; 
	max.u32 %r16362, t1, %r3;}
	
	// end inline asm
	// begin inline asm
	{.reg .u32 t1; 
	add.u32 t1, %r16350, %r3; 
	max.u32 %r16366, t1, %r16385;}
	
	// end inline asm
	// begin inline asm
	{.reg .u32 t1; 
	add.u32 t1, %r16354, %r16358; 
	max.u32 %r16370, t1, %r16362;}
	
	// end inline asm
	// begin inline asm
	{.reg .u32 t1; 
	add.u32 t1, %r16358, %r16362; 
	max.u32 %r16374, t1, %r16366;}
	
	// end inline asm
	// begin inline asm
	{.reg .u32 t1; 
	add.u32 t1, %r16362, %r16366; 
	max.u32 %r16378, t1, %r3;}
	
	// end inline asm
	// begin inline asm
	{.reg .u32 t1; 
	add.u32 t1, %r16366, %r3; 
	max.u32 %r16382, t1, %r16385;}
	
	// end inline asm
	cvta.to.global.u64 	%rd11, %rd1;
	cvta.to.global.u64 	%rd12, %rd2;
	cvta.to.global.u64 	%rd13, %rd5;
	// begin inline asm
	bar.sync 0;
	// end inline asm
	// begin inline asm
	mov.u32 %r16386, %clock;
	// end inline asm
	add.s32 	%r16392, %r16374, %r16370;
	add.s32 	%r16393, %r16392, %r16378;
	add.s32 	%r16394, %r16393, %r16382;
	add.s64 	%rd14, %rd11, %rd8;
	st.global.u32 	[%rd14], %r1;
	add.s64 	%rd15, %rd12, %rd8;
	st.global.u32 	[%rd15], %r16386;
	add.s64 	%rd16, %rd13, %rd8;
	st.global.u32 	[%rd16], %r16394;
	ret;

}


// ===== COMPILED SASS (sm_100) =====

	.target	sm_100

	.elftype	@"ET_EXEC"


//--------------------- .note.nv.tkinfo           --------------------------
	.section	.note.nv.tkinfo,"",@"SHT_NOTE"
	.sectionflags	@"SHF_NOTE_NV_TKINFO"
	.tkinfo
        /*0018*/ 	.word	0x00000002
        /*0030*/ 	.string	""
        /*0030*/ 	.string	"ptxas"
        /*0030*/ 	.string	"Cuda compilation tools, release 13.0, V13.0.88"
        /*0030*/ 	.string	"Build cuda_13.0.r13.0/compiler.36424714_0"
        /*0030*/ 	.string	"-arch sm_100 -m 64 "



//--------------------- .note.nv.cuinfo           --------------------------
	.section	.note.nv.cuinfo,"",@"SHT_NOTE"
	.sectionflags	@"SHF_NOTE_NV_CUINFO"
        /*0018*/ 	.short	0x0002
        /*001a*/ 	.short	0x0064
        /*001c*/ 	.short	0x0082
	.zero		2


//--------------------- .nv.info                  --------------------------
	.section	.nv.info,"",@"SHT_CUDA_INFO"
	.align	4


	//----- nvinfo : EIATTR_REGCOUNT
	.align		4
        /*0000*/ 	.byte	0x04, 0x2f
        /*0002*/ 	.short	(.L_1 - .L_0)
	.align		4
.L_0:
        /*0004*/ 	.word	index@(_Z9max_flopsIjEvPjS0_PT_S2_S2_)
        /*0008*/ 	.word	0x00000010


	//----- nvinfo : EIATTR_FRAME_SIZE
	.align		4
.L_1:
        /*000c*/ 	.byte	0x04, 0x11
        /*000e*/ 	.short	(.L_3 - .L_2)
	.align		4
.L_2:
        /*0010*/ 	.word	index@(_Z9max_flopsIjEvPjS0_PT_S2_S2_)
        /*0014*/ 	.word	0x00000000


	//----- nvinfo : EIATTR_MIN_STACK_SIZE
	.align		4
.L_3:
        /*0018*/ 	.byte	0x04, 0x12
        /*001a*/ 	.short	(.L_5 - .L_4)
	.align		4
.L_4:
        /*001c*/ 	.word	index@(_Z9max_flopsIjEvPjS0_PT_S2_S2_)
        /*0020*/ 	.word	0x00000000
.L_5:


//--------------------- .nv.compat                --------------------------
	.section	.nv.compat,"",@"SHT_CUDA_COMPAT_INFO"
	.align	4
        /*0000*/ 	.byte	0x02, 0x09, 0x00, 0x00, 0x02, 0x02, 0x01, 0x00, 0x02, 0x05, 0x05, 0x00, 0x03, 0x07, 0x01, 0x01
        /*0010*/ 	.byte	0x02, 0x03, 0x00, 0x00, 0x02, 0x06, 0x01, 0x00, 0x04, 0x0b, 0x08, 0x00, 0x09, 0x00, 0x00, 0x00
        /*0020*/ 	.byte	0x00, 0x00, 0x00, 0x00


//--------------------- .nv.info._Z9max_flopsIjEvPjS0_PT_S2_S2_ --------------------------
	.section	.nv.info._Z9max_flopsIjEvPjS0_PT_S2_S2_,"",@"SHT_CUDA_INFO"
	.sectionflags	@""
	.align	4


	//----- nvinfo : EIATTR_CUDA_API_VERSION
	.align		4
        /*0000*/ 	.byte	0x04, 0x37
        /*0002*/ 	.short	(.L_7 - .L_6)
.L_6:
        /*0004*/ 	.word	0x00000082


	//----- nvinfo : EIATTR_KPARAM_INFO
	.align		4
.L_7:
        /*0008*/ 	.byte	0x04, 0x17
        /*000a*/ 	.short	(.L_9 - .L_8)
.L_8:
        /*000c*/ 	.word	0x00000000
        /*0010*/ 	.short	0x0004
        /*0012*/ 	.short	0x0020
        /*0014*/ 	.byte	0x00, 0xf5, 0x21, 0x00


	//----- nvinfo : EIATTR_KPARAM_INFO
	.align		4
.L_9:
        /*0018*/ 	.byte	0x04, 0x17
        /*001a*/ 	.short	(.L_11 - .L_10)
.L_10:
        /*001c*/ 	.word	0x00000000
        /*0020*/ 	.short	0x0003
        /*0022*/ 	.short	0x0018
        /*0024*/ 	.byte	0x00, 0xf5, 0x21, 0x00


	//----- nvinfo : EIATTR_KPARAM_INFO
	.align		4
.L_11:
        /*0028*/ 	.byte	0x04, 0x17
        /*002a*/ 	.short	(.L_13 - .L_12)
.L_12:
        /*002c*/ 	.word	0x00000000
        /*0030*/ 	.short	0x0002
        /*0032*/ 	.short	0x0010
        /*0034*/ 	.byte	0x00, 0xf5, 0x21, 0x00


	//----- nvinfo : EIATTR_KPARAM_INFO
	.align		4
.L_13:
        /*0038*/ 	.byte	0x04, 0x17
        /*003a*/ 	.short	(.L_15 - .L_14)
.L_14:
        /*003c*/ 	.word	0x00000000
        /*0040*/ 	.short	0x0001
        /*0042*/ 	.short	0x0008
        /*0044*/ 	.byte	0x00, 0xf5, 0x21, 0x00


	//----- nvinfo : EIATTR_KPARAM_INFO
	.align		4
.L_15:
        /*0048*/ 	.byte	0x04, 0x17
        /*004a*/ 	.short	(.L_17 - .L_16)
.L_16:
        /*004c*/ 	.word	0x00000000
        /*0050*/ 	.short	0x0000
        /*0052*/ 	.short	0x0000
        /*0054*/ 	.byte	0x00, 0xf5, 0x21, 0x00


	//----- nvinfo : EIATTR_SPARSE_MMA_MASK
	.align		4
.L_17:
        /*0058*/ 	.byte	0x03, 0x50
        /*005a*/ 	.short	0x0000


	//----- nvinfo : EIATTR_MAXREG_COUNT
	.align		4
        /*005c*/ 	.byte	0x03, 0x1b
        /*005e*/ 	.short	0x00ff


	//----- nvinfo : EIATTR_NUM_BARRIERS
	.align		4
        /*0060*/ 	.byte	0x02, 0x4c
        /*0062*/ 	.byte	0x01
	.zero		1


	//----- nvinfo : EIATTR_MERCURY_ISA_VERSION
	.align		4
        /*0064*/ 	.byte	0x03, 0x5f
        /*0066*/ 	.short	0x0101


	//----- nvinfo : EIATTR_VRC_CTA_INIT_COUNT
	.align		4
        /*0068*/ 	.byte	0x02, 0x4a
	.zero		1
	.zero		1


	//----- nvinfo : EIATTR_EXIT_INSTR_OFFSETS
	.align		4
        /*006c*/ 	.byte	0x04, 0x1c
        /*006e*/ 	.short	(.L_19 - .L_18)


	//   ....[0]....
.L_18:
        /*0070*/ 	.word	0x000101d0


	//----- nvinfo : EIATTR_CBANK_PARAM_SIZE
	.align		4
.L_19:
        /*0074*/ 	.byte	0x03, 0x19
        /*0076*/ 	.short	0x0028


	//----- nvinfo : EIATTR_PARAM_CBANK
	.align		4
        /*0078*/ 	.byte	0x04, 0x0a
        /*007a*/ 	.short	(.L_21 - .L_20)
	.align		4
.L_20:
        /*007c*/ 	.word	index@(.nv.constant0._Z9max_flopsIjEvPjS0_PT_S2_S2_)
        /*0080*/ 	.short	0x0380
        /*0082*/ 	.short	0x0028


	//----- nvinfo : EIATTR_SW_WAR
	.align		4
.L_21:
        /*0084*/ 	.byte	0x04, 0x36
        /*0086*/ 	.short	(.L_23 - .L_22)
.L_22:
        /*0088*/ 	.word	0x00000008
.L_23:


//--------------------- .nv.callgraph             --------------------------
	.section	.nv.callgraph,"",@"SHT_CUDA_CALLGRAPH"
	.align	4
	.sectionentsize	8
	.align		4
        /*0000*/ 	.word	0x00000000
	.align		4
        /*0004*/ 	.word	0xffffffff
	.align		4
        /*0008*/ 	.word	0x00000000
	.align		4
        /*000c*/ 	.word	0xfffffffe
	.align		4
        /*0010*/ 	.word	0x00000000
	.align		4
        /*0014*/ 	.word	0xfffffffd
	.align		4
        /*0018*/ 	.word	0x00000000
	.align		4
        /*001c*/ 	.word	0xfffffffc


//--------------------- .text._Z9max_flopsIjEvPjS0_PT_S2_S2_ --------------------------
	.section	.text._Z9max_flopsIjEvPjS0_PT_S2_S2_,"ax",@progbits
	.align	128
        .global         _Z9max_flopsIjEvPjS0_PT_S2_S2_
        .type           _Z9max_flopsIjEvPjS0_PT_S2_S2_,@function
        .size           _Z9max_flopsIjEvPjS0_PT_S2_S2_,(.L_x_1 - _Z9max_flopsIjEvPjS0_PT_S2_S2_)
        .other          _Z9max_flopsIjEvPjS0_PT_S2_S2_,@"STO_CUDA_ENTRY STV_DEFAULT"
_Z9max_flopsIjEvPjS0_PT_S2_S2_:
.text._Z9max_flopsIjEvPjS0_PT_S2_S2_:
[----:B------:R-:W-:Y:S01]  /*0000*/  LDC R1, c[0x0][0x37c] ;  /* 0x0000df00ff017b82 */ /* 0x000fe20000000800 */
[----:B------:R-:W0:Y:S07]  /*0010*/  S2R R5, SR_TID.X ;  /* 0x0000000000057919 */ /* 0x000e2e0000002100 */
[----:B------:R-:W0:Y:S01]  /*0020*/  S2UR UR6, SR_CTAID.X ;  /* 0x00000000000679c3 */ /* 0x000e220000002500 */
[----:B------:R-:W1:Y:S07]  /*0030*/  LDCU.64 UR4, c[0x0][0x358] ;  /* 0x00006b00ff0477ac */ /* 0x000e6e0008000a00 */
[----:B------:R-:W0:Y:S08]  /*0040*/  LDC R0, c[0x0][0x360] ;  /* 0x0000d800ff007b82 */ /* 0x000e300000000800 */
[----:B------:R-:W2:Y:S08]  /*0050*/  LDC.64 R6, c[0x0][0x398] ;  /* 0x0000e600ff067b82 */ /* 0x000eb00000000a00 */
[----:B------:R-:W3:Y:S01]  /*0060*/  LDC.64 R2, c[0x0][0x390] ;  /* 0x0000e400ff027b82 */ /* 0x000ee20000000a00 */
[----:B0-----:R-:W-:-:S04]  /*0070*/  IMAD R0, R0, UR6, R5 ;  /* 0x0000000600007c24 */ /* 0x001fc8000f8e0205 */
[----:B--2---:R-:W-:-:S05]  /*0080*/  IMAD.WIDE R6, R0, 0x4, R6 ;  /* 0x0000000400067825 */ /* 0x004fca00078e0206 */
[----:B-1----:R-:W2:Y:S01]  /*0090*/  LDG.E R4, desc[UR4][R6.64] ;  /* 0x0000000406047981 */ /* 0x002ea2000c1e1900 */
[----:B---3--:R-:W-:-:S06]  /*00a0*/  IMAD.WIDE R2, R0, 0x4, R2 ;  /* 0x0000000400027825 */ /* 0x008fcc00078e0202 */
[----:B------:R0:W3:Y:S01]  /*00b0*/  LDG.E R3, desc[UR4][R2.64] ;  /* 0x0000000402037981 */ /* 0x0000e2000c1e1900 */
[----:B------:R-:W-:Y:S01]  /*00c0*/  BAR.SYNC.DEFER_BLOCKING 0x0 ;  /* 0x0000000000007b1d */ /* 0x000fe20000010000 */
[----:B--2---:R-:W-:Y:S01]  /*00d0*/  VIADD R4, R4, 0x1 ;  /* 0x0000000104047836 */ /* 0x004fe20000000000 */
[----:B0-----:R-:W-:Y:S01]  /*00e0*/  CS2R.32 R2, SR_CLOCKLO ;  /* 0x0000000000027805 */ /* 0x001fe20000005000 */
[----:B---3--:R-:W-:-:S05]  /*00f0*/  VIADD R5, R3, 0x2 ;  /* 0x0000000203057836 */ /* 0x008fca0000000000 */
[-C--:B------:R-:W-:Y:S02]  /*0100*/  VIADDMNMX.U32 R6, R3, R4.reuse, R5, !PT ;  /* 0x0000000403067246 */ /* 0x080fe40007800005 */
[C-C-:B------:R-:W-:Y:S02]  /*0110*/  VIADDMNMX.U32 R7, R4.reuse, R5, R4.reuse, !PT ;  /* 0x0000000504077246 */ /* 0x140fe40007800004 */
[----:B------:R-:W-:Y:S02]  /*0120*/  VIADDMNMX.U32 R8, R5, R4, R3, !PT ;  /* 0x0000000405087246 */ /* 0x000fe40007800003 */
[----:B------:R-:W-:Y:S02]  /*0130*/  VIADDMNMX.U32 R5, R4, R3, R4, !PT ;  /* 0x0000000304057246 */ /* 0x000fe40007800004 */
[----:B------:R-:W-:Y:S02]  /*0140*/  VIADDMNMX.U32 R6, R6, R7, R8, !PT ;  /* 0x0000000706067246 */ /* 0x000fe40007800008 */
[----:B------:R-:W-:-:S02]  /*0150*/  VIADDMNMX.U32 R7, R7, R8, R5, !PT ;  /* 0x0000000807077246 */ /* 0x000fc40007800005 */
[----:B------:R-:W-:Y:S02]  /*0160*/  VIADDMNMX.U32 R8, R8, R5, R3, !PT ;  /* 0x0000000508087246 */ /* 0x000fe40007800003 */
[----:B------:R-:W-:Y:S02]  /*0170*/  VIADDMNMX.U32 R5, R5, R3, R4, !PT ;  /* 0x0000000305057246 */ /* 0x000fe40007800004 */
        /* <DEDUP_REMOVED lines=4075> */
[----:B------:R-:W-:Y:S01]  /*10030*/  VIADDMNMX.U32 R5, R5, R3, R4, !PT ;  /* 0x0000000305057246 */ /* 0x000fe20007800004 */
[----:B------:R-:W-:Y:S01]  /*10040*/  BAR.SYNC.DEFER_BLOCKING 0x0 ;  /* 0x0000000000007b1d */ /* 0x000fe20000010000 */
        /* <DEDUP_REMOVED lines=12> */
[----:B------:R-:W-:Y:S01]  /*10110*/  CS2R.32 R13, SR_CLOCKLO ;  /* 0x00000000000d7805 */ /* 0x000fe20000005000 */
[----:B------:R-:W0:Y:S01]  /*10120*/  LDC.64 R4, c[0x0][0x380] ;  /* 0x0000e000ff047b82 */ /* 0x000e220000000a00 */
[----:B------:R-:W-:-:S05]  /*10130*/  IADD3 R3, PT, PT, R3, R11, R10 ;  /* 0x0000000b03037210 */ /* 0x000fca0007ffe00a */
[----:B------:R-:W-:Y:S02]  /*10140*/  IMAD.IADD R3, R12, 0x1, R3 ;  /* 0x000000010c037824 */ /* 0x000fe400078e0203 */
[----:B------:R-:W1:Y:S08]  /*10150*/  LDC.64 R6, c[0x0][0x388] ;  /* 0x0000e200ff067b82 */ /* 0x000e700000000a00 */
[----:B------:R-:W2:Y:S01]  /*10160*/  LDC.64 R8, c[0x0][0x3a0] ;  /* 0x0000e800ff087b82 */ /* 0x000ea20000000a00 */
[----:B0-----:R-:W-:-:S05]  /*10170*/  IMAD.WIDE R4, R0, 0x4, R4 ;  /* 0x0000000400047825 */ /* 0x001fca00078e0204 */
[----:B------:R-:W-:Y:S01]  /*10180*/  STG.E desc[UR4][R4.64], R2 ;  /* 0x0000000204007986 */ /* 0x000fe2000c101904 */
[----:B-1----:R-:W-:-:S05]  /*10190*/  IMAD.WIDE R6, R0, 0x4, R6 ;  /* 0x0000000400067825 */ /* 0x002fca00078e0206 */
[----:B------:R-:W-:Y:S01]  /*101a0*/  STG.E desc[UR4][R6.64], R13 ;  /* 0x0000000d06007986 */ /* 0x000fe2000c101904 */
[----:B--2---:R-:W-:-:S05]  /*101b0*/  IMAD.WIDE R8, R0, 0x4, R8 ;  /* 0x0000000400087825 */ /* 0x004fca00078e0208 */
[----:B------:R-:W-:Y:S01]  /*101c0*/  STG.E desc[UR4][R8.64], R3 ;  /* 0x0000000308007986 */ /* 0x000fe2000c101904 */
[----:B------:R-:W-:Y:S05]  /*101d0*/  EXIT ;  /* 0x000000000000794d */ /* 0x000fea0003800000 */
.L_x_0:
[----:B------:R-:W-:-:S00]  /*101e0*/  BRA `(.L_x_0) ;  /* 0xfffffffc00fc7947 */ /* 0x000fc0000383ffff */
[----:B------:R-:W-:-:S00]  /*101f0*/  NOP ;  /* 0x0000000000007918 */ /* 0x000fc00000000000 */
        /* <DEDUP_REMOVED lines=8> */
.L_x_1:


//--------------------- .nv.shared.reserved.0     --------------------------
	.section	.nv.shared.reserved.0,"aw",@nobits
	.weak		__nv_reservedSMEM_offset_0_alias
	.size		__nv_reservedSMEM_offset_0_alias, 0, 64
	.other		__nv_reservedSMEM_offset_0_alias,@"STO_CUDA_RESERVED_SHARED STV_DEFAULT"
__nv_reservedSMEM_offset_0_alias:
	.zero		0
	.zero		64


//--------------------- .nv.constant0._Z9max_flopsIjEvPjS0_PT_S2_S2_ --------------------------
	.section	.nv.constant0._Z9max_flopsIjEvPjS0_PT_S2_S2_,"a",@progbits
	.sectionflags	@""
	.align	4
.nv.constant0._Z9max_flopsIjEvPjS0_PT_S2_S2_:
	.zero		936


//--------------------- SYMBOLS --------------------------

	.type		.nv.reservedSmem.offset0,@object
	.size		.nv.reservedSmem.offset0,0x4
